//
// Generated by NVIDIA NVVM Compiler
//
// Compiler Build ID: CL-36424714
// Cuda compilation tools, release 13.0, V13.0.88
// Based on NVVM 20.0.0
//

.version 9.0
.target sm_100
.address_size 64

.const .align 8 .f64 tx1;
.const .align 8 .f64 tx2;
.const .align 8 .f64 tx3;
.const .align 8 .f64 ty1;
.const .align 8 .f64 ty2;
.const .align 8 .f64 ty3;
.const .align 8 .f64 tz1;
.const .align 8 .f64 tz2;
.const .align 8 .f64 tz3;
.const .align 8 .f64 bt;
.const .align 8 .f64 dt;
.const .align 8 .f64 dtdssp;
.const .align 8 .f64 dnxm1;
.const .align 8 .f64 dnym1;
.const .align 8 .f64 dnzm1;
.const .align 8 .f64 dtx1;
.const .align 8 .f64 dttx2;
.const .align 8 .f64 dty1;
.const .align 8 .f64 dtty2;
.const .align 8 .f64 dtz1;
.const .align 8 .f64 dttz2;
.const .align 8 .f64 c2dttx1;
.const .align 8 .f64 c2dtty1;
.const .align 8 .f64 c2dttz1;
.const .align 8 .f64 comz1;
.const .align 8 .f64 comz4;
.const .align 8 .f64 comz5;
.const .align 8 .f64 comz6;
.const .align 8 .f64 c3c4tx3;
.const .align 8 .f64 c3c4ty3;
.const .align 8 .f64 c3c4tz3;
.const .align 8 .f64 xxcon1;
.const .align 8 .f64 xxcon2;
.const .align 8 .f64 xxcon3;
.const .align 8 .f64 xxcon4;
.const .align 8 .f64 xxcon5;
.const .align 8 .f64 dx1tx1;
.const .align 8 .f64 dx2tx1;
.const .align 8 .f64 dx3tx1;
.const .align 8 .f64 dx4tx1;
.const .align 8 .f64 dx5tx1;
.const .align 8 .f64 yycon1;
.const .align 8 .f64 yycon2;
.const .align 8 .f64 yycon3;
.const .align 8 .f64 yycon4;
.const .align 8 .f64 yycon5;
.const .align 8 .f64 dy1ty1;
.const .align 8 .f64 dy2ty1;
.const .align 8 .f64 dy3ty1;
.const .align 8 .f64 dy4ty1;
.const .align 8 .f64 dy5ty1;
.const .align 8 .f64 zzcon1;
.const .align 8 .f64 zzcon2;
.const .align 8 .f64 zzcon3;
.const .align 8 .f64 zzcon4;
.const .align 8 .f64 zzcon5;
.const .align 8 .f64 dz1tz1;
.const .align 8 .f64 dz2tz1;
.const .align 8 .f64 dz3tz1;
.const .align 8 .f64 dz4tz1;
.const .align 8 .f64 dz5tz1;
.const .align 8 .b8 ce[520];

.entry _Z21exact_rhs_kernel_initPdiii(
	.param .u64 .ptr .align 1 _Z21exact_rhs_kernel_initPdiii_param_0,
	.param .u32 _Z21exact_rhs_kernel_initPdiii_param_1,
	.param .u32 _Z21exact_rhs_kernel_initPdiii_param_2,
	.param .u32 _Z21exact_rhs_kernel_initPdiii_param_3
)
{
	.reg .b32 	%r<21>;
	.reg .b64 	%rd<14>;

	ld.param.u64 	%rd1, [_Z21exact_rhs_kernel_initPdiii_param_0];
	ld.param.u32 	%r1, [_Z21exact_rhs_kernel_initPdiii_param_1];
	ld.param.u32 	%r2, [_Z21exact_rhs_kernel_initPdiii_param_2];
	ld.param.u32 	%r3, [_Z21exact_rhs_kernel_initPdiii_param_3];
	mov.u32 	%r4, %tid.x;
	mov.u32 	%r5, %ctaid.x;
	mov.u32 	%r6, %ctaid.y;
	cvta.to.global.u64 	%rd2, %rd1;
	mad.lo.s32 	%r7, %r6, %r2, %r5;
	mad.lo.s32 	%r8, %r7, %r1, %r4;
	mul.wide.s32 	%rd3, %r8, 8;
	add.s64 	%rd4, %rd2, %rd3;
	mov.b64 	%rd5, 0;
	st.global.u64 	[%rd4], %rd5;
	add.s32 	%r9, %r3, %r6;
	mad.lo.s32 	%r10, %r9, %r2, %r5;
	mad.lo.s32 	%r11, %r10, %r1, %r4;
	mul.wide.s32 	%rd6, %r11, 8;
	add.s64 	%rd7, %rd2, %rd6;
	st.global.u64 	[%rd7], %rd5;
	add.s32 	%r12, %r9, %r3;
	mad.lo.s32 	%r13, %r12, %r2, %r5;
	mad.lo.s32 	%r14, %r13, %r1, %r4;
	mul.wide.s32 	%rd8, %r14, 8;
	add.s64 	%rd9, %rd2, %rd8;
	st.global.u64 	[%rd9], %rd5;
	add.s32 	%r15, %r12, %r3;
	mad.lo.s32 	%r16, %r15, %r2, %r5;
	mad.lo.s32 	%r17, %r16, %r1, %r4;
	mul.wide.s32 	%rd10, %r17, 8;
	add.s64 	%rd11, %rd2, %rd10;
	st.global.u64 	[%rd11], %rd5;
	add.s32 	%r18, %r15, %r3;
	mad.lo.s32 	%r19, %r18, %r2, %r5;
	mad.lo.s32 	%r20, %r19, %r1, %r4;
	mul.wide.s32 	%rd12, %r20, 8;
	add.s64 	%rd13, %rd2, %rd12;
	st.global.u64 	[%rd13], %rd5;
	ret;

}
.entry _Z18exact_rhs_kernel_xPdiii(
	.param .u64 .ptr .align 1 _Z18exact_rhs_kernel_xPdiii_param_0,
	.param .u32 _Z18exact_rhs_kernel_xPdiii_param_1,
	.param .u32 _Z18exact_rhs_kernel_xPdiii_param_2,
	.param .u32 _Z18exact_rhs_kernel_xPdiii_param_3
)
{
	.reg .pred 	%p<15>;
	.reg .b32 	%r<64>;
	.reg .b64 	%rd<32>;
	.reg .b64 	%fd<688>;

	ld.param.u32 	%r8, [_Z18exact_rhs_kernel_xPdiii_param_2];
	ld.param.u32 	%r7, [_Z18exact_rhs_kernel_xPdiii_param_3];
	mov.u32 	%r9, %ctaid.x;
	mov.u32 	%r10, %ntid.x;
	mov.u32 	%r11, %tid.x;
	mad.lo.s32 	%r12, %r9, %r10, %r11;
	add.s32 	%r13, %r12, 1;
	mov.u32 	%r14, %ctaid.y;
	mov.u32 	%r15, %ntid.y;
	mov.u32 	%r16, %tid.y;
	mad.lo.s32 	%r17, %r14, %r15, %r16;
	add.s32 	%r19, %r17, 1;
	add.s32 	%r20, %r7, -1;
	setp.ge.s32 	%p1, %r13, %r20;
	add.s32 	%r21, %r8, -1;
	setp.ge.s32 	%p2, %r19, %r21;
	or.pred  	%p3, %p1, %p2;
	@%p3 bra 	$L__BB1_18;
	ld.param.u32 	%r52, [_Z18exact_rhs_kernel_xPdiii_param_1];
	cvt.rn.f64.s32 	%fd125, %r13;
	ld.const.f64 	%fd126, [dnzm1];
	mul.f64 	%fd127, %fd126, %fd125;
	cvt.rn.f64.u32 	%fd128, %r19;
	ld.const.f64 	%fd129, [dnym1];
	mul.f64 	%fd130, %fd129, %fd128;
	ld.const.f64 	%fd131, [dnxm1];
	mul.f64 	%fd132, %fd131, 0d0000000000000000;
	ld.const.f64 	%fd133, [ce];
	ld.const.f64 	%fd134, [ce+40];
	ld.const.f64 	%fd135, [ce+160];
	ld.const.f64 	%fd136, [ce+280];
	ld.const.f64 	%fd137, [ce+400];
	fma.rn.f64 	%fd138, %fd132, %fd137, %fd136;
	fma.rn.f64 	%fd139, %fd132, %fd138, %fd135;
	fma.rn.f64 	%fd140, %fd132, %fd139, %fd134;
	fma.rn.f64 	%fd141, %fd132, %fd140, %fd133;
	ld.const.f64 	%fd142, [ce+80];
	ld.const.f64 	%fd143, [ce+200];
	ld.const.f64 	%fd144, [ce+320];
	ld.const.f64 	%fd145, [ce+440];
	fma.rn.f64 	%fd146, %fd130, %fd145, %fd144;
	fma.rn.f64 	%fd147, %fd130, %fd146, %fd143;
	fma.rn.f64 	%fd148, %fd130, %fd147, %fd142;
	mul.f64 	%fd1, %fd130, %fd148;
	add.f64 	%fd149, %fd141, %fd1;
	ld.const.f64 	%fd150, [ce+120];
	ld.const.f64 	%fd151, [ce+240];
	ld.const.f64 	%fd152, [ce+360];
	ld.const.f64 	%fd153, [ce+480];
	fma.rn.f64 	%fd154, %fd127, %fd153, %fd152;
	fma.rn.f64 	%fd155, %fd127, %fd154, %fd151;
	fma.rn.f64 	%fd156, %fd127, %fd155, %fd150;
	mul.f64 	%fd2, %fd127, %fd156;
	add.f64 	%fd649, %fd149, %fd2;
	ld.const.f64 	%fd157, [ce+8];
	ld.const.f64 	%fd158, [ce+48];
	ld.const.f64 	%fd159, [ce+168];
	ld.const.f64 	%fd160, [ce+288];
	ld.const.f64 	%fd161, [ce+408];
	fma.rn.f64 	%fd162, %fd132, %fd161, %fd160;
	fma.rn.f64 	%fd163, %fd132, %fd162, %fd159;
	fma.rn.f64 	%fd164, %fd132, %fd163, %fd158;
	fma.rn.f64 	%fd165, %fd132, %fd164, %fd157;
	ld.const.f64 	%fd166, [ce+88];
	ld.const.f64 	%fd167, [ce+208];
	ld.const.f64 	%fd168, [ce+328];
	ld.const.f64 	%fd169, [ce+448];
	fma.rn.f64 	%fd170, %fd130, %fd169, %fd168;
	fma.rn.f64 	%fd171, %fd130, %fd170, %fd167;
	fma.rn.f64 	%fd172, %fd130, %fd171, %fd166;
	mul.f64 	%fd4, %fd130, %fd172;
	add.f64 	%fd173, %fd165, %fd4;
	ld.const.f64 	%fd174, [ce+128];
	ld.const.f64 	%fd175, [ce+248];
	ld.const.f64 	%fd176, [ce+368];
	ld.const.f64 	%fd177, [ce+488];
	fma.rn.f64 	%fd178, %fd127, %fd177, %fd176;
	fma.rn.f64 	%fd179, %fd127, %fd178, %fd175;
	fma.rn.f64 	%fd180, %fd127, %fd179, %fd174;
	mul.f64 	%fd5, %fd127, %fd180;
	add.f64 	%fd648, %fd173, %fd5;
	ld.const.f64 	%fd181, [ce+16];
	ld.const.f64 	%fd182, [ce+56];
	ld.const.f64 	%fd183, [ce+176];
	ld.const.f64 	%fd184, [ce+296];
	ld.const.f64 	%fd185, [ce+416];
	fma.rn.f64 	%fd186, %fd132, %fd185, %fd184;
	fma.rn.f64 	%fd187, %fd132, %fd186, %fd183;
	fma.rn.f64 	%fd188, %fd132, %fd187, %fd182;
	fma.rn.f64 	%fd189, %fd132, %fd188, %fd181;
	ld.const.f64 	%fd190, [ce+96];
	ld.const.f64 	%fd191, [ce+216];
	ld.const.f64 	%fd192, [ce+336];
	ld.const.f64 	%fd193, [ce+456];
	fma.rn.f64 	%fd194, %fd130, %fd193, %fd192;
	fma.rn.f64 	%fd195, %fd130, %fd194, %fd191;
	fma.rn.f64 	%fd196, %fd130, %fd195, %fd190;
	mul.f64 	%fd7, %fd130, %fd196;
	add.f64 	%fd197, %fd189, %fd7;
	ld.const.f64 	%fd198, [ce+136];
	ld.const.f64 	%fd199, [ce+256];
	ld.const.f64 	%fd200, [ce+376];
	ld.const.f64 	%fd201, [ce+496];
	fma.rn.f64 	%fd202, %fd127, %fd201, %fd200;
	fma.rn.f64 	%fd203, %fd127, %fd202, %fd199;
	fma.rn.f64 	%fd204, %fd127, %fd203, %fd198;
	mul.f64 	%fd8, %fd127, %fd204;
	add.f64 	%fd647, %fd197, %fd8;
	ld.const.f64 	%fd205, [ce+24];
	ld.const.f64 	%fd206, [ce+64];
	ld.const.f64 	%fd207, [ce+184];
	ld.const.f64 	%fd208, [ce+304];
	ld.const.f64 	%fd209, [ce+424];
	fma.rn.f64 	%fd210, %fd132, %fd209, %fd208;
	fma.rn.f64 	%fd211, %fd132, %fd210, %fd207;
	fma.rn.f64 	%fd212, %fd132, %fd211, %fd206;
	fma.rn.f64 	%fd213, %fd132, %fd212, %fd205;
	ld.const.f64 	%fd214, [ce+104];
	ld.const.f64 	%fd215, [ce+224];
	ld.const.f64 	%fd216, [ce+344];
	ld.const.f64 	%fd217, [ce+464];
	fma.rn.f64 	%fd218, %fd130, %fd217, %fd216;
	fma.rn.f64 	%fd219, %fd130, %fd218, %fd215;
	fma.rn.f64 	%fd220, %fd130, %fd219, %fd214;
	mul.f64 	%fd10, %fd130, %fd220;
	add.f64 	%fd221, %fd213, %fd10;
	ld.const.f64 	%fd222, [ce+144];
	ld.const.f64 	%fd223, [ce+264];
	ld.const.f64 	%fd224, [ce+384];
	ld.const.f64 	%fd225, [ce+504];
	fma.rn.f64 	%fd226, %fd127, %fd225, %fd224;
	fma.rn.f64 	%fd227, %fd127, %fd226, %fd223;
	fma.rn.f64 	%fd228, %fd127, %fd227, %fd222;
	mul.f64 	%fd11, %fd127, %fd228;
	add.f64 	%fd646, %fd221, %fd11;
	ld.const.f64 	%fd229, [ce+32];
	ld.const.f64 	%fd230, [ce+72];
	ld.const.f64 	%fd231, [ce+192];
	ld.const.f64 	%fd232, [ce+312];
	ld.const.f64 	%fd233, [ce+432];
	fma.rn.f64 	%fd234, %fd132, %fd233, %fd232;
	fma.rn.f64 	%fd235, %fd132, %fd234, %fd231;
	fma.rn.f64 	%fd236, %fd132, %fd235, %fd230;
	fma.rn.f64 	%fd237, %fd132, %fd236, %fd229;
	ld.const.f64 	%fd238, [ce+112];
	ld.const.f64 	%fd239, [ce+232];
	ld.const.f64 	%fd240, [ce+352];
	ld.const.f64 	%fd241, [ce+472];
	fma.rn.f64 	%fd242, %fd130, %fd241, %fd240;
	fma.rn.f64 	%fd243, %fd130, %fd242, %fd239;
	fma.rn.f64 	%fd244, %fd130, %fd243, %fd238;
	mul.f64 	%fd13, %fd130, %fd244;
	add.f64 	%fd245, %fd237, %fd13;
	ld.const.f64 	%fd246, [ce+152];
	ld.const.f64 	%fd247, [ce+272];
	ld.const.f64 	%fd248, [ce+392];
	ld.const.f64 	%fd249, [ce+512];
	fma.rn.f64 	%fd250, %fd127, %fd249, %fd248;
	fma.rn.f64 	%fd251, %fd127, %fd250, %fd247;
	fma.rn.f64 	%fd252, %fd127, %fd251, %fd246;
	mul.f64 	%fd14, %fd127, %fd252;
	add.f64 	%fd645, %fd245, %fd14;
	rcp.rn.f64 	%fd16, %fd649;
	mul.f64 	%fd668, %fd16, %fd648;
	mul.f64 	%fd675, %fd668, %fd668;
	fma.rn.f64 	%fd253, %fd131, %fd137, %fd136;
	fma.rn.f64 	%fd254, %fd131, %fd253, %fd135;
	fma.rn.f64 	%fd255, %fd131, %fd254, %fd134;
	fma.rn.f64 	%fd256, %fd131, %fd255, %fd133;
	add.f64 	%fd257, %fd256, %fd1;
	add.f64 	%fd644, %fd257, %fd2;
	fma.rn.f64 	%fd258, %fd131, %fd161, %fd160;
	fma.rn.f64 	%fd259, %fd131, %fd258, %fd159;
	fma.rn.f64 	%fd260, %fd131, %fd259, %fd158;
	fma.rn.f64 	%fd261, %fd131, %fd260, %fd157;
	add.f64 	%fd262, %fd261, %fd4;
	add.f64 	%fd643, %fd262, %fd5;
	fma.rn.f64 	%fd263, %fd131, %fd185, %fd184;
	fma.rn.f64 	%fd264, %fd131, %fd263, %fd183;
	fma.rn.f64 	%fd265, %fd131, %fd264, %fd182;
	fma.rn.f64 	%fd266, %fd131, %fd265, %fd181;
	add.f64 	%fd267, %fd266, %fd7;
	add.f64 	%fd642, %fd267, %fd8;
	fma.rn.f64 	%fd268, %fd131, %fd209, %fd208;
	fma.rn.f64 	%fd269, %fd131, %fd268, %fd207;
	fma.rn.f64 	%fd270, %fd131, %fd269, %fd206;
	fma.rn.f64 	%fd271, %fd131, %fd270, %fd205;
	add.f64 	%fd272, %fd271, %fd10;
	add.f64 	%fd641, %fd272, %fd11;
	fma.rn.f64 	%fd273, %fd131, %fd233, %fd232;
	fma.rn.f64 	%fd274, %fd131, %fd273, %fd231;
	fma.rn.f64 	%fd275, %fd131, %fd274, %fd230;
	fma.rn.f64 	%fd276, %fd131, %fd275, %fd229;
	add.f64 	%fd277, %fd276, %fd13;
	add.f64 	%fd640, %fd277, %fd14;
	rcp.rn.f64 	%fd24, %fd644;
	mul.f64 	%fd663, %fd24, %fd643;
	mul.f64 	%fd662, %fd24, %fd642;
	mul.f64 	%fd661, %fd24, %fd641;
	add.f64 	%fd278, %fd131, %fd131;
	fma.rn.f64 	%fd279, %fd278, %fd137, %fd136;
	fma.rn.f64 	%fd280, %fd278, %fd279, %fd135;
	fma.rn.f64 	%fd281, %fd278, %fd280, %fd134;
	fma.rn.f64 	%fd282, %fd278, %fd281, %fd133;
	add.f64 	%fd283, %fd282, %fd1;
	add.f64 	%fd680, %fd283, %fd2;
	fma.rn.f64 	%fd284, %fd278, %fd161, %fd160;
	fma.rn.f64 	%fd285, %fd278, %fd284, %fd159;
	fma.rn.f64 	%fd286, %fd278, %fd285, %fd158;
	fma.rn.f64 	%fd287, %fd278, %fd286, %fd157;
	add.f64 	%fd288, %fd287, %fd4;
	add.f64 	%fd679, %fd288, %fd5;
	fma.rn.f64 	%fd289, %fd278, %fd185, %fd184;
	fma.rn.f64 	%fd290, %fd278, %fd289, %fd183;
	fma.rn.f64 	%fd291, %fd278, %fd290, %fd182;
	fma.rn.f64 	%fd292, %fd278, %fd291, %fd181;
	add.f64 	%fd293, %fd292, %fd7;
	add.f64 	%fd678, %fd293, %fd8;
	fma.rn.f64 	%fd294, %fd278, %fd209, %fd208;
	fma.rn.f64 	%fd295, %fd278, %fd294, %fd207;
	fma.rn.f64 	%fd296, %fd278, %fd295, %fd206;
	fma.rn.f64 	%fd297, %fd278, %fd296, %fd205;
	add.f64 	%fd298, %fd297, %fd10;
	add.f64 	%fd677, %fd298, %fd11;
	fma.rn.f64 	%fd299, %fd278, %fd233, %fd232;
	fma.rn.f64 	%fd300, %fd278, %fd299, %fd231;
	fma.rn.f64 	%fd301, %fd278, %fd300, %fd230;
	fma.rn.f64 	%fd302, %fd278, %fd301, %fd229;
	add.f64 	%fd303, %fd302, %fd13;
	add.f64 	%fd676, %fd303, %fd14;
	rcp.rn.f64 	%fd33, %fd680;
	setp.lt.s32 	%p4, %r52, 3;
	@%p4 bra 	$L__BB1_18;
	ld.param.u32 	%r62, [_Z18exact_rhs_kernel_xPdiii_param_3];
	ld.param.u32 	%r53, [_Z18exact_rhs_kernel_xPdiii_param_1];
	ld.param.u64 	%rd31, [_Z18exact_rhs_kernel_xPdiii_param_0];
	mul.f64 	%fd667, %fd16, %fd647;
	fma.rn.f64 	%fd305, %fd667, %fd667, %fd675;
	mul.f64 	%fd666, %fd16, %fd646;
	fma.rn.f64 	%fd669, %fd666, %fd666, %fd305;
	mul.f64 	%fd673, %fd663, %fd663;
	fma.rn.f64 	%fd306, %fd662, %fd662, %fd673;
	fma.rn.f64 	%fd664, %fd661, %fd661, %fd306;
	mul.f64 	%fd657, %fd33, %fd678;
	mul.f64 	%fd658, %fd33, %fd679;
	mul.f64 	%fd670, %fd658, %fd658;
	fma.rn.f64 	%fd307, %fd657, %fd657, %fd670;
	mul.f64 	%fd656, %fd33, %fd677;
	fma.rn.f64 	%fd659, %fd656, %fd656, %fd307;
	cvta.to.global.u64 	%rd7, %rd31;
	mul.f64 	%fd308, %fd657, %fd678;
	fma.rn.f64 	%fd309, %fd658, %fd679, %fd308;
	fma.rn.f64 	%fd310, %fd656, %fd677, %fd309;
	mul.f64 	%fd671, %fd310, 0d3FE0000000000000;
	mul.f64 	%fd311, %fd662, %fd642;
	fma.rn.f64 	%fd312, %fd663, %fd643, %fd311;
	fma.rn.f64 	%fd313, %fd661, %fd641, %fd312;
	mul.f64 	%fd672, %fd313, 0d3FE0000000000000;
	mul.f64 	%fd314, %fd667, %fd647;
	fma.rn.f64 	%fd315, %fd668, %fd648, %fd314;
	fma.rn.f64 	%fd316, %fd666, %fd646, %fd315;
	mul.f64 	%fd674, %fd316, 0d3FE0000000000000;
	mad.lo.s32 	%r31, %r13, %r8, %r19;
	mul.lo.s32 	%r32, %r31, %r53;
	mul.wide.s32 	%rd8, %r32, 8;
	add.s64 	%rd1, %rd7, %rd8;
	add.s32 	%r33, %r62, %r13;
	mad.lo.s32 	%r34, %r33, %r8, %r19;
	mul.lo.s32 	%r35, %r34, %r53;
	mul.wide.s32 	%rd9, %r35, 8;
	add.s64 	%rd2, %rd7, %rd9;
	add.s32 	%r36, %r33, %r62;
	mad.lo.s32 	%r37, %r36, %r8, %r19;
	mul.lo.s32 	%r38, %r37, %r53;
	mul.wide.s32 	%rd10, %r38, 8;
	add.s64 	%rd3, %rd7, %rd10;
	add.s32 	%r39, %r36, %r62;
	mad.lo.s32 	%r40, %r39, %r8, %r19;
	mul.lo.s32 	%r41, %r40, %r53;
	mul.wide.s32 	%rd11, %r41, 8;
	add.s64 	%rd4, %rd7, %rd11;
	add.s32 	%r42, %r39, %r62;
	mad.lo.s32 	%r43, %r42, %r8, %r19;
	mul.lo.s32 	%r44, %r43, %r53;
	mul.wide.s32 	%rd12, %r44, 8;
	add.s64 	%rd5, %rd7, %rd12;
	mul.f64 	%fd655, %fd33, %fd676;
	mul.f64 	%fd660, %fd24, %fd640;
	mul.f64 	%fd665, %fd16, %fd645;
	mov.b32 	%r63, 1;
	ld.const.f64 	%fd371, [tx2];
	ld.const.f64 	%fd378, [dx1tx1];
	ld.const.f64 	%fd391, [xxcon1];
	ld.const.f64 	%fd396, [dx2tx1];
	ld.const.f64 	%fd405, [xxcon2];
	ld.const.f64 	%fd410, [dx3tx1];
	ld.const.f64 	%fd423, [dx4tx1];
	ld.const.f64 	%fd438, [xxcon3];
	mul.f64 	%fd439, %fd438, 0d3FE0000000000000;
	ld.const.f64 	%fd444, [xxcon4];
	ld.const.f64 	%fd449, [xxcon5];
	ld.const.f64 	%fd454, [dx5tx1];
$L__BB1_3:
	mov.f64 	%fd92, %fd673;
	mov.f64 	%fd90, %fd672;
	mov.f64 	%fd672, %fd671;
	mov.f64 	%fd673, %fd670;
	mov.f64 	%fd84, %fd664;
	mov.f64 	%fd83, %fd663;
	mov.f64 	%fd82, %fd662;
	mov.f64 	%fd81, %fd661;
	mov.f64 	%fd80, %fd660;
	mov.f64 	%fd664, %fd659;
	mov.f64 	%fd663, %fd658;
	mov.f64 	%fd662, %fd657;
	mov.f64 	%fd661, %fd656;
	mov.f64 	%fd660, %fd655;
	mov.f64 	%fd69, %fd649;
	mov.f64 	%fd68, %fd648;
	mov.f64 	%fd67, %fd647;
	mov.f64 	%fd66, %fd646;
	mov.f64 	%fd65, %fd645;
	mov.f64 	%fd649, %fd644;
	mov.f64 	%fd648, %fd643;
	mov.f64 	%fd647, %fd642;
	mov.f64 	%fd646, %fd641;
	mov.f64 	%fd645, %fd640;
	mov.f64 	%fd644, %fd680;
	mov.f64 	%fd643, %fd679;
	mov.f64 	%fd642, %fd678;
	mov.f64 	%fd641, %fd677;
	mov.f64 	%fd640, %fd676;
	ld.param.u32 	%r54, [_Z18exact_rhs_kernel_xPdiii_param_1];
	add.s32 	%r45, %r63, 2;
	setp.ge.s32 	%p5, %r45, %r54;
	@%p5 bra 	$L__BB1_5;
	add.s32 	%r46, %r63, 2;
	cvt.rn.f64.u32 	%fd317, %r46;
	ld.const.f64 	%fd318, [dnxm1];
	mul.f64 	%fd319, %fd318, %fd317;
	ld.const.f64 	%fd320, [ce+400];
	ld.const.f64 	%fd321, [ce+280];
	fma.rn.f64 	%fd322, %fd319, %fd320, %fd321;
	ld.const.f64 	%fd323, [ce+160];
	fma.rn.f64 	%fd324, %fd319, %fd322, %fd323;
	ld.const.f64 	%fd325, [ce+40];
	fma.rn.f64 	%fd326, %fd319, %fd324, %fd325;
	ld.const.f64 	%fd327, [ce];
	fma.rn.f64 	%fd328, %fd319, %fd326, %fd327;
	add.f64 	%fd329, %fd328, %fd1;
	add.f64 	%fd680, %fd329, %fd2;
	ld.const.f64 	%fd330, [ce+408];
	ld.const.f64 	%fd331, [ce+288];
	fma.rn.f64 	%fd332, %fd319, %fd330, %fd331;
	ld.const.f64 	%fd333, [ce+168];
	fma.rn.f64 	%fd334, %fd319, %fd332, %fd333;
	ld.const.f64 	%fd335, [ce+48];
	fma.rn.f64 	%fd336, %fd319, %fd334, %fd335;
	ld.const.f64 	%fd337, [ce+8];
	fma.rn.f64 	%fd338, %fd319, %fd336, %fd337;
	add.f64 	%fd339, %fd338, %fd4;
	add.f64 	%fd679, %fd339, %fd5;
	ld.const.f64 	%fd340, [ce+416];
	ld.const.f64 	%fd341, [ce+296];
	fma.rn.f64 	%fd342, %fd319, %fd340, %fd341;
	ld.const.f64 	%fd343, [ce+176];
	fma.rn.f64 	%fd344, %fd319, %fd342, %fd343;
	ld.const.f64 	%fd345, [ce+56];
	fma.rn.f64 	%fd346, %fd319, %fd344, %fd345;
	ld.const.f64 	%fd347, [ce+16];
	fma.rn.f64 	%fd348, %fd319, %fd346, %fd347;
	add.f64 	%fd349, %fd348, %fd7;
	add.f64 	%fd678, %fd349, %fd8;
	ld.const.f64 	%fd350, [ce+424];
	ld.const.f64 	%fd351, [ce+304];
	fma.rn.f64 	%fd352, %fd319, %fd350, %fd351;
	ld.const.f64 	%fd353, [ce+184];
	fma.rn.f64 	%fd354, %fd319, %fd352, %fd353;
	ld.const.f64 	%fd355, [ce+64];
	fma.rn.f64 	%fd356, %fd319, %fd354, %fd355;
	ld.const.f64 	%fd357, [ce+24];
	fma.rn.f64 	%fd358, %fd319, %fd356, %fd357;
	add.f64 	%fd359, %fd358, %fd10;
	add.f64 	%fd677, %fd359, %fd11;
	ld.const.f64 	%fd360, [ce+432];
	ld.const.f64 	%fd361, [ce+312];
	fma.rn.f64 	%fd362, %fd319, %fd360, %fd361;
	ld.const.f64 	%fd363, [ce+192];
	fma.rn.f64 	%fd364, %fd319, %fd362, %fd363;
	ld.const.f64 	%fd365, [ce+72];
	fma.rn.f64 	%fd366, %fd319, %fd364, %fd365;
	ld.const.f64 	%fd367, [ce+32];
	fma.rn.f64 	%fd368, %fd319, %fd366, %fd367;
	add.f64 	%fd369, %fd368, %fd13;
	add.f64 	%fd676, %fd369, %fd14;
$L__BB1_5:
	sub.f64 	%fd370, %fd643, %fd68;
	mul.f64 	%fd372, %fd371, %fd370;
	mov.f64 	%fd373, 0d0000000000000000;
	sub.f64 	%fd374, %fd373, %fd372;
	add.f64 	%fd375, %fd649, %fd649;
	sub.f64 	%fd376, %fd644, %fd375;
	add.f64 	%fd377, %fd69, %fd376;
	fma.rn.f64 	%fd106, %fd378, %fd377, %fd374;
	sub.f64 	%fd379, %fd640, %fd672;
	mul.f64 	%fd380, %fd379, 0d3FD999999999999A;
	fma.rn.f64 	%fd381, %fd643, %fd663, %fd380;
	sub.f64 	%fd382, %fd65, %fd674;
	mul.f64 	%fd383, %fd382, 0d3FD999999999999A;
	fma.rn.f64 	%fd384, %fd68, %fd668, %fd383;
	sub.f64 	%fd385, %fd381, %fd384;
	mul.f64 	%fd386, %fd371, %fd385;
	sub.f64 	%fd387, %fd373, %fd386;
	add.f64 	%fd388, %fd83, %fd83;
	sub.f64 	%fd389, %fd663, %fd388;
	add.f64 	%fd390, %fd668, %fd389;
	fma.rn.f64 	%fd392, %fd391, %fd390, %fd387;
	add.f64 	%fd393, %fd648, %fd648;
	sub.f64 	%fd394, %fd643, %fd393;
	add.f64 	%fd395, %fd68, %fd394;
	fma.rn.f64 	%fd107, %fd396, %fd395, %fd392;
	mul.f64 	%fd397, %fd642, %fd663;
	mul.f64 	%fd398, %fd67, %fd668;
	sub.f64 	%fd399, %fd397, %fd398;
	mul.f64 	%fd400, %fd371, %fd399;
	sub.f64 	%fd401, %fd373, %fd400;
	add.f64 	%fd402, %fd82, %fd82;
	sub.f64 	%fd403, %fd662, %fd402;
	add.f64 	%fd404, %fd667, %fd403;
	fma.rn.f64 	%fd406, %fd405, %fd404, %fd401;
	add.f64 	%fd407, %fd647, %fd647;
	sub.f64 	%fd408, %fd642, %fd407;
	add.f64 	%fd409, %fd67, %fd408;
	fma.rn.f64 	%fd108, %fd410, %fd409, %fd406;
	mul.f64 	%fd411, %fd641, %fd663;
	mul.f64 	%fd412, %fd66, %fd668;
	sub.f64 	%fd413, %fd411, %fd412;
	mul.f64 	%fd414, %fd371, %fd413;
	sub.f64 	%fd415, %fd373, %fd414;
	add.f64 	%fd416, %fd81, %fd81;
	sub.f64 	%fd417, %fd661, %fd416;
	add.f64 	%fd418, %fd666, %fd417;
	fma.rn.f64 	%fd419, %fd405, %fd418, %fd415;
	add.f64 	%fd420, %fd646, %fd646;
	sub.f64 	%fd421, %fd641, %fd420;
	add.f64 	%fd422, %fd66, %fd421;
	fma.rn.f64 	%fd109, %fd423, %fd422, %fd419;
	mul.f64 	%fd424, %fd640, 0d3FF6666666666666;
	mul.f64 	%fd425, %fd672, 0d3FD999999999999A;
	sub.f64 	%fd426, %fd424, %fd425;
	mul.f64 	%fd427, %fd663, %fd426;
	mul.f64 	%fd428, %fd65, 0d3FF6666666666666;
	mul.f64 	%fd429, %fd674, 0d3FD999999999999A;
	sub.f64 	%fd430, %fd428, %fd429;
	mul.f64 	%fd431, %fd668, %fd430;
	sub.f64 	%fd432, %fd427, %fd431;
	mul.f64 	%fd433, %fd371, %fd432;
	sub.f64 	%fd434, %fd373, %fd433;
	add.f64 	%fd435, %fd84, %fd84;
	sub.f64 	%fd436, %fd664, %fd435;
	add.f64 	%fd437, %fd669, %fd436;
	fma.rn.f64 	%fd440, %fd439, %fd437, %fd434;
	add.f64 	%fd441, %fd92, %fd92;
	sub.f64 	%fd442, %fd673, %fd441;
	add.f64 	%fd443, %fd675, %fd442;
	fma.rn.f64 	%fd445, %fd444, %fd443, %fd440;
	add.f64 	%fd446, %fd80, %fd80;
	sub.f64 	%fd447, %fd660, %fd446;
	add.f64 	%fd448, %fd665, %fd447;
	fma.rn.f64 	%fd450, %fd449, %fd448, %fd445;
	add.f64 	%fd451, %fd645, %fd645;
	sub.f64 	%fd452, %fd640, %fd451;
	add.f64 	%fd453, %fd65, %fd452;
	fma.rn.f64 	%fd110, %fd454, %fd453, %fd450;
	setp.eq.s32 	%p6, %r63, 2;
	@%p6 bra 	$L__BB1_8;
	setp.ne.s32 	%p7, %r63, 1;
	@%p7 bra 	$L__BB1_9;
	mul.f64 	%fd495, %fd649, 0d4014000000000000;
	mul.f64 	%fd496, %fd644, 0d4010000000000000;
	sub.f64 	%fd497, %fd495, %fd496;
	add.f64 	%fd498, %fd680, %fd497;
	mul.f64 	%fd499, %fd498, 0d3FD0000000000000;
	sub.f64 	%fd500, %fd106, %fd499;
	st.global.f64 	[%rd1+8], %fd500;
	mul.f64 	%fd501, %fd648, 0d4014000000000000;
	mul.f64 	%fd502, %fd643, 0d4010000000000000;
	sub.f64 	%fd503, %fd501, %fd502;
	add.f64 	%fd504, %fd679, %fd503;
	mul.f64 	%fd505, %fd504, 0d3FD0000000000000;
	sub.f64 	%fd506, %fd107, %fd505;
	st.global.f64 	[%rd2+8], %fd506;
	mul.f64 	%fd507, %fd647, 0d4014000000000000;
	mul.f64 	%fd508, %fd642, 0d4010000000000000;
	sub.f64 	%fd509, %fd507, %fd508;
	add.f64 	%fd510, %fd678, %fd509;
	mul.f64 	%fd511, %fd510, 0d3FD0000000000000;
	sub.f64 	%fd512, %fd108, %fd511;
	st.global.f64 	[%rd3+8], %fd512;
	mul.f64 	%fd513, %fd646, 0d4014000000000000;
	mul.f64 	%fd514, %fd641, 0d4010000000000000;
	sub.f64 	%fd515, %fd513, %fd514;
	add.f64 	%fd516, %fd677, %fd515;
	mul.f64 	%fd517, %fd516, 0d3FD0000000000000;
	sub.f64 	%fd518, %fd109, %fd517;
	st.global.f64 	[%rd4+8], %fd518;
	mul.f64 	%fd519, %fd645, 0d4014000000000000;
	mul.f64 	%fd520, %fd640, 0d4010000000000000;
	sub.f64 	%fd521, %fd519, %fd520;
	add.f64 	%fd522, %fd676, %fd521;
	mul.f64 	%fd523, %fd522, 0d3FD0000000000000;
	sub.f64 	%fd524, %fd110, %fd523;
	st.global.f64 	[%rd5+8], %fd524;
	bra.uni 	$L__BB1_15;
$L__BB1_8:
	mul.f64 	%fd455, %fd69, 0d4010000000000000;
	mul.f64 	%fd456, %fd649, 0d4018000000000000;
	sub.f64 	%fd457, %fd456, %fd455;
	mul.f64 	%fd458, %fd644, 0d4010000000000000;
	sub.f64 	%fd459, %fd457, %fd458;
	add.f64 	%fd460, %fd680, %fd459;
	mul.f64 	%fd461, %fd460, 0d3FD0000000000000;
	sub.f64 	%fd462, %fd106, %fd461;
	st.global.f64 	[%rd1+16], %fd462;
	mul.f64 	%fd463, %fd68, 0d4010000000000000;
	mul.f64 	%fd464, %fd648, 0d4018000000000000;
	sub.f64 	%fd465, %fd464, %fd463;
	mul.f64 	%fd466, %fd643, 0d4010000000000000;
	sub.f64 	%fd467, %fd465, %fd466;
	add.f64 	%fd468, %fd679, %fd467;
	mul.f64 	%fd469, %fd468, 0d3FD0000000000000;
	sub.f64 	%fd470, %fd107, %fd469;
	st.global.f64 	[%rd2+16], %fd470;
	mul.f64 	%fd471, %fd67, 0d4010000000000000;
	mul.f64 	%fd472, %fd647, 0d4018000000000000;
	sub.f64 	%fd473, %fd472, %fd471;
	mul.f64 	%fd474, %fd642, 0d4010000000000000;
	sub.f64 	%fd475, %fd473, %fd474;
	add.f64 	%fd476, %fd678, %fd475;
	mul.f64 	%fd477, %fd476, 0d3FD0000000000000;
	sub.f64 	%fd478, %fd108, %fd477;
	st.global.f64 	[%rd3+16], %fd478;
	mul.f64 	%fd479, %fd66, 0d4010000000000000;
	mul.f64 	%fd480, %fd646, 0d4018000000000000;
	sub.f64 	%fd481, %fd480, %fd479;
	mul.f64 	%fd482, %fd641, 0d4010000000000000;
	sub.f64 	%fd483, %fd481, %fd482;
	add.f64 	%fd484, %fd677, %fd483;
	mul.f64 	%fd485, %fd484, 0d3FD0000000000000;
	sub.f64 	%fd486, %fd109, %fd485;
	st.global.f64 	[%rd4+16], %fd486;
	mul.f64 	%fd487, %fd65, 0d4010000000000000;
	mul.f64 	%fd488, %fd645, 0d4018000000000000;
	sub.f64 	%fd489, %fd488, %fd487;
	mul.f64 	%fd490, %fd640, 0d4010000000000000;
	sub.f64 	%fd491, %fd489, %fd490;
	add.f64 	%fd492, %fd676, %fd491;
	mul.f64 	%fd493, %fd492, 0d3FD0000000000000;
	sub.f64 	%fd494, %fd110, %fd493;
	st.global.f64 	[%rd5+16], %fd494;
	bra.uni 	$L__BB1_15;
$L__BB1_9:
	ld.param.u32 	%r55, [_Z18exact_rhs_kernel_xPdiii_param_1];
	setp.lt.u32 	%p8, %r63, 3;
	add.s32 	%r47, %r55, -3;
	setp.ge.s32 	%p9, %r63, %r47;
	or.pred  	%p10, %p8, %p9;
	@%p10 bra 	$L__BB1_11;
	mul.f64 	%fd585, %fd69, 0d4010000000000000;
	sub.f64 	%fd586, %fd74, %fd585;
	fma.rn.f64 	%fd587, %fd649, 0d4018000000000000, %fd586;
	mul.f64 	%fd588, %fd644, 0d4010000000000000;
	sub.f64 	%fd589, %fd587, %fd588;
	add.f64 	%fd590, %fd680, %fd589;
	mul.f64 	%fd591, %fd590, 0d3FD0000000000000;
	sub.f64 	%fd592, %fd106, %fd591;
	mul.wide.s32 	%rd25, %r63, 8;
	add.s64 	%rd26, %rd1, %rd25;
	st.global.f64 	[%rd26], %fd592;
	mul.f64 	%fd593, %fd68, 0d4010000000000000;
	sub.f64 	%fd594, %fd73, %fd593;
	fma.rn.f64 	%fd595, %fd648, 0d4018000000000000, %fd594;
	mul.f64 	%fd596, %fd643, 0d4010000000000000;
	sub.f64 	%fd597, %fd595, %fd596;
	add.f64 	%fd598, %fd679, %fd597;
	mul.f64 	%fd599, %fd598, 0d3FD0000000000000;
	sub.f64 	%fd600, %fd107, %fd599;
	add.s64 	%rd27, %rd2, %rd25;
	st.global.f64 	[%rd27], %fd600;
	mul.f64 	%fd601, %fd67, 0d4010000000000000;
	sub.f64 	%fd602, %fd72, %fd601;
	fma.rn.f64 	%fd603, %fd647, 0d4018000000000000, %fd602;
	mul.f64 	%fd604, %fd642, 0d4010000000000000;
	sub.f64 	%fd605, %fd603, %fd604;
	add.f64 	%fd606, %fd678, %fd605;
	mul.f64 	%fd607, %fd606, 0d3FD0000000000000;
	sub.f64 	%fd608, %fd108, %fd607;
	add.s64 	%rd28, %rd3, %rd25;
	st.global.f64 	[%rd28], %fd608;
	mul.f64 	%fd609, %fd66, 0d4010000000000000;
	sub.f64 	%fd610, %fd71, %fd609;
	fma.rn.f64 	%fd611, %fd646, 0d4018000000000000, %fd610;
	mul.f64 	%fd612, %fd641, 0d4010000000000000;
	sub.f64 	%fd613, %fd611, %fd612;
	add.f64 	%fd614, %fd677, %fd613;
	mul.f64 	%fd615, %fd614, 0d3FD0000000000000;
	sub.f64 	%fd616, %fd109, %fd615;
	add.s64 	%rd29, %rd4, %rd25;
	st.global.f64 	[%rd29], %fd616;
	mul.f64 	%fd617, %fd65, 0d4010000000000000;
	sub.f64 	%fd618, %fd70, %fd617;
	fma.rn.f64 	%fd619, %fd645, 0d4018000000000000, %fd618;
	mul.f64 	%fd620, %fd640, 0d4010000000000000;
	sub.f64 	%fd621, %fd619, %fd620;
	add.f64 	%fd622, %fd676, %fd621;
	mul.f64 	%fd623, %fd622, 0d3FD0000000000000;
	sub.f64 	%fd624, %fd110, %fd623;
	add.s64 	%rd30, %rd5, %rd25;
	st.global.f64 	[%rd30], %fd624;
	bra.uni 	$L__BB1_15;
$L__BB1_11:
	ld.param.u32 	%r56, [_Z18exact_rhs_kernel_xPdiii_param_1];
	add.s32 	%r48, %r56, -3;
	setp.ne.s32 	%p11, %r63, %r48;
	@%p11 bra 	$L__BB1_13;
	ld.param.u32 	%r59, [_Z18exact_rhs_kernel_xPdiii_param_1];
	mul.f64 	%fd550, %fd69, 0d4010000000000000;
	sub.f64 	%fd551, %fd74, %fd550;
	fma.rn.f64 	%fd552, %fd649, 0d4018000000000000, %fd551;
	mul.f64 	%fd553, %fd644, 0d4010000000000000;
	sub.f64 	%fd554, %fd552, %fd553;
	mul.f64 	%fd555, %fd554, 0d3FD0000000000000;
	sub.f64 	%fd556, %fd106, %fd555;
	mul.wide.u32 	%rd19, %r59, 8;
	add.s64 	%rd20, %rd1, %rd19;
	st.global.f64 	[%rd20+-24], %fd556;
	mul.f64 	%fd557, %fd68, 0d4010000000000000;
	sub.f64 	%fd558, %fd73, %fd557;
	fma.rn.f64 	%fd559, %fd648, 0d4018000000000000, %fd558;
	mul.f64 	%fd560, %fd643, 0d4010000000000000;
	sub.f64 	%fd561, %fd559, %fd560;
	mul.f64 	%fd562, %fd561, 0d3FD0000000000000;
	sub.f64 	%fd563, %fd107, %fd562;
	add.s64 	%rd21, %rd2, %rd19;
	st.global.f64 	[%rd21+-24], %fd563;
	mul.f64 	%fd564, %fd67, 0d4010000000000000;
	sub.f64 	%fd565, %fd72, %fd564;
	fma.rn.f64 	%fd566, %fd647, 0d4018000000000000, %fd565;
	mul.f64 	%fd567, %fd642, 0d4010000000000000;
	sub.f64 	%fd568, %fd566, %fd567;
	mul.f64 	%fd569, %fd568, 0d3FD0000000000000;
	sub.f64 	%fd570, %fd108, %fd569;
	add.s64 	%rd22, %rd3, %rd19;
	st.global.f64 	[%rd22+-24], %fd570;
	mul.f64 	%fd571, %fd66, 0d4010000000000000;
	sub.f64 	%fd572, %fd71, %fd571;
	fma.rn.f64 	%fd573, %fd646, 0d4018000000000000, %fd572;
	mul.f64 	%fd574, %fd641, 0d4010000000000000;
	sub.f64 	%fd575, %fd573, %fd574;
	mul.f64 	%fd576, %fd575, 0d3FD0000000000000;
	sub.f64 	%fd577, %fd109, %fd576;
	add.s64 	%rd23, %rd4, %rd19;
	st.global.f64 	[%rd23+-24], %fd577;
	mul.f64 	%fd578, %fd65, 0d4010000000000000;
	sub.f64 	%fd579, %fd70, %fd578;
	fma.rn.f64 	%fd580, %fd645, 0d4018000000000000, %fd579;
	mul.f64 	%fd581, %fd640, 0d4010000000000000;
	sub.f64 	%fd582, %fd580, %fd581;
	mul.f64 	%fd583, %fd582, 0d3FD0000000000000;
	sub.f64 	%fd584, %fd110, %fd583;
	add.s64 	%rd24, %rd5, %rd19;
	st.global.f64 	[%rd24+-24], %fd584;
	bra.uni 	$L__BB1_15;
$L__BB1_13:
	ld.param.u32 	%r57, [_Z18exact_rhs_kernel_xPdiii_param_1];
	add.s32 	%r49, %r57, -2;
	setp.ne.s32 	%p12, %r63, %r49;
	@%p12 bra 	$L__BB1_15;
	ld.param.u32 	%r58, [_Z18exact_rhs_kernel_xPdiii_param_1];
	mul.f64 	%fd525, %fd69, 0d4010000000000000;
	sub.f64 	%fd526, %fd74, %fd525;
	fma.rn.f64 	%fd527, %fd649, 0d4014000000000000, %fd526;
	mul.f64 	%fd528, %fd527, 0d3FD0000000000000;
	sub.f64 	%fd529, %fd106, %fd528;
	mul.wide.u32 	%rd13, %r58, 8;
	add.s64 	%rd14, %rd1, %rd13;
	st.global.f64 	[%rd14+-16], %fd529;
	mul.f64 	%fd530, %fd68, 0d4010000000000000;
	sub.f64 	%fd531, %fd73, %fd530;
	fma.rn.f64 	%fd532, %fd648, 0d4014000000000000, %fd531;
	mul.f64 	%fd533, %fd532, 0d3FD0000000000000;
	sub.f64 	%fd534, %fd107, %fd533;
	add.s64 	%rd15, %rd2, %rd13;
	st.global.f64 	[%rd15+-16], %fd534;
	mul.f64 	%fd535, %fd67, 0d4010000000000000;
	sub.f64 	%fd536, %fd72, %fd535;
	fma.rn.f64 	%fd537, %fd647, 0d4014000000000000, %fd536;
	mul.f64 	%fd538, %fd537, 0d3FD0000000000000;
	sub.f64 	%fd539, %fd108, %fd538;
	add.s64 	%rd16, %rd3, %rd13;
	st.global.f64 	[%rd16+-16], %fd539;
	mul.f64 	%fd540, %fd66, 0d4010000000000000;
	sub.f64 	%fd541, %fd71, %fd540;
	fma.rn.f64 	%fd542, %fd646, 0d4014000000000000, %fd541;
	mul.f64 	%fd543, %fd542, 0d3FD0000000000000;
	sub.f64 	%fd544, %fd109, %fd543;
	add.s64 	%rd17, %rd4, %rd13;
	st.global.f64 	[%rd17+-16], %fd544;
	mul.f64 	%fd545, %fd65, 0d4010000000000000;
	sub.f64 	%fd546, %fd70, %fd545;
	fma.rn.f64 	%fd547, %fd645, 0d4014000000000000, %fd546;
	mul.f64 	%fd548, %fd547, 0d3FD0000000000000;
	sub.f64 	%fd549, %fd110, %fd548;
	add.s64 	%rd18, %rd5, %rd13;
	st.global.f64 	[%rd18+-16], %fd549;
$L__BB1_15:
	ld.param.u32 	%r60, [_Z18exact_rhs_kernel_xPdiii_param_1];
	add.s32 	%r50, %r60, -2;
	setp.ge.s32 	%p13, %r63, %r50;
	mov.f64 	%fd655, %fd660;
	mov.f64 	%fd656, %fd661;
	mov.f64 	%fd657, %fd662;
	mov.f64 	%fd658, %fd663;
	mov.f64 	%fd659, %fd664;
	mov.f64 	%fd670, %fd673;
	mov.f64 	%fd671, %fd672;
	@%p13 bra 	$L__BB1_17;
	rcp.rn.f64 	%fd625, %fd680;
	mul.f64 	%fd658, %fd625, %fd679;
	mul.f64 	%fd657, %fd625, %fd678;
	mul.f64 	%fd656, %fd625, %fd677;
	mul.f64 	%fd655, %fd625, %fd676;
	mul.f64 	%fd670, %fd658, %fd658;
	fma.rn.f64 	%fd626, %fd657, %fd657, %fd670;
	fma.rn.f64 	%fd659, %fd656, %fd656, %fd626;
	mul.f64 	%fd627, %fd657, %fd678;
	fma.rn.f64 	%fd628, %fd658, %fd679, %fd627;
	fma.rn.f64 	%fd629, %fd656, %fd677, %fd628;
	mul.f64 	%fd671, %fd629, 0d3FE0000000000000;
$L__BB1_17:
	ld.param.u32 	%r61, [_Z18exact_rhs_kernel_xPdiii_param_1];
	add.s32 	%r4, %r63, 1;
	add.s32 	%r51, %r61, -2;
	setp.ne.s32 	%p14, %r63, %r51;
	mov.f64 	%fd70, %fd65;
	mov.f64 	%fd71, %fd66;
	mov.f64 	%fd72, %fd67;
	mov.f64 	%fd73, %fd68;
	mov.f64 	%fd74, %fd69;
	mov.f64 	%fd665, %fd80;
	mov.f64 	%fd666, %fd81;
	mov.f64 	%fd667, %fd82;
	mov.f64 	%fd668, %fd83;
	mov.f64 	%fd669, %fd84;
	mov.u32 	%r63, %r4;
	mov.f64 	%fd674, %fd90;
	mov.f64 	%fd675, %fd92;
	@%p14 bra 	$L__BB1_3;
$L__BB1_18:
	ret;

}
.entry _Z18exact_rhs_kernel_yPdiii(
	.param .u64 .ptr .align 1 _Z18exact_rhs_kernel_yPdiii_param_0,
	.param .u32 _Z18exact_rhs_kernel_yPdiii_param_1,
	.param .u32 _Z18exact_rhs_kernel_yPdiii_param_2,
	.param .u32 _Z18exact_rhs_kernel_yPdiii_param_3
)
{
	.reg .pred 	%p<15>;
	.reg .b32 	%r<127>;
	.reg .b64 	%rd<131>;
	.reg .b64 	%fd<667>;

	ld.param.u32 	%r25, [_Z18exact_rhs_kernel_yPdiii_param_1];
	ld.param.u32 	%r24, [_Z18exact_rhs_kernel_yPdiii_param_3];
	mov.u32 	%r26, %ctaid.x;
	mov.u32 	%r27, %ntid.x;
	mov.u32 	%r28, %tid.x;
	mad.lo.s32 	%r29, %r26, %r27, %r28;
	add.s32 	%r30, %r29, 1;
	mov.u32 	%r31, %ctaid.y;
	mov.u32 	%r32, %ntid.y;
	mov.u32 	%r33, %tid.y;
	mad.lo.s32 	%r34, %r31, %r32, %r33;
	add.s32 	%r36, %r34, 1;
	add.s32 	%r37, %r24, -1;
	setp.ge.s32 	%p1, %r30, %r37;
	add.s32 	%r38, %r25, -1;
	setp.ge.s32 	%p2, %r36, %r38;
	or.pred  	%p3, %p1, %p2;
	@%p3 bra 	$L__BB2_18;
	ld.param.u32 	%r114, [_Z18exact_rhs_kernel_yPdiii_param_2];
	cvt.rn.f64.s32 	%fd125, %r30;
	ld.const.f64 	%fd126, [dnzm1];
	mul.f64 	%fd127, %fd126, %fd125;
	cvt.rn.f64.u32 	%fd128, %r36;
	ld.const.f64 	%fd129, [dnxm1];
	mul.f64 	%fd130, %fd129, %fd128;
	ld.const.f64 	%fd131, [dnym1];
	mul.f64 	%fd132, %fd131, 0d0000000000000000;
	ld.const.f64 	%fd133, [ce];
	ld.const.f64 	%fd134, [ce+40];
	ld.const.f64 	%fd135, [ce+160];
	ld.const.f64 	%fd136, [ce+280];
	ld.const.f64 	%fd137, [ce+400];
	fma.rn.f64 	%fd138, %fd130, %fd137, %fd136;
	fma.rn.f64 	%fd139, %fd130, %fd138, %fd135;
	fma.rn.f64 	%fd140, %fd130, %fd139, %fd134;
	fma.rn.f64 	%fd1, %fd130, %fd140, %fd133;
	ld.const.f64 	%fd141, [ce+80];
	ld.const.f64 	%fd142, [ce+200];
	ld.const.f64 	%fd143, [ce+320];
	ld.const.f64 	%fd144, [ce+440];
	fma.rn.f64 	%fd145, %fd132, %fd144, %fd143;
	fma.rn.f64 	%fd146, %fd132, %fd145, %fd142;
	fma.rn.f64 	%fd147, %fd132, %fd146, %fd141;
	fma.rn.f64 	%fd148, %fd132, %fd147, %fd1;
	ld.const.f64 	%fd149, [ce+120];
	ld.const.f64 	%fd150, [ce+240];
	ld.const.f64 	%fd151, [ce+360];
	ld.const.f64 	%fd152, [ce+480];
	fma.rn.f64 	%fd153, %fd127, %fd152, %fd151;
	fma.rn.f64 	%fd154, %fd127, %fd153, %fd150;
	fma.rn.f64 	%fd155, %fd127, %fd154, %fd149;
	mul.f64 	%fd2, %fd127, %fd155;
	add.f64 	%fd628, %fd148, %fd2;
	ld.const.f64 	%fd156, [ce+8];
	ld.const.f64 	%fd157, [ce+48];
	ld.const.f64 	%fd158, [ce+168];
	ld.const.f64 	%fd159, [ce+288];
	ld.const.f64 	%fd160, [ce+408];
	fma.rn.f64 	%fd161, %fd130, %fd160, %fd159;
	fma.rn.f64 	%fd162, %fd130, %fd161, %fd158;
	fma.rn.f64 	%fd163, %fd130, %fd162, %fd157;
	fma.rn.f64 	%fd4, %fd130, %fd163, %fd156;
	ld.const.f64 	%fd164, [ce+88];
	ld.const.f64 	%fd165, [ce+208];
	ld.const.f64 	%fd166, [ce+328];
	ld.const.f64 	%fd167, [ce+448];
	fma.rn.f64 	%fd168, %fd132, %fd167, %fd166;
	fma.rn.f64 	%fd169, %fd132, %fd168, %fd165;
	fma.rn.f64 	%fd170, %fd132, %fd169, %fd164;
	fma.rn.f64 	%fd171, %fd132, %fd170, %fd4;
	ld.const.f64 	%fd172, [ce+128];
	ld.const.f64 	%fd173, [ce+248];
	ld.const.f64 	%fd174, [ce+368];
	ld.const.f64 	%fd175, [ce+488];
	fma.rn.f64 	%fd176, %fd127, %fd175, %fd174;
	fma.rn.f64 	%fd177, %fd127, %fd176, %fd173;
	fma.rn.f64 	%fd178, %fd127, %fd177, %fd172;
	mul.f64 	%fd5, %fd127, %fd178;
	add.f64 	%fd627, %fd171, %fd5;
	ld.const.f64 	%fd179, [ce+16];
	ld.const.f64 	%fd180, [ce+56];
	ld.const.f64 	%fd181, [ce+176];
	ld.const.f64 	%fd182, [ce+296];
	ld.const.f64 	%fd183, [ce+416];
	fma.rn.f64 	%fd184, %fd130, %fd183, %fd182;
	fma.rn.f64 	%fd185, %fd130, %fd184, %fd181;
	fma.rn.f64 	%fd186, %fd130, %fd185, %fd180;
	fma.rn.f64 	%fd7, %fd130, %fd186, %fd179;
	ld.const.f64 	%fd187, [ce+96];
	ld.const.f64 	%fd188, [ce+216];
	ld.const.f64 	%fd189, [ce+336];
	ld.const.f64 	%fd190, [ce+456];
	fma.rn.f64 	%fd191, %fd132, %fd190, %fd189;
	fma.rn.f64 	%fd192, %fd132, %fd191, %fd188;
	fma.rn.f64 	%fd193, %fd132, %fd192, %fd187;
	fma.rn.f64 	%fd194, %fd132, %fd193, %fd7;
	ld.const.f64 	%fd195, [ce+136];
	ld.const.f64 	%fd196, [ce+256];
	ld.const.f64 	%fd197, [ce+376];
	ld.const.f64 	%fd198, [ce+496];
	fma.rn.f64 	%fd199, %fd127, %fd198, %fd197;
	fma.rn.f64 	%fd200, %fd127, %fd199, %fd196;
	fma.rn.f64 	%fd201, %fd127, %fd200, %fd195;
	mul.f64 	%fd8, %fd127, %fd201;
	add.f64 	%fd626, %fd194, %fd8;
	ld.const.f64 	%fd202, [ce+24];
	ld.const.f64 	%fd203, [ce+64];
	ld.const.f64 	%fd204, [ce+184];
	ld.const.f64 	%fd205, [ce+304];
	ld.const.f64 	%fd206, [ce+424];
	fma.rn.f64 	%fd207, %fd130, %fd206, %fd205;
	fma.rn.f64 	%fd208, %fd130, %fd207, %fd204;
	fma.rn.f64 	%fd209, %fd130, %fd208, %fd203;
	fma.rn.f64 	%fd10, %fd130, %fd209, %fd202;
	ld.const.f64 	%fd210, [ce+104];
	ld.const.f64 	%fd211, [ce+224];
	ld.const.f64 	%fd212, [ce+344];
	ld.const.f64 	%fd213, [ce+464];
	fma.rn.f64 	%fd214, %fd132, %fd213, %fd212;
	fma.rn.f64 	%fd215, %fd132, %fd214, %fd211;
	fma.rn.f64 	%fd216, %fd132, %fd215, %fd210;
	fma.rn.f64 	%fd217, %fd132, %fd216, %fd10;
	ld.const.f64 	%fd218, [ce+144];
	ld.const.f64 	%fd219, [ce+264];
	ld.const.f64 	%fd220, [ce+384];
	ld.const.f64 	%fd221, [ce+504];
	fma.rn.f64 	%fd222, %fd127, %fd221, %fd220;
	fma.rn.f64 	%fd223, %fd127, %fd222, %fd219;
	fma.rn.f64 	%fd224, %fd127, %fd223, %fd218;
	mul.f64 	%fd11, %fd127, %fd224;
	add.f64 	%fd625, %fd217, %fd11;
	ld.const.f64 	%fd225, [ce+32];
	ld.const.f64 	%fd226, [ce+72];
	ld.const.f64 	%fd227, [ce+192];
	ld.const.f64 	%fd228, [ce+312];
	ld.const.f64 	%fd229, [ce+432];
	fma.rn.f64 	%fd230, %fd130, %fd229, %fd228;
	fma.rn.f64 	%fd231, %fd130, %fd230, %fd227;
	fma.rn.f64 	%fd232, %fd130, %fd231, %fd226;
	fma.rn.f64 	%fd13, %fd130, %fd232, %fd225;
	ld.const.f64 	%fd233, [ce+112];
	ld.const.f64 	%fd234, [ce+232];
	ld.const.f64 	%fd235, [ce+352];
	ld.const.f64 	%fd236, [ce+472];
	fma.rn.f64 	%fd237, %fd132, %fd236, %fd235;
	fma.rn.f64 	%fd238, %fd132, %fd237, %fd234;
	fma.rn.f64 	%fd239, %fd132, %fd238, %fd233;
	fma.rn.f64 	%fd240, %fd132, %fd239, %fd13;
	ld.const.f64 	%fd241, [ce+152];
	ld.const.f64 	%fd242, [ce+272];
	ld.const.f64 	%fd243, [ce+392];
	ld.const.f64 	%fd244, [ce+512];
	fma.rn.f64 	%fd245, %fd127, %fd244, %fd243;
	fma.rn.f64 	%fd246, %fd127, %fd245, %fd242;
	fma.rn.f64 	%fd247, %fd127, %fd246, %fd241;
	mul.f64 	%fd14, %fd127, %fd247;
	add.f64 	%fd624, %fd240, %fd14;
	rcp.rn.f64 	%fd16, %fd628;
	fma.rn.f64 	%fd248, %fd131, %fd144, %fd143;
	fma.rn.f64 	%fd249, %fd131, %fd248, %fd142;
	fma.rn.f64 	%fd250, %fd131, %fd249, %fd141;
	fma.rn.f64 	%fd251, %fd131, %fd250, %fd1;
	add.f64 	%fd623, %fd251, %fd2;
	fma.rn.f64 	%fd252, %fd131, %fd167, %fd166;
	fma.rn.f64 	%fd253, %fd131, %fd252, %fd165;
	fma.rn.f64 	%fd254, %fd131, %fd253, %fd164;
	fma.rn.f64 	%fd255, %fd131, %fd254, %fd4;
	add.f64 	%fd622, %fd255, %fd5;
	fma.rn.f64 	%fd256, %fd131, %fd190, %fd189;
	fma.rn.f64 	%fd257, %fd131, %fd256, %fd188;
	fma.rn.f64 	%fd258, %fd131, %fd257, %fd187;
	fma.rn.f64 	%fd259, %fd131, %fd258, %fd7;
	add.f64 	%fd621, %fd259, %fd8;
	fma.rn.f64 	%fd260, %fd131, %fd213, %fd212;
	fma.rn.f64 	%fd261, %fd131, %fd260, %fd211;
	fma.rn.f64 	%fd262, %fd131, %fd261, %fd210;
	fma.rn.f64 	%fd263, %fd131, %fd262, %fd10;
	add.f64 	%fd620, %fd263, %fd11;
	fma.rn.f64 	%fd264, %fd131, %fd236, %fd235;
	fma.rn.f64 	%fd265, %fd131, %fd264, %fd234;
	fma.rn.f64 	%fd266, %fd131, %fd265, %fd233;
	fma.rn.f64 	%fd267, %fd131, %fd266, %fd13;
	add.f64 	%fd619, %fd267, %fd14;
	rcp.rn.f64 	%fd22, %fd623;
	add.f64 	%fd268, %fd131, %fd131;
	fma.rn.f64 	%fd269, %fd268, %fd144, %fd143;
	fma.rn.f64 	%fd270, %fd268, %fd269, %fd142;
	fma.rn.f64 	%fd271, %fd268, %fd270, %fd141;
	fma.rn.f64 	%fd272, %fd268, %fd271, %fd1;
	add.f64 	%fd659, %fd272, %fd2;
	fma.rn.f64 	%fd273, %fd268, %fd167, %fd166;
	fma.rn.f64 	%fd274, %fd268, %fd273, %fd165;
	fma.rn.f64 	%fd275, %fd268, %fd274, %fd164;
	fma.rn.f64 	%fd276, %fd268, %fd275, %fd4;
	add.f64 	%fd658, %fd276, %fd5;
	fma.rn.f64 	%fd277, %fd268, %fd190, %fd189;
	fma.rn.f64 	%fd278, %fd268, %fd277, %fd188;
	fma.rn.f64 	%fd279, %fd268, %fd278, %fd187;
	fma.rn.f64 	%fd280, %fd268, %fd279, %fd7;
	add.f64 	%fd657, %fd280, %fd8;
	fma.rn.f64 	%fd281, %fd268, %fd213, %fd212;
	fma.rn.f64 	%fd282, %fd268, %fd281, %fd211;
	fma.rn.f64 	%fd283, %fd268, %fd282, %fd210;
	fma.rn.f64 	%fd284, %fd268, %fd283, %fd10;
	add.f64 	%fd656, %fd284, %fd11;
	fma.rn.f64 	%fd285, %fd268, %fd236, %fd235;
	fma.rn.f64 	%fd286, %fd268, %fd285, %fd234;
	fma.rn.f64 	%fd287, %fd268, %fd286, %fd233;
	fma.rn.f64 	%fd288, %fd268, %fd287, %fd13;
	add.f64 	%fd655, %fd288, %fd14;
	rcp.rn.f64 	%fd28, %fd659;
	setp.lt.s32 	%p4, %r114, 3;
	@%p4 bra 	$L__BB2_18;
	ld.param.u32 	%r119, [_Z18exact_rhs_kernel_yPdiii_param_3];
	ld.param.u32 	%r115, [_Z18exact_rhs_kernel_yPdiii_param_2];
	ld.param.u64 	%rd128, [_Z18exact_rhs_kernel_yPdiii_param_0];
	mul.f64 	%fd642, %fd22, %fd622;
	mul.f64 	%fd641, %fd22, %fd621;
	mul.f64 	%fd652, %fd641, %fd641;
	fma.rn.f64 	%fd290, %fd642, %fd642, %fd652;
	mul.f64 	%fd640, %fd22, %fd620;
	fma.rn.f64 	%fd643, %fd640, %fd640, %fd290;
	mul.f64 	%fd637, %fd28, %fd658;
	mul.f64 	%fd636, %fd28, %fd657;
	mul.f64 	%fd649, %fd636, %fd636;
	fma.rn.f64 	%fd291, %fd637, %fd637, %fd649;
	mul.f64 	%fd635, %fd28, %fd656;
	fma.rn.f64 	%fd638, %fd635, %fd635, %fd291;
	mul.f64 	%fd647, %fd16, %fd627;
	mul.f64 	%fd646, %fd16, %fd626;
	mul.f64 	%fd654, %fd646, %fd646;
	fma.rn.f64 	%fd292, %fd647, %fd647, %fd654;
	mul.f64 	%fd645, %fd16, %fd625;
	fma.rn.f64 	%fd648, %fd645, %fd645, %fd292;
	mul.f64 	%fd293, %fd636, %fd657;
	fma.rn.f64 	%fd294, %fd637, %fd658, %fd293;
	fma.rn.f64 	%fd295, %fd635, %fd656, %fd294;
	mul.f64 	%fd650, %fd295, 0d3FE0000000000000;
	mul.f64 	%fd296, %fd641, %fd621;
	fma.rn.f64 	%fd297, %fd642, %fd622, %fd296;
	fma.rn.f64 	%fd298, %fd640, %fd620, %fd297;
	mul.f64 	%fd651, %fd298, 0d3FE0000000000000;
	mul.f64 	%fd299, %fd646, %fd626;
	fma.rn.f64 	%fd300, %fd647, %fd627, %fd299;
	fma.rn.f64 	%fd301, %fd645, %fd625, %fd300;
	mul.f64 	%fd653, %fd301, 0d3FE0000000000000;
	mov.u32 	%r50, %tid.x;
	mov.u32 	%r51, %ctaid.x;
	mov.u32 	%r52, %ntid.x;
	mad.lo.s32 	%r53, %r51, %r52, %r50;
	add.s32 	%r54, %r53, %r119;
	mad.lo.s32 	%r55, %r115, %r53, %r115;
	add.s32 	%r56, %r54, 1;
	mad.lo.s32 	%r57, %r115, %r54, %r115;
	add.s32 	%r58, %r56, %r119;
	mul.lo.s32 	%r59, %r58, %r115;
	add.s32 	%r60, %r58, %r119;
	mul.lo.s32 	%r61, %r60, %r115;
	add.s32 	%r62, %r60, %r119;
	mul.lo.s32 	%r63, %r62, %r115;
	add.s32 	%r64, %r115, -2;
	add.s32 	%r65, %r55, 2;
	mul.lo.s32 	%r66, %r65, %r25;
	cvt.s64.s32 	%rd22, %r66;
	mov.u32 	%r67, %tid.y;
	mov.u32 	%r68, %ctaid.y;
	mov.u32 	%r69, %ntid.y;
	mad.lo.s32 	%r70, %r68, %r69, %r67;
	cvt.u64.u32 	%rd23, %r70;
	add.s64 	%rd24, %rd22, %rd23;
	cvta.to.global.u64 	%rd25, %rd128;
	shl.b64 	%rd26, %rd24, 3;
	add.s64 	%rd1, %rd25, %rd26;
	add.s32 	%r71, %r57, 2;
	mul.lo.s32 	%r72, %r71, %r25;
	cvt.s64.s32 	%rd27, %r72;
	add.s64 	%rd28, %rd27, %rd23;
	shl.b64 	%rd29, %rd28, 3;
	add.s64 	%rd2, %rd25, %rd29;
	add.s32 	%r73, %r59, 2;
	mul.lo.s32 	%r74, %r73, %r25;
	cvt.s64.s32 	%rd30, %r74;
	add.s64 	%rd31, %rd30, %rd23;
	shl.b64 	%rd32, %rd31, 3;
	add.s64 	%rd3, %rd25, %rd32;
	add.s32 	%r75, %r61, 2;
	mul.lo.s32 	%r76, %r75, %r25;
	cvt.s64.s32 	%rd33, %r76;
	add.s64 	%rd34, %rd33, %rd23;
	shl.b64 	%rd35, %rd34, 3;
	add.s64 	%rd4, %rd25, %rd35;
	add.s32 	%r77, %r63, 2;
	mul.lo.s32 	%r78, %r77, %r25;
	cvt.s64.s32 	%rd36, %r78;
	add.s64 	%rd37, %rd36, %rd23;
	shl.b64 	%rd38, %rd37, 3;
	add.s64 	%rd5, %rd25, %rd38;
	sub.s32 	%r79, %r66, %r25;
	cvt.s64.s32 	%rd39, %r79;
	add.s64 	%rd40, %rd39, %rd23;
	shl.b64 	%rd41, %rd40, 3;
	add.s64 	%rd6, %rd25, %rd41;
	sub.s32 	%r80, %r72, %r25;
	cvt.s64.s32 	%rd42, %r80;
	add.s64 	%rd43, %rd42, %rd23;
	shl.b64 	%rd44, %rd43, 3;
	add.s64 	%rd7, %rd25, %rd44;
	sub.s32 	%r81, %r74, %r25;
	cvt.s64.s32 	%rd45, %r81;
	add.s64 	%rd46, %rd45, %rd23;
	shl.b64 	%rd47, %rd46, 3;
	add.s64 	%rd8, %rd25, %rd47;
	sub.s32 	%r82, %r76, %r25;
	cvt.s64.s32 	%rd48, %r82;
	add.s64 	%rd49, %rd48, %rd23;
	shl.b64 	%rd50, %rd49, 3;
	add.s64 	%rd9, %rd25, %rd50;
	sub.s32 	%r83, %r78, %r25;
	cvt.s64.s32 	%rd51, %r83;
	add.s64 	%rd52, %rd51, %rd23;
	shl.b64 	%rd53, %rd52, 3;
	add.s64 	%rd10, %rd25, %rd53;
	add.s32 	%r84, %r55, %r64;
	mul.lo.s32 	%r85, %r84, %r25;
	cvt.s64.s32 	%rd54, %r85;
	add.s64 	%rd55, %rd54, %rd23;
	shl.b64 	%rd56, %rd55, 3;
	add.s64 	%rd11, %rd25, %rd56;
	add.s32 	%r86, %r57, %r64;
	mul.lo.s32 	%r87, %r86, %r25;
	cvt.s64.s32 	%rd57, %r87;
	add.s64 	%rd58, %rd57, %rd23;
	shl.b64 	%rd59, %rd58, 3;
	add.s64 	%rd12, %rd25, %rd59;
	add.s32 	%r88, %r59, %r64;
	mul.lo.s32 	%r89, %r88, %r25;
	cvt.s64.s32 	%rd60, %r89;
	add.s64 	%rd61, %rd60, %rd23;
	shl.b64 	%rd62, %rd61, 3;
	add.s64 	%rd13, %rd25, %rd62;
	add.s32 	%r90, %r61, %r64;
	mul.lo.s32 	%r91, %r90, %r25;
	cvt.s64.s32 	%rd63, %r91;
	add.s64 	%rd64, %rd63, %rd23;
	shl.b64 	%rd65, %rd64, 3;
	add.s64 	%rd14, %rd25, %rd65;
	add.s32 	%r92, %r63, %r64;
	mul.lo.s32 	%r93, %r92, %r25;
	cvt.s64.s32 	%rd66, %r93;
	add.s64 	%rd67, %rd66, %rd23;
	shl.b64 	%rd68, %rd67, 3;
	add.s64 	%rd15, %rd25, %rd68;
	add.s32 	%r94, %r84, -1;
	mul.lo.s32 	%r95, %r94, %r25;
	cvt.s64.s32 	%rd69, %r95;
	add.s64 	%rd70, %rd69, %rd23;
	shl.b64 	%rd71, %rd70, 3;
	add.s64 	%rd16, %rd25, %rd71;
	add.s32 	%r96, %r86, -1;
	mul.lo.s32 	%r97, %r96, %r25;
	cvt.s64.s32 	%rd72, %r97;
	add.s64 	%rd73, %rd72, %rd23;
	shl.b64 	%rd74, %rd73, 3;
	add.s64 	%rd17, %rd25, %rd74;
	add.s32 	%r98, %r88, -1;
	mul.lo.s32 	%r99, %r98, %r25;
	cvt.s64.s32 	%rd75, %r99;
	add.s64 	%rd76, %rd75, %rd23;
	shl.b64 	%rd77, %rd76, 3;
	add.s64 	%rd18, %rd25, %rd77;
	add.s32 	%r100, %r90, -1;
	mul.lo.s32 	%r101, %r100, %r25;
	cvt.s64.s32 	%rd78, %r101;
	add.s64 	%rd79, %rd78, %rd23;
	shl.b64 	%rd80, %rd79, 3;
	add.s64 	%rd19, %rd25, %rd80;
	add.s32 	%r102, %r92, -1;
	mul.lo.s32 	%r103, %r102, %r25;
	cvt.s64.s32 	%rd81, %r103;
	add.s64 	%rd82, %rd81, %rd23;
	shl.b64 	%rd83, %rd82, 3;
	add.s64 	%rd20, %rd25, %rd83;
	add.s32 	%r126, %r115, -4;
	mad.lo.s32 	%r124, %r25, %r63, %r25;
	mad.lo.s32 	%r123, %r25, %r61, %r25;
	mad.lo.s32 	%r122, %r25, %r59, %r25;
	mad.lo.s32 	%r121, %r25, %r57, %r25;
	mad.lo.s32 	%r120, %r25, %r55, %r25;
	mul.f64 	%fd634, %fd28, %fd655;
	mul.f64 	%fd639, %fd22, %fd619;
	mul.f64 	%fd644, %fd16, %fd624;
	mov.b32 	%r125, 2;
	ld.const.f64 	%fd347, [ty2];
	ld.const.f64 	%fd353, [dy1ty1];
	ld.const.f64 	%fd363, [yycon2];
	ld.const.f64 	%fd368, [dy2ty1];
	ld.const.f64 	%fd382, [yycon1];
	ld.const.f64 	%fd387, [dy3ty1];
	ld.const.f64 	%fd401, [dy4ty1];
	ld.const.f64 	%fd417, [yycon3];
	mul.f64 	%fd418, %fd417, 0d3FE0000000000000;
	ld.const.f64 	%fd423, [yycon4];
	ld.const.f64 	%fd428, [yycon5];
	ld.const.f64 	%fd433, [dy5ty1];
$L__BB2_3:
	mov.f64 	%fd92, %fd652;
	mov.f64 	%fd90, %fd651;
	mov.f64 	%fd651, %fd650;
	mov.f64 	%fd652, %fd649;
	mov.f64 	%fd84, %fd643;
	mov.f64 	%fd83, %fd642;
	mov.f64 	%fd82, %fd641;
	mov.f64 	%fd81, %fd640;
	mov.f64 	%fd80, %fd639;
	mov.f64 	%fd643, %fd638;
	mov.f64 	%fd642, %fd637;
	mov.f64 	%fd641, %fd636;
	mov.f64 	%fd640, %fd635;
	mov.f64 	%fd639, %fd634;
	mov.f64 	%fd69, %fd628;
	mov.f64 	%fd68, %fd627;
	mov.f64 	%fd67, %fd626;
	mov.f64 	%fd66, %fd625;
	mov.f64 	%fd65, %fd624;
	mov.f64 	%fd628, %fd623;
	mov.f64 	%fd627, %fd622;
	mov.f64 	%fd626, %fd621;
	mov.f64 	%fd625, %fd620;
	mov.f64 	%fd624, %fd619;
	mov.f64 	%fd623, %fd659;
	mov.f64 	%fd622, %fd658;
	mov.f64 	%fd621, %fd657;
	mov.f64 	%fd620, %fd656;
	mov.f64 	%fd619, %fd655;
	ld.param.u32 	%r116, [_Z18exact_rhs_kernel_yPdiii_param_2];
	add.s32 	%r14, %r125, -1;
	add.s32 	%r125, %r125, 1;
	setp.ge.s32 	%p5, %r125, %r116;
	@%p5 bra 	$L__BB2_5;
	cvt.rn.f64.u32 	%fd302, %r125;
	ld.const.f64 	%fd303, [dnym1];
	mul.f64 	%fd304, %fd303, %fd302;
	ld.const.f64 	%fd305, [ce+440];
	ld.const.f64 	%fd306, [ce+320];
	fma.rn.f64 	%fd307, %fd304, %fd305, %fd306;
	ld.const.f64 	%fd308, [ce+200];
	fma.rn.f64 	%fd309, %fd304, %fd307, %fd308;
	ld.const.f64 	%fd310, [ce+80];
	fma.rn.f64 	%fd311, %fd304, %fd309, %fd310;
	fma.rn.f64 	%fd312, %fd304, %fd311, %fd1;
	add.f64 	%fd659, %fd312, %fd2;
	ld.const.f64 	%fd313, [ce+448];
	ld.const.f64 	%fd314, [ce+328];
	fma.rn.f64 	%fd315, %fd304, %fd313, %fd314;
	ld.const.f64 	%fd316, [ce+208];
	fma.rn.f64 	%fd317, %fd304, %fd315, %fd316;
	ld.const.f64 	%fd318, [ce+88];
	fma.rn.f64 	%fd319, %fd304, %fd317, %fd318;
	fma.rn.f64 	%fd320, %fd304, %fd319, %fd4;
	add.f64 	%fd658, %fd320, %fd5;
	ld.const.f64 	%fd321, [ce+456];
	ld.const.f64 	%fd322, [ce+336];
	fma.rn.f64 	%fd323, %fd304, %fd321, %fd322;
	ld.const.f64 	%fd324, [ce+216];
	fma.rn.f64 	%fd325, %fd304, %fd323, %fd324;
	ld.const.f64 	%fd326, [ce+96];
	fma.rn.f64 	%fd327, %fd304, %fd325, %fd326;
	fma.rn.f64 	%fd328, %fd304, %fd327, %fd7;
	add.f64 	%fd657, %fd328, %fd8;
	ld.const.f64 	%fd329, [ce+464];
	ld.const.f64 	%fd330, [ce+344];
	fma.rn.f64 	%fd331, %fd304, %fd329, %fd330;
	ld.const.f64 	%fd332, [ce+224];
	fma.rn.f64 	%fd333, %fd304, %fd331, %fd332;
	ld.const.f64 	%fd334, [ce+104];
	fma.rn.f64 	%fd335, %fd304, %fd333, %fd334;
	fma.rn.f64 	%fd336, %fd304, %fd335, %fd10;
	add.f64 	%fd656, %fd336, %fd11;
	ld.const.f64 	%fd337, [ce+472];
	ld.const.f64 	%fd338, [ce+352];
	fma.rn.f64 	%fd339, %fd304, %fd337, %fd338;
	ld.const.f64 	%fd340, [ce+232];
	fma.rn.f64 	%fd341, %fd304, %fd339, %fd340;
	ld.const.f64 	%fd342, [ce+112];
	fma.rn.f64 	%fd343, %fd304, %fd341, %fd342;
	fma.rn.f64 	%fd344, %fd304, %fd343, %fd13;
	add.f64 	%fd655, %fd344, %fd14;
$L__BB2_5:
	ld.param.u64 	%rd129, [_Z18exact_rhs_kernel_yPdiii_param_0];
	cvt.s64.s32 	%rd84, %r120;
	mov.u32 	%r104, %tid.y;
	mov.u32 	%r105, %ctaid.y;
	mov.u32 	%r106, %ntid.y;
	mad.lo.s32 	%r107, %r105, %r106, %r104;
	cvt.u64.u32 	%rd85, %r107;
	add.s64 	%rd86, %rd84, %rd85;
	cvta.to.global.u64 	%rd87, %rd129;
	shl.b64 	%rd88, %rd86, 3;
	add.s64 	%rd89, %rd87, %rd88;
	ld.global.f64 	%fd345, [%rd89+8];
	sub.f64 	%fd346, %fd621, %fd67;
	mul.f64 	%fd348, %fd347, %fd346;
	sub.f64 	%fd349, %fd345, %fd348;
	add.f64 	%fd350, %fd628, %fd628;
	sub.f64 	%fd351, %fd623, %fd350;
	add.f64 	%fd352, %fd69, %fd351;
	fma.rn.f64 	%fd106, %fd353, %fd352, %fd349;
	cvt.s64.s32 	%rd90, %r121;
	add.s64 	%rd91, %rd90, %rd85;
	shl.b64 	%rd92, %rd91, 3;
	add.s64 	%rd93, %rd87, %rd92;
	ld.global.f64 	%fd354, [%rd93+8];
	mul.f64 	%fd355, %fd622, %fd641;
	mul.f64 	%fd356, %fd68, %fd646;
	sub.f64 	%fd357, %fd355, %fd356;
	mul.f64 	%fd358, %fd347, %fd357;
	sub.f64 	%fd359, %fd354, %fd358;
	add.f64 	%fd360, %fd83, %fd83;
	sub.f64 	%fd361, %fd642, %fd360;
	add.f64 	%fd362, %fd647, %fd361;
	fma.rn.f64 	%fd364, %fd363, %fd362, %fd359;
	add.f64 	%fd365, %fd627, %fd627;
	sub.f64 	%fd366, %fd622, %fd365;
	add.f64 	%fd367, %fd68, %fd366;
	fma.rn.f64 	%fd107, %fd368, %fd367, %fd364;
	cvt.s64.s32 	%rd94, %r122;
	add.s64 	%rd95, %rd94, %rd85;
	shl.b64 	%rd96, %rd95, 3;
	add.s64 	%rd97, %rd87, %rd96;
	ld.global.f64 	%fd369, [%rd97+8];
	sub.f64 	%fd370, %fd619, %fd651;
	mul.f64 	%fd371, %fd370, 0d3FD999999999999A;
	fma.rn.f64 	%fd372, %fd621, %fd641, %fd371;
	sub.f64 	%fd373, %fd65, %fd653;
	mul.f64 	%fd374, %fd373, 0d3FD999999999999A;
	fma.rn.f64 	%fd375, %fd67, %fd646, %fd374;
	sub.f64 	%fd376, %fd372, %fd375;
	mul.f64 	%fd377, %fd347, %fd376;
	sub.f64 	%fd378, %fd369, %fd377;
	add.f64 	%fd379, %fd82, %fd82;
	sub.f64 	%fd380, %fd641, %fd379;
	add.f64 	%fd381, %fd646, %fd380;
	fma.rn.f64 	%fd383, %fd382, %fd381, %fd378;
	add.f64 	%fd384, %fd626, %fd626;
	sub.f64 	%fd385, %fd621, %fd384;
	add.f64 	%fd386, %fd67, %fd385;
	fma.rn.f64 	%fd108, %fd387, %fd386, %fd383;
	cvt.s64.s32 	%rd98, %r123;
	add.s64 	%rd99, %rd98, %rd85;
	shl.b64 	%rd100, %rd99, 3;
	add.s64 	%rd101, %rd87, %rd100;
	ld.global.f64 	%fd388, [%rd101+8];
	mul.f64 	%fd389, %fd620, %fd641;
	mul.f64 	%fd390, %fd66, %fd646;
	sub.f64 	%fd391, %fd389, %fd390;
	mul.f64 	%fd392, %fd347, %fd391;
	sub.f64 	%fd393, %fd388, %fd392;
	add.f64 	%fd394, %fd81, %fd81;
	sub.f64 	%fd395, %fd640, %fd394;
	add.f64 	%fd396, %fd645, %fd395;
	fma.rn.f64 	%fd397, %fd363, %fd396, %fd393;
	add.f64 	%fd398, %fd625, %fd625;
	sub.f64 	%fd399, %fd620, %fd398;
	add.f64 	%fd400, %fd66, %fd399;
	fma.rn.f64 	%fd109, %fd401, %fd400, %fd397;
	cvt.s64.s32 	%rd102, %r124;
	add.s64 	%rd103, %rd102, %rd85;
	shl.b64 	%rd104, %rd103, 3;
	add.s64 	%rd105, %rd87, %rd104;
	ld.global.f64 	%fd402, [%rd105+8];
	mul.f64 	%fd403, %fd619, 0d3FF6666666666666;
	mul.f64 	%fd404, %fd651, 0d3FD999999999999A;
	sub.f64 	%fd405, %fd403, %fd404;
	mul.f64 	%fd406, %fd641, %fd405;
	mul.f64 	%fd407, %fd65, 0d3FF6666666666666;
	mul.f64 	%fd408, %fd653, 0d3FD999999999999A;
	sub.f64 	%fd409, %fd407, %fd408;
	mul.f64 	%fd410, %fd646, %fd409;
	sub.f64 	%fd411, %fd406, %fd410;
	mul.f64 	%fd412, %fd347, %fd411;
	sub.f64 	%fd413, %fd402, %fd412;
	add.f64 	%fd414, %fd84, %fd84;
	sub.f64 	%fd415, %fd643, %fd414;
	add.f64 	%fd416, %fd648, %fd415;
	fma.rn.f64 	%fd419, %fd418, %fd416, %fd413;
	add.f64 	%fd420, %fd92, %fd92;
	sub.f64 	%fd421, %fd652, %fd420;
	add.f64 	%fd422, %fd654, %fd421;
	fma.rn.f64 	%fd424, %fd423, %fd422, %fd419;
	add.f64 	%fd425, %fd80, %fd80;
	sub.f64 	%fd426, %fd639, %fd425;
	add.f64 	%fd427, %fd644, %fd426;
	fma.rn.f64 	%fd429, %fd428, %fd427, %fd424;
	add.f64 	%fd430, %fd624, %fd624;
	sub.f64 	%fd431, %fd619, %fd430;
	add.f64 	%fd432, %fd65, %fd431;
	fma.rn.f64 	%fd110, %fd433, %fd432, %fd429;
	setp.eq.s32 	%p6, %r14, 2;
	@%p6 bra 	$L__BB2_8;
	setp.ne.s32 	%p7, %r14, 1;
	@%p7 bra 	$L__BB2_9;
	mul.f64 	%fd474, %fd628, 0d4014000000000000;
	mul.f64 	%fd475, %fd623, 0d4010000000000000;
	sub.f64 	%fd476, %fd474, %fd475;
	add.f64 	%fd477, %fd659, %fd476;
	mul.f64 	%fd478, %fd477, 0d3FD0000000000000;
	sub.f64 	%fd479, %fd106, %fd478;
	st.global.f64 	[%rd6+8], %fd479;
	mul.f64 	%fd480, %fd627, 0d4014000000000000;
	mul.f64 	%fd481, %fd622, 0d4010000000000000;
	sub.f64 	%fd482, %fd480, %fd481;
	add.f64 	%fd483, %fd658, %fd482;
	mul.f64 	%fd484, %fd483, 0d3FD0000000000000;
	sub.f64 	%fd485, %fd107, %fd484;
	st.global.f64 	[%rd7+8], %fd485;
	mul.f64 	%fd486, %fd626, 0d4014000000000000;
	mul.f64 	%fd487, %fd621, 0d4010000000000000;
	sub.f64 	%fd488, %fd486, %fd487;
	add.f64 	%fd489, %fd657, %fd488;
	mul.f64 	%fd490, %fd489, 0d3FD0000000000000;
	sub.f64 	%fd491, %fd108, %fd490;
	st.global.f64 	[%rd8+8], %fd491;
	mul.f64 	%fd492, %fd625, 0d4014000000000000;
	mul.f64 	%fd493, %fd620, 0d4010000000000000;
	sub.f64 	%fd494, %fd492, %fd493;
	add.f64 	%fd495, %fd656, %fd494;
	mul.f64 	%fd496, %fd495, 0d3FD0000000000000;
	sub.f64 	%fd497, %fd109, %fd496;
	st.global.f64 	[%rd9+8], %fd497;
	mul.f64 	%fd498, %fd624, 0d4014000000000000;
	mul.f64 	%fd499, %fd619, 0d4010000000000000;
	sub.f64 	%fd500, %fd498, %fd499;
	add.f64 	%fd501, %fd655, %fd500;
	mul.f64 	%fd502, %fd501, 0d3FD0000000000000;
	sub.f64 	%fd503, %fd110, %fd502;
	st.global.f64 	[%rd10+8], %fd503;
	bra.uni 	$L__BB2_15;
$L__BB2_8:
	mul.f64 	%fd434, %fd69, 0d4010000000000000;
	mul.f64 	%fd435, %fd628, 0d4018000000000000;
	sub.f64 	%fd436, %fd435, %fd434;
	mul.f64 	%fd437, %fd623, 0d4010000000000000;
	sub.f64 	%fd438, %fd436, %fd437;
	add.f64 	%fd439, %fd659, %fd438;
	mul.f64 	%fd440, %fd439, 0d3FD0000000000000;
	sub.f64 	%fd441, %fd106, %fd440;
	st.global.f64 	[%rd1+8], %fd441;
	mul.f64 	%fd442, %fd68, 0d4010000000000000;
	mul.f64 	%fd443, %fd627, 0d4018000000000000;
	sub.f64 	%fd444, %fd443, %fd442;
	mul.f64 	%fd445, %fd622, 0d4010000000000000;
	sub.f64 	%fd446, %fd444, %fd445;
	add.f64 	%fd447, %fd658, %fd446;
	mul.f64 	%fd448, %fd447, 0d3FD0000000000000;
	sub.f64 	%fd449, %fd107, %fd448;
	st.global.f64 	[%rd2+8], %fd449;
	mul.f64 	%fd450, %fd67, 0d4010000000000000;
	mul.f64 	%fd451, %fd626, 0d4018000000000000;
	sub.f64 	%fd452, %fd451, %fd450;
	mul.f64 	%fd453, %fd621, 0d4010000000000000;
	sub.f64 	%fd454, %fd452, %fd453;
	add.f64 	%fd455, %fd657, %fd454;
	mul.f64 	%fd456, %fd455, 0d3FD0000000000000;
	sub.f64 	%fd457, %fd108, %fd456;
	st.global.f64 	[%rd3+8], %fd457;
	mul.f64 	%fd458, %fd66, 0d4010000000000000;
	mul.f64 	%fd459, %fd625, 0d4018000000000000;
	sub.f64 	%fd460, %fd459, %fd458;
	mul.f64 	%fd461, %fd620, 0d4010000000000000;
	sub.f64 	%fd462, %fd460, %fd461;
	add.f64 	%fd463, %fd656, %fd462;
	mul.f64 	%fd464, %fd463, 0d3FD0000000000000;
	sub.f64 	%fd465, %fd109, %fd464;
	st.global.f64 	[%rd4+8], %fd465;
	mul.f64 	%fd466, %fd65, 0d4010000000000000;
	mul.f64 	%fd467, %fd624, 0d4018000000000000;
	sub.f64 	%fd468, %fd467, %fd466;
	mul.f64 	%fd469, %fd619, 0d4010000000000000;
	sub.f64 	%fd470, %fd468, %fd469;
	add.f64 	%fd471, %fd655, %fd470;
	mul.f64 	%fd472, %fd471, 0d3FD0000000000000;
	sub.f64 	%fd473, %fd110, %fd472;
	st.global.f64 	[%rd5+8], %fd473;
	bra.uni 	$L__BB2_15;
$L__BB2_9:
	ld.param.u32 	%r117, [_Z18exact_rhs_kernel_yPdiii_param_2];
	setp.lt.u32 	%p8, %r14, 3;
	add.s32 	%r108, %r117, -3;
	setp.ge.s32 	%p9, %r14, %r108;
	or.pred  	%p10, %p8, %p9;
	@%p10 bra 	$L__BB2_11;
	ld.param.u64 	%rd130, [_Z18exact_rhs_kernel_yPdiii_param_0];
	mul.f64 	%fd564, %fd69, 0d4010000000000000;
	sub.f64 	%fd565, %fd74, %fd564;
	fma.rn.f64 	%fd566, %fd628, 0d4018000000000000, %fd565;
	mul.f64 	%fd567, %fd623, 0d4010000000000000;
	sub.f64 	%fd568, %fd566, %fd567;
	add.f64 	%fd569, %fd659, %fd568;
	mul.f64 	%fd570, %fd569, 0d3FD0000000000000;
	sub.f64 	%fd571, %fd106, %fd570;
	cvta.to.global.u64 	%rd106, %rd130;
	cvt.s64.s32 	%rd107, %r120;
	mov.u32 	%r109, %tid.y;
	mov.u32 	%r110, %ctaid.y;
	mov.u32 	%r111, %ntid.y;
	mad.lo.s32 	%r112, %r110, %r111, %r109;
	cvt.u64.u32 	%rd108, %r112;
	add.s64 	%rd109, %rd107, %rd108;
	shl.b64 	%rd110, %rd109, 3;
	add.s64 	%rd111, %rd106, %rd110;
	st.global.f64 	[%rd111+8], %fd571;
	mul.f64 	%fd572, %fd68, 0d4010000000000000;
	sub.f64 	%fd573, %fd73, %fd572;
	fma.rn.f64 	%fd574, %fd627, 0d4018000000000000, %fd573;
	mul.f64 	%fd575, %fd622, 0d4010000000000000;
	sub.f64 	%fd576, %fd574, %fd575;
	add.f64 	%fd577, %fd658, %fd576;
	mul.f64 	%fd578, %fd577, 0d3FD0000000000000;
	sub.f64 	%fd579, %fd107, %fd578;
	cvt.s64.s32 	%rd112, %r121;
	add.s64 	%rd113, %rd112, %rd108;
	shl.b64 	%rd114, %rd113, 3;
	add.s64 	%rd115, %rd106, %rd114;
	st.global.f64 	[%rd115+8], %fd579;
	mul.f64 	%fd580, %fd67, 0d4010000000000000;
	sub.f64 	%fd581, %fd72, %fd580;
	fma.rn.f64 	%fd582, %fd626, 0d4018000000000000, %fd581;
	mul.f64 	%fd583, %fd621, 0d4010000000000000;
	sub.f64 	%fd584, %fd582, %fd583;
	add.f64 	%fd585, %fd657, %fd584;
	mul.f64 	%fd586, %fd585, 0d3FD0000000000000;
	sub.f64 	%fd587, %fd108, %fd586;
	cvt.s64.s32 	%rd116, %r122;
	add.s64 	%rd117, %rd116, %rd108;
	shl.b64 	%rd118, %rd117, 3;
	add.s64 	%rd119, %rd106, %rd118;
	st.global.f64 	[%rd119+8], %fd587;
	mul.f64 	%fd588, %fd66, 0d4010000000000000;
	sub.f64 	%fd589, %fd71, %fd588;
	fma.rn.f64 	%fd590, %fd625, 0d4018000000000000, %fd589;
	mul.f64 	%fd591, %fd620, 0d4010000000000000;
	sub.f64 	%fd592, %fd590, %fd591;
	add.f64 	%fd593, %fd656, %fd592;
	mul.f64 	%fd594, %fd593, 0d3FD0000000000000;
	sub.f64 	%fd595, %fd109, %fd594;
	cvt.s64.s32 	%rd120, %r123;
	add.s64 	%rd121, %rd120, %rd108;
	shl.b64 	%rd122, %rd121, 3;
	add.s64 	%rd123, %rd106, %rd122;
	st.global.f64 	[%rd123+8], %fd595;
	mul.f64 	%fd596, %fd65, 0d4010000000000000;
	sub.f64 	%fd597, %fd70, %fd596;
	fma.rn.f64 	%fd598, %fd624, 0d4018000000000000, %fd597;
	mul.f64 	%fd599, %fd619, 0d4010000000000000;
	sub.f64 	%fd600, %fd598, %fd599;
	add.f64 	%fd601, %fd655, %fd600;
	mul.f64 	%fd602, %fd601, 0d3FD0000000000000;
	sub.f64 	%fd603, %fd110, %fd602;
	cvt.s64.s32 	%rd124, %r124;
	add.s64 	%rd125, %rd124, %rd108;
	shl.b64 	%rd126, %rd125, 3;
	add.s64 	%rd127, %rd106, %rd126;
	st.global.f64 	[%rd127+8], %fd603;
	bra.uni 	$L__BB2_15;
$L__BB2_11:
	setp.ne.s32 	%p11, %r126, 0;
	@%p11 bra 	$L__BB2_13;
	mul.f64 	%fd529, %fd69, 0d4010000000000000;
	sub.f64 	%fd530, %fd74, %fd529;
	fma.rn.f64 	%fd531, %fd628, 0d4018000000000000, %fd530;
	mul.f64 	%fd532, %fd623, 0d4010000000000000;
	sub.f64 	%fd533, %fd531, %fd532;
	mul.f64 	%fd534, %fd533, 0d3FD0000000000000;
	sub.f64 	%fd535, %fd106, %fd534;
	st.global.f64 	[%rd16+8], %fd535;
	mul.f64 	%fd536, %fd68, 0d4010000000000000;
	sub.f64 	%fd537, %fd73, %fd536;
	fma.rn.f64 	%fd538, %fd627, 0d4018000000000000, %fd537;
	mul.f64 	%fd539, %fd622, 0d4010000000000000;
	sub.f64 	%fd540, %fd538, %fd539;
	mul.f64 	%fd541, %fd540, 0d3FD0000000000000;
	sub.f64 	%fd542, %fd107, %fd541;
	st.global.f64 	[%rd17+8], %fd542;
	mul.f64 	%fd543, %fd67, 0d4010000000000000;
	sub.f64 	%fd544, %fd72, %fd543;
	fma.rn.f64 	%fd545, %fd626, 0d4018000000000000, %fd544;
	mul.f64 	%fd546, %fd621, 0d4010000000000000;
	sub.f64 	%fd547, %fd545, %fd546;
	mul.f64 	%fd548, %fd547, 0d3FD0000000000000;
	sub.f64 	%fd549, %fd108, %fd548;
	st.global.f64 	[%rd18+8], %fd549;
	mul.f64 	%fd550, %fd66, 0d4010000000000000;
	sub.f64 	%fd551, %fd71, %fd550;
	fma.rn.f64 	%fd552, %fd625, 0d4018000000000000, %fd551;
	mul.f64 	%fd553, %fd620, 0d4010000000000000;
	sub.f64 	%fd554, %fd552, %fd553;
	mul.f64 	%fd555, %fd554, 0d3FD0000000000000;
	sub.f64 	%fd556, %fd109, %fd555;
	st.global.f64 	[%rd19+8], %fd556;
	mul.f64 	%fd557, %fd65, 0d4010000000000000;
	sub.f64 	%fd558, %fd70, %fd557;
	fma.rn.f64 	%fd559, %fd624, 0d4018000000000000, %fd558;
	mul.f64 	%fd560, %fd619, 0d4010000000000000;
	sub.f64 	%fd561, %fd559, %fd560;
	mul.f64 	%fd562, %fd561, 0d3FD0000000000000;
	sub.f64 	%fd563, %fd110, %fd562;
	st.global.f64 	[%rd20+8], %fd563;
	bra.uni 	$L__BB2_15;
$L__BB2_13:
	setp.ne.s32 	%p12, %r126, -1;
	@%p12 bra 	$L__BB2_15;
	mul.f64 	%fd504, %fd69, 0d4010000000000000;
	sub.f64 	%fd505, %fd74, %fd504;
	fma.rn.f64 	%fd506, %fd628, 0d4014000000000000, %fd505;
	mul.f64 	%fd507, %fd506, 0d3FD0000000000000;
	sub.f64 	%fd508, %fd106, %fd507;
	st.global.f64 	[%rd11+8], %fd508;
	mul.f64 	%fd509, %fd68, 0d4010000000000000;
	sub.f64 	%fd510, %fd73, %fd509;
	fma.rn.f64 	%fd511, %fd627, 0d4014000000000000, %fd510;
	mul.f64 	%fd512, %fd511, 0d3FD0000000000000;
	sub.f64 	%fd513, %fd107, %fd512;
	st.global.f64 	[%rd12+8], %fd513;
	mul.f64 	%fd514, %fd67, 0d4010000000000000;
	sub.f64 	%fd515, %fd72, %fd514;
	fma.rn.f64 	%fd516, %fd626, 0d4014000000000000, %fd515;
	mul.f64 	%fd517, %fd516, 0d3FD0000000000000;
	sub.f64 	%fd518, %fd108, %fd517;
	st.global.f64 	[%rd13+8], %fd518;
	mul.f64 	%fd519, %fd66, 0d4010000000000000;
	sub.f64 	%fd520, %fd71, %fd519;
	fma.rn.f64 	%fd521, %fd625, 0d4014000000000000, %fd520;
	mul.f64 	%fd522, %fd521, 0d3FD0000000000000;
	sub.f64 	%fd523, %fd109, %fd522;
	st.global.f64 	[%rd14+8], %fd523;
	mul.f64 	%fd524, %fd65, 0d4010000000000000;
	sub.f64 	%fd525, %fd70, %fd524;
	fma.rn.f64 	%fd526, %fd624, 0d4014000000000000, %fd525;
	mul.f64 	%fd527, %fd526, 0d3FD0000000000000;
	sub.f64 	%fd528, %fd110, %fd527;
	st.global.f64 	[%rd15+8], %fd528;
$L__BB2_15:
	ld.param.u32 	%r118, [_Z18exact_rhs_kernel_yPdiii_param_2];
	add.s32 	%r113, %r118, -2;
	setp.ge.s32 	%p13, %r14, %r113;
	mov.f64 	%fd634, %fd639;
	mov.f64 	%fd635, %fd640;
	mov.f64 	%fd636, %fd641;
	mov.f64 	%fd637, %fd642;
	mov.f64 	%fd638, %fd643;
	mov.f64 	%fd649, %fd652;
	mov.f64 	%fd650, %fd651;
	@%p13 bra 	$L__BB2_17;
	rcp.rn.f64 	%fd604, %fd659;
	mul.f64 	%fd637, %fd604, %fd658;
	mul.f64 	%fd636, %fd604, %fd657;
	mul.f64 	%fd635, %fd604, %fd656;
	mul.f64 	%fd634, %fd604, %fd655;
	mul.f64 	%fd649, %fd636, %fd636;
	fma.rn.f64 	%fd605, %fd637, %fd637, %fd649;
	fma.rn.f64 	%fd638, %fd635, %fd635, %fd605;
	mul.f64 	%fd606, %fd636, %fd657;
	fma.rn.f64 	%fd607, %fd637, %fd658, %fd606;
	fma.rn.f64 	%fd608, %fd635, %fd656, %fd607;
	mul.f64 	%fd650, %fd608, 0d3FE0000000000000;
$L__BB2_17:
	add.s32 	%r126, %r126, -1;
	add.s32 	%r124, %r124, %r25;
	add.s32 	%r123, %r123, %r25;
	add.s32 	%r122, %r122, %r25;
	add.s32 	%r121, %r121, %r25;
	add.s32 	%r120, %r120, %r25;
	setp.ne.s32 	%p14, %r126, -2;
	mov.f64 	%fd70, %fd65;
	mov.f64 	%fd71, %fd66;
	mov.f64 	%fd72, %fd67;
	mov.f64 	%fd73, %fd68;
	mov.f64 	%fd74, %fd69;
	mov.f64 	%fd644, %fd80;
	mov.f64 	%fd645, %fd81;
	mov.f64 	%fd646, %fd82;
	mov.f64 	%fd647, %fd83;
	mov.f64 	%fd648, %fd84;
	mov.f64 	%fd653, %fd90;
	mov.f64 	%fd654, %fd92;
	@%p14 bra 	$L__BB2_3;
$L__BB2_18:
	ret;

}
.entry _Z18exact_rhs_kernel_zPdiii(
	.param .u64 .ptr .align 1 _Z18exact_rhs_kernel_zPdiii_param_0,
	.param .u32 _Z18exact_rhs_kernel_zPdiii_param_1,
	.param .u32 _Z18exact_rhs_kernel_zPdiii_param_2,
	.param .u32 _Z18exact_rhs_kernel_zPdiii_param_3
)
{
	.reg .pred 	%p<15>;
	.reg .b32 	%r<87>;
	.reg .b64 	%rd<44>;
	.reg .b64 	%fd<662>;

	ld.param.u32 	%r29, [_Z18exact_rhs_kernel_zPdiii_param_1];
	ld.param.u32 	%r27, [_Z18exact_rhs_kernel_zPdiii_param_2];
	mov.u32 	%r30, %ctaid.x;
	mov.u32 	%r31, %ntid.x;
	mov.u32 	%r32, %tid.x;
	mad.lo.s32 	%r33, %r30, %r31, %r32;
	add.s32 	%r34, %r33, 1;
	mov.u32 	%r35, %ctaid.y;
	mov.u32 	%r36, %ntid.y;
	mov.u32 	%r37, %tid.y;
	mad.lo.s32 	%r38, %r35, %r36, %r37;
	add.s32 	%r40, %r38, 1;
	add.s32 	%r41, %r27, -1;
	setp.ge.s32 	%p1, %r34, %r41;
	add.s32 	%r42, %r29, -1;
	setp.ge.s32 	%p2, %r40, %r42;
	or.pred  	%p3, %p1, %p2;
	@%p3 bra 	$L__BB3_18;
	ld.param.u32 	%r75, [_Z18exact_rhs_kernel_zPdiii_param_3];
	mul.lo.s32 	%r2, %r30, %r31;
	add.s32 	%r45, %r32, %r2;
	add.s32 	%r46, %r45, 1;
	cvt.rn.f64.s32 	%fd150, %r46;
	ld.const.f64 	%fd151, [dnym1];
	mul.f64 	%fd152, %fd151, %fd150;
	cvt.rn.f64.u32 	%fd153, %r40;
	ld.const.f64 	%fd154, [dnxm1];
	mul.f64 	%fd155, %fd154, %fd153;
	ld.const.f64 	%fd156, [dnzm1];
	mul.f64 	%fd157, %fd156, 0d0000000000000000;
	ld.const.f64 	%fd158, [ce];
	ld.const.f64 	%fd159, [ce+40];
	ld.const.f64 	%fd160, [ce+160];
	ld.const.f64 	%fd161, [ce+280];
	ld.const.f64 	%fd162, [ce+400];
	fma.rn.f64 	%fd163, %fd155, %fd162, %fd161;
	fma.rn.f64 	%fd164, %fd155, %fd163, %fd160;
	fma.rn.f64 	%fd165, %fd155, %fd164, %fd159;
	fma.rn.f64 	%fd166, %fd155, %fd165, %fd158;
	ld.const.f64 	%fd167, [ce+80];
	ld.const.f64 	%fd168, [ce+200];
	ld.const.f64 	%fd169, [ce+320];
	ld.const.f64 	%fd170, [ce+440];
	fma.rn.f64 	%fd171, %fd152, %fd170, %fd169;
	fma.rn.f64 	%fd172, %fd152, %fd171, %fd168;
	fma.rn.f64 	%fd173, %fd152, %fd172, %fd167;
	fma.rn.f64 	%fd1, %fd152, %fd173, %fd166;
	ld.const.f64 	%fd174, [ce+120];
	ld.const.f64 	%fd175, [ce+240];
	ld.const.f64 	%fd176, [ce+360];
	ld.const.f64 	%fd177, [ce+480];
	fma.rn.f64 	%fd178, %fd157, %fd177, %fd176;
	fma.rn.f64 	%fd179, %fd157, %fd178, %fd175;
	fma.rn.f64 	%fd180, %fd157, %fd179, %fd174;
	fma.rn.f64 	%fd618, %fd157, %fd180, %fd1;
	ld.const.f64 	%fd181, [ce+8];
	ld.const.f64 	%fd182, [ce+48];
	ld.const.f64 	%fd183, [ce+168];
	ld.const.f64 	%fd184, [ce+288];
	ld.const.f64 	%fd185, [ce+408];
	fma.rn.f64 	%fd186, %fd155, %fd185, %fd184;
	fma.rn.f64 	%fd187, %fd155, %fd186, %fd183;
	fma.rn.f64 	%fd188, %fd155, %fd187, %fd182;
	fma.rn.f64 	%fd189, %fd155, %fd188, %fd181;
	ld.const.f64 	%fd190, [ce+88];
	ld.const.f64 	%fd191, [ce+208];
	ld.const.f64 	%fd192, [ce+328];
	ld.const.f64 	%fd193, [ce+448];
	fma.rn.f64 	%fd194, %fd152, %fd193, %fd192;
	fma.rn.f64 	%fd195, %fd152, %fd194, %fd191;
	fma.rn.f64 	%fd196, %fd152, %fd195, %fd190;
	fma.rn.f64 	%fd3, %fd152, %fd196, %fd189;
	ld.const.f64 	%fd197, [ce+128];
	ld.const.f64 	%fd198, [ce+248];
	ld.const.f64 	%fd199, [ce+368];
	ld.const.f64 	%fd200, [ce+488];
	fma.rn.f64 	%fd201, %fd157, %fd200, %fd199;
	fma.rn.f64 	%fd202, %fd157, %fd201, %fd198;
	fma.rn.f64 	%fd203, %fd157, %fd202, %fd197;
	fma.rn.f64 	%fd617, %fd157, %fd203, %fd3;
	ld.const.f64 	%fd204, [ce+16];
	ld.const.f64 	%fd205, [ce+56];
	ld.const.f64 	%fd206, [ce+176];
	ld.const.f64 	%fd207, [ce+296];
	ld.const.f64 	%fd208, [ce+416];
	fma.rn.f64 	%fd209, %fd155, %fd208, %fd207;
	fma.rn.f64 	%fd210, %fd155, %fd209, %fd206;
	fma.rn.f64 	%fd211, %fd155, %fd210, %fd205;
	fma.rn.f64 	%fd212, %fd155, %fd211, %fd204;
	ld.const.f64 	%fd213, [ce+96];
	ld.const.f64 	%fd214, [ce+216];
	ld.const.f64 	%fd215, [ce+336];
	ld.const.f64 	%fd216, [ce+456];
	fma.rn.f64 	%fd217, %fd152, %fd216, %fd215;
	fma.rn.f64 	%fd218, %fd152, %fd217, %fd214;
	fma.rn.f64 	%fd219, %fd152, %fd218, %fd213;
	fma.rn.f64 	%fd5, %fd152, %fd219, %fd212;
	ld.const.f64 	%fd220, [ce+136];
	ld.const.f64 	%fd221, [ce+256];
	ld.const.f64 	%fd222, [ce+376];
	ld.const.f64 	%fd223, [ce+496];
	fma.rn.f64 	%fd224, %fd157, %fd223, %fd222;
	fma.rn.f64 	%fd225, %fd157, %fd224, %fd221;
	fma.rn.f64 	%fd226, %fd157, %fd225, %fd220;
	fma.rn.f64 	%fd616, %fd157, %fd226, %fd5;
	ld.const.f64 	%fd227, [ce+24];
	ld.const.f64 	%fd228, [ce+64];
	ld.const.f64 	%fd229, [ce+184];
	ld.const.f64 	%fd230, [ce+304];
	ld.const.f64 	%fd231, [ce+424];
	fma.rn.f64 	%fd232, %fd155, %fd231, %fd230;
	fma.rn.f64 	%fd233, %fd155, %fd232, %fd229;
	fma.rn.f64 	%fd234, %fd155, %fd233, %fd228;
	fma.rn.f64 	%fd235, %fd155, %fd234, %fd227;
	ld.const.f64 	%fd236, [ce+104];
	ld.const.f64 	%fd237, [ce+224];
	ld.const.f64 	%fd238, [ce+344];
	ld.const.f64 	%fd239, [ce+464];
	fma.rn.f64 	%fd240, %fd152, %fd239, %fd238;
	fma.rn.f64 	%fd241, %fd152, %fd240, %fd237;
	fma.rn.f64 	%fd242, %fd152, %fd241, %fd236;
	fma.rn.f64 	%fd7, %fd152, %fd242, %fd235;
	ld.const.f64 	%fd243, [ce+144];
	ld.const.f64 	%fd244, [ce+264];
	ld.const.f64 	%fd245, [ce+384];
	ld.const.f64 	%fd246, [ce+504];
	fma.rn.f64 	%fd247, %fd157, %fd246, %fd245;
	fma.rn.f64 	%fd248, %fd157, %fd247, %fd244;
	fma.rn.f64 	%fd249, %fd157, %fd248, %fd243;
	fma.rn.f64 	%fd615, %fd157, %fd249, %fd7;
	ld.const.f64 	%fd250, [ce+32];
	ld.const.f64 	%fd251, [ce+72];
	ld.const.f64 	%fd252, [ce+192];
	ld.const.f64 	%fd253, [ce+312];
	ld.const.f64 	%fd254, [ce+432];
	fma.rn.f64 	%fd255, %fd155, %fd254, %fd253;
	fma.rn.f64 	%fd256, %fd155, %fd255, %fd252;
	fma.rn.f64 	%fd257, %fd155, %fd256, %fd251;
	fma.rn.f64 	%fd258, %fd155, %fd257, %fd250;
	ld.const.f64 	%fd259, [ce+112];
	ld.const.f64 	%fd260, [ce+232];
	ld.const.f64 	%fd261, [ce+352];
	ld.const.f64 	%fd262, [ce+472];
	fma.rn.f64 	%fd263, %fd152, %fd262, %fd261;
	fma.rn.f64 	%fd264, %fd152, %fd263, %fd260;
	fma.rn.f64 	%fd265, %fd152, %fd264, %fd259;
	fma.rn.f64 	%fd9, %fd152, %fd265, %fd258;
	ld.const.f64 	%fd266, [ce+152];
	ld.const.f64 	%fd267, [ce+272];
	ld.const.f64 	%fd268, [ce+392];
	ld.const.f64 	%fd269, [ce+512];
	fma.rn.f64 	%fd270, %fd157, %fd269, %fd268;
	fma.rn.f64 	%fd271, %fd157, %fd270, %fd267;
	fma.rn.f64 	%fd272, %fd157, %fd271, %fd266;
	fma.rn.f64 	%fd614, %fd157, %fd272, %fd9;
	rcp.rn.f64 	%fd11, %fd618;
	mul.f64 	%fd637, %fd11, %fd617;
	mul.f64 	%fd636, %fd11, %fd616;
	mul.f64 	%fd635, %fd11, %fd615;
	mul.f64 	%fd644, %fd635, %fd635;
	fma.rn.f64 	%fd273, %fd156, %fd177, %fd176;
	fma.rn.f64 	%fd274, %fd156, %fd273, %fd175;
	fma.rn.f64 	%fd275, %fd156, %fd274, %fd174;
	fma.rn.f64 	%fd613, %fd156, %fd275, %fd1;
	fma.rn.f64 	%fd276, %fd156, %fd200, %fd199;
	fma.rn.f64 	%fd277, %fd156, %fd276, %fd198;
	fma.rn.f64 	%fd278, %fd156, %fd277, %fd197;
	fma.rn.f64 	%fd612, %fd156, %fd278, %fd3;
	fma.rn.f64 	%fd279, %fd156, %fd223, %fd222;
	fma.rn.f64 	%fd280, %fd156, %fd279, %fd221;
	fma.rn.f64 	%fd281, %fd156, %fd280, %fd220;
	fma.rn.f64 	%fd611, %fd156, %fd281, %fd5;
	fma.rn.f64 	%fd282, %fd156, %fd246, %fd245;
	fma.rn.f64 	%fd283, %fd156, %fd282, %fd244;
	fma.rn.f64 	%fd284, %fd156, %fd283, %fd243;
	fma.rn.f64 	%fd610, %fd156, %fd284, %fd7;
	fma.rn.f64 	%fd285, %fd156, %fd269, %fd268;
	fma.rn.f64 	%fd286, %fd156, %fd285, %fd267;
	fma.rn.f64 	%fd287, %fd156, %fd286, %fd266;
	fma.rn.f64 	%fd609, %fd156, %fd287, %fd9;
	rcp.rn.f64 	%fd21, %fd613;
	mul.f64 	%fd632, %fd21, %fd612;
	mul.f64 	%fd631, %fd21, %fd611;
	mul.f64 	%fd630, %fd21, %fd610;
	mul.f64 	%fd642, %fd630, %fd630;
	add.f64 	%fd288, %fd156, %fd156;
	fma.rn.f64 	%fd289, %fd288, %fd177, %fd176;
	fma.rn.f64 	%fd290, %fd288, %fd289, %fd175;
	fma.rn.f64 	%fd291, %fd288, %fd290, %fd174;
	fma.rn.f64 	%fd649, %fd288, %fd291, %fd1;
	fma.rn.f64 	%fd292, %fd288, %fd200, %fd199;
	fma.rn.f64 	%fd293, %fd288, %fd292, %fd198;
	fma.rn.f64 	%fd294, %fd288, %fd293, %fd197;
	fma.rn.f64 	%fd648, %fd288, %fd294, %fd3;
	fma.rn.f64 	%fd295, %fd288, %fd223, %fd222;
	fma.rn.f64 	%fd296, %fd288, %fd295, %fd221;
	fma.rn.f64 	%fd297, %fd288, %fd296, %fd220;
	fma.rn.f64 	%fd647, %fd288, %fd297, %fd5;
	fma.rn.f64 	%fd298, %fd288, %fd246, %fd245;
	fma.rn.f64 	%fd299, %fd288, %fd298, %fd244;
	fma.rn.f64 	%fd300, %fd288, %fd299, %fd243;
	fma.rn.f64 	%fd646, %fd288, %fd300, %fd7;
	fma.rn.f64 	%fd301, %fd288, %fd269, %fd268;
	fma.rn.f64 	%fd302, %fd288, %fd301, %fd267;
	fma.rn.f64 	%fd303, %fd288, %fd302, %fd266;
	fma.rn.f64 	%fd645, %fd288, %fd303, %fd9;
	rcp.rn.f64 	%fd31, %fd649;
	mul.f64 	%fd627, %fd31, %fd648;
	mul.f64 	%fd626, %fd31, %fd647;
	mul.f64 	%fd625, %fd31, %fd646;
	mul.f64 	%fd639, %fd625, %fd625;
	setp.lt.s32 	%p4, %r75, 3;
	@%p4 bra 	$L__BB3_18;
	ld.param.u32 	%r76, [_Z18exact_rhs_kernel_zPdiii_param_3];
	ld.param.u32 	%r73, [_Z18exact_rhs_kernel_zPdiii_param_2];
	fma.rn.f64 	%fd305, %fd632, %fd632, %fd642;
	fma.rn.f64 	%fd633, %fd631, %fd631, %fd305;
	fma.rn.f64 	%fd306, %fd627, %fd627, %fd639;
	fma.rn.f64 	%fd628, %fd626, %fd626, %fd306;
	fma.rn.f64 	%fd307, %fd637, %fd637, %fd644;
	fma.rn.f64 	%fd638, %fd636, %fd636, %fd307;
	mul.f64 	%fd308, %fd626, %fd647;
	fma.rn.f64 	%fd309, %fd627, %fd648, %fd308;
	fma.rn.f64 	%fd310, %fd625, %fd646, %fd309;
	mul.f64 	%fd640, %fd310, 0d3FE0000000000000;
	mul.f64 	%fd311, %fd631, %fd611;
	fma.rn.f64 	%fd312, %fd632, %fd612, %fd311;
	fma.rn.f64 	%fd313, %fd630, %fd610, %fd312;
	mul.f64 	%fd641, %fd313, 0d3FE0000000000000;
	mul.f64 	%fd314, %fd636, %fd616;
	fma.rn.f64 	%fd315, %fd637, %fd617, %fd314;
	fma.rn.f64 	%fd316, %fd635, %fd615, %fd315;
	mul.f64 	%fd643, %fd316, 0d3FE0000000000000;
	add.s32 	%r86, %r76, -4;
	mul.lo.s32 	%r54, %r73, %r76;
	shl.b32 	%r55, %r54, 1;
	add.s32 	%r56, %r55, %r73;
	add.s32 	%r57, %r45, %r56;
	mad.lo.s32 	%r84, %r29, %r57, %r29;
	mad.lo.s32 	%r58, %r54, 3, %r73;
	add.s32 	%r59, %r45, %r58;
	mad.lo.s32 	%r83, %r29, %r59, %r29;
	shl.b32 	%r60, %r54, 2;
	add.s32 	%r61, %r60, %r73;
	add.s32 	%r62, %r45, %r61;
	mad.lo.s32 	%r82, %r29, %r62, %r29;
	add.s32 	%r63, %r54, %r73;
	add.s32 	%r64, %r45, %r63;
	mad.lo.s32 	%r81, %r29, %r64, %r29;
	add.s32 	%r65, %r45, %r73;
	mad.lo.s32 	%r80, %r29, %r65, %r29;
	mul.f64 	%fd624, %fd31, %fd645;
	mul.f64 	%fd629, %fd21, %fd609;
	mul.f64 	%fd634, %fd11, %fd614;
	mov.b32 	%r85, 2;
	ld.const.f64 	%fd357, [tz2];
	ld.const.f64 	%fd363, [dz1tz1];
	ld.const.f64 	%fd373, [zzcon2];
	ld.const.f64 	%fd378, [dz2tz1];
	ld.const.f64 	%fd392, [dz3tz1];
	ld.const.f64 	%fd406, [zzcon1];
	ld.const.f64 	%fd411, [dz4tz1];
	ld.const.f64 	%fd427, [zzcon3];
	mul.f64 	%fd428, %fd427, 0d3FE0000000000000;
	ld.const.f64 	%fd433, [zzcon4];
	ld.const.f64 	%fd438, [zzcon5];
	ld.const.f64 	%fd443, [dz5tz1];
$L__BB3_3:
	mov.f64 	%fd87, %fd642;
	mov.f64 	%fd85, %fd641;
	mov.f64 	%fd641, %fd640;
	mov.f64 	%fd642, %fd639;
	mov.f64 	%fd79, %fd633;
	mov.f64 	%fd78, %fd632;
	mov.f64 	%fd77, %fd631;
	mov.f64 	%fd76, %fd630;
	mov.f64 	%fd75, %fd629;
	mov.f64 	%fd633, %fd628;
	mov.f64 	%fd632, %fd627;
	mov.f64 	%fd631, %fd626;
	mov.f64 	%fd630, %fd625;
	mov.f64 	%fd629, %fd624;
	mov.f64 	%fd64, %fd618;
	mov.f64 	%fd63, %fd617;
	mov.f64 	%fd62, %fd616;
	mov.f64 	%fd61, %fd615;
	mov.f64 	%fd60, %fd614;
	mov.f64 	%fd618, %fd613;
	mov.f64 	%fd617, %fd612;
	mov.f64 	%fd616, %fd611;
	mov.f64 	%fd615, %fd610;
	mov.f64 	%fd614, %fd609;
	mov.f64 	%fd613, %fd649;
	mov.f64 	%fd612, %fd648;
	mov.f64 	%fd611, %fd647;
	mov.f64 	%fd610, %fd646;
	mov.f64 	%fd609, %fd645;
	ld.param.u32 	%r77, [_Z18exact_rhs_kernel_zPdiii_param_3];
	add.s32 	%r16, %r85, -1;
	add.s32 	%r85, %r85, 1;
	setp.ge.s32 	%p5, %r85, %r77;
	@%p5 bra 	$L__BB3_5;
	cvt.rn.f64.u32 	%fd317, %r85;
	ld.const.f64 	%fd318, [dnzm1];
	mul.f64 	%fd319, %fd318, %fd317;
	ld.const.f64 	%fd320, [ce+480];
	ld.const.f64 	%fd321, [ce+360];
	fma.rn.f64 	%fd322, %fd319, %fd320, %fd321;
	ld.const.f64 	%fd323, [ce+240];
	fma.rn.f64 	%fd324, %fd319, %fd322, %fd323;
	ld.const.f64 	%fd325, [ce+120];
	fma.rn.f64 	%fd326, %fd319, %fd324, %fd325;
	fma.rn.f64 	%fd649, %fd319, %fd326, %fd1;
	ld.const.f64 	%fd327, [ce+488];
	ld.const.f64 	%fd328, [ce+368];
	fma.rn.f64 	%fd329, %fd319, %fd327, %fd328;
	ld.const.f64 	%fd330, [ce+248];
	fma.rn.f64 	%fd331, %fd319, %fd329, %fd330;
	ld.const.f64 	%fd332, [ce+128];
	fma.rn.f64 	%fd333, %fd319, %fd331, %fd332;
	fma.rn.f64 	%fd648, %fd319, %fd333, %fd3;
	ld.const.f64 	%fd334, [ce+496];
	ld.const.f64 	%fd335, [ce+376];
	fma.rn.f64 	%fd336, %fd319, %fd334, %fd335;
	ld.const.f64 	%fd337, [ce+256];
	fma.rn.f64 	%fd338, %fd319, %fd336, %fd337;
	ld.const.f64 	%fd339, [ce+136];
	fma.rn.f64 	%fd340, %fd319, %fd338, %fd339;
	fma.rn.f64 	%fd647, %fd319, %fd340, %fd5;
	ld.const.f64 	%fd341, [ce+504];
	ld.const.f64 	%fd342, [ce+384];
	fma.rn.f64 	%fd343, %fd319, %fd341, %fd342;
	ld.const.f64 	%fd344, [ce+264];
	fma.rn.f64 	%fd345, %fd319, %fd343, %fd344;
	ld.const.f64 	%fd346, [ce+144];
	fma.rn.f64 	%fd347, %fd319, %fd345, %fd346;
	fma.rn.f64 	%fd646, %fd319, %fd347, %fd7;
	ld.const.f64 	%fd348, [ce+512];
	ld.const.f64 	%fd349, [ce+392];
	fma.rn.f64 	%fd350, %fd319, %fd348, %fd349;
	ld.const.f64 	%fd351, [ce+272];
	fma.rn.f64 	%fd352, %fd319, %fd350, %fd351;
	ld.const.f64 	%fd353, [ce+152];
	fma.rn.f64 	%fd354, %fd319, %fd352, %fd353;
	fma.rn.f64 	%fd645, %fd319, %fd354, %fd9;
$L__BB3_5:
	ld.param.u64 	%rd42, [_Z18exact_rhs_kernel_zPdiii_param_0];
	cvt.s64.s32 	%rd3, %r80;
	mov.u32 	%r18, %tid.y;
	mov.u32 	%r66, %ctaid.y;
	mov.u32 	%r67, %ntid.y;
	mul.lo.s32 	%r19, %r66, %r67;
	add.s32 	%r68, %r18, %r19;
	cvt.u64.u32 	%rd4, %r68;
	add.s64 	%rd5, %rd3, %rd4;
	cvta.to.global.u64 	%rd6, %rd42;
	shl.b64 	%rd7, %rd5, 3;
	add.s64 	%rd8, %rd6, %rd7;
	ld.global.f64 	%fd355, [%rd8+8];
	sub.f64 	%fd356, %fd610, %fd61;
	mul.f64 	%fd358, %fd357, %fd356;
	sub.f64 	%fd359, %fd355, %fd358;
	add.f64 	%fd360, %fd618, %fd618;
	sub.f64 	%fd361, %fd613, %fd360;
	add.f64 	%fd362, %fd64, %fd361;
	fma.rn.f64 	%fd654, %fd363, %fd362, %fd359;
	cvt.s64.s32 	%rd9, %r81;
	add.s64 	%rd10, %rd9, %rd4;
	shl.b64 	%rd11, %rd10, 3;
	add.s64 	%rd1, %rd6, %rd11;
	ld.global.f64 	%fd364, [%rd1+8];
	mul.f64 	%fd365, %fd612, %fd630;
	mul.f64 	%fd366, %fd63, %fd635;
	sub.f64 	%fd367, %fd365, %fd366;
	mul.f64 	%fd368, %fd357, %fd367;
	sub.f64 	%fd369, %fd364, %fd368;
	add.f64 	%fd370, %fd78, %fd78;
	sub.f64 	%fd371, %fd632, %fd370;
	add.f64 	%fd372, %fd637, %fd371;
	fma.rn.f64 	%fd374, %fd373, %fd372, %fd369;
	add.f64 	%fd375, %fd617, %fd617;
	sub.f64 	%fd376, %fd612, %fd375;
	add.f64 	%fd377, %fd63, %fd376;
	fma.rn.f64 	%fd653, %fd378, %fd377, %fd374;
	cvt.s64.s32 	%rd12, %r84;
	add.s64 	%rd13, %rd12, %rd4;
	shl.b64 	%rd14, %rd13, 3;
	add.s64 	%rd15, %rd6, %rd14;
	ld.global.f64 	%fd379, [%rd15+8];
	mul.f64 	%fd380, %fd611, %fd630;
	mul.f64 	%fd381, %fd62, %fd635;
	sub.f64 	%fd382, %fd380, %fd381;
	mul.f64 	%fd383, %fd357, %fd382;
	sub.f64 	%fd384, %fd379, %fd383;
	add.f64 	%fd385, %fd77, %fd77;
	sub.f64 	%fd386, %fd631, %fd385;
	add.f64 	%fd387, %fd636, %fd386;
	fma.rn.f64 	%fd388, %fd373, %fd387, %fd384;
	add.f64 	%fd389, %fd616, %fd616;
	sub.f64 	%fd390, %fd611, %fd389;
	add.f64 	%fd391, %fd62, %fd390;
	fma.rn.f64 	%fd652, %fd392, %fd391, %fd388;
	cvt.s64.s32 	%rd16, %r83;
	add.s64 	%rd17, %rd16, %rd4;
	shl.b64 	%rd18, %rd17, 3;
	add.s64 	%rd19, %rd6, %rd18;
	ld.global.f64 	%fd393, [%rd19+8];
	sub.f64 	%fd394, %fd609, %fd641;
	mul.f64 	%fd395, %fd394, 0d3FD999999999999A;
	fma.rn.f64 	%fd396, %fd610, %fd630, %fd395;
	sub.f64 	%fd397, %fd60, %fd643;
	mul.f64 	%fd398, %fd397, 0d3FD999999999999A;
	fma.rn.f64 	%fd399, %fd61, %fd635, %fd398;
	sub.f64 	%fd400, %fd396, %fd399;
	mul.f64 	%fd401, %fd357, %fd400;
	sub.f64 	%fd402, %fd393, %fd401;
	add.f64 	%fd403, %fd76, %fd76;
	sub.f64 	%fd404, %fd630, %fd403;
	add.f64 	%fd405, %fd635, %fd404;
	fma.rn.f64 	%fd407, %fd406, %fd405, %fd402;
	add.f64 	%fd408, %fd615, %fd615;
	sub.f64 	%fd409, %fd610, %fd408;
	add.f64 	%fd410, %fd61, %fd409;
	fma.rn.f64 	%fd651, %fd411, %fd410, %fd407;
	cvt.s64.s32 	%rd20, %r82;
	add.s64 	%rd21, %rd20, %rd4;
	shl.b64 	%rd22, %rd21, 3;
	add.s64 	%rd23, %rd6, %rd22;
	ld.global.f64 	%fd412, [%rd23+8];
	mul.f64 	%fd413, %fd609, 0d3FF6666666666666;
	mul.f64 	%fd414, %fd641, 0d3FD999999999999A;
	sub.f64 	%fd415, %fd413, %fd414;
	mul.f64 	%fd416, %fd630, %fd415;
	mul.f64 	%fd417, %fd60, 0d3FF6666666666666;
	mul.f64 	%fd418, %fd643, 0d3FD999999999999A;
	sub.f64 	%fd419, %fd417, %fd418;
	mul.f64 	%fd420, %fd635, %fd419;
	sub.f64 	%fd421, %fd416, %fd420;
	mul.f64 	%fd422, %fd357, %fd421;
	sub.f64 	%fd423, %fd412, %fd422;
	add.f64 	%fd424, %fd79, %fd79;
	sub.f64 	%fd425, %fd633, %fd424;
	add.f64 	%fd426, %fd638, %fd425;
	fma.rn.f64 	%fd429, %fd428, %fd426, %fd423;
	add.f64 	%fd430, %fd87, %fd87;
	sub.f64 	%fd431, %fd642, %fd430;
	add.f64 	%fd432, %fd644, %fd431;
	fma.rn.f64 	%fd434, %fd433, %fd432, %fd429;
	add.f64 	%fd435, %fd75, %fd75;
	sub.f64 	%fd436, %fd629, %fd435;
	add.f64 	%fd437, %fd634, %fd436;
	fma.rn.f64 	%fd439, %fd438, %fd437, %fd434;
	add.f64 	%fd440, %fd614, %fd614;
	sub.f64 	%fd441, %fd609, %fd440;
	add.f64 	%fd442, %fd60, %fd441;
	fma.rn.f64 	%fd650, %fd443, %fd442, %fd439;
	setp.eq.s32 	%p6, %r16, 2;
	@%p6 bra 	$L__BB3_8;
	setp.ne.s32 	%p7, %r16, 1;
	@%p7 bra 	$L__BB3_9;
	mul.f64 	%fd479, %fd618, 0d4014000000000000;
	mul.f64 	%fd480, %fd613, 0d4010000000000000;
	sub.f64 	%fd481, %fd479, %fd480;
	add.f64 	%fd482, %fd649, %fd481;
	mul.f64 	%fd483, %fd482, 0d3FD0000000000000;
	sub.f64 	%fd654, %fd654, %fd483;
	mul.f64 	%fd484, %fd617, 0d4014000000000000;
	mul.f64 	%fd485, %fd612, 0d4010000000000000;
	sub.f64 	%fd486, %fd484, %fd485;
	add.f64 	%fd487, %fd648, %fd486;
	mul.f64 	%fd488, %fd487, 0d3FD0000000000000;
	sub.f64 	%fd653, %fd653, %fd488;
	mul.f64 	%fd489, %fd616, 0d4014000000000000;
	mul.f64 	%fd490, %fd611, 0d4010000000000000;
	sub.f64 	%fd491, %fd489, %fd490;
	add.f64 	%fd492, %fd647, %fd491;
	mul.f64 	%fd493, %fd492, 0d3FD0000000000000;
	sub.f64 	%fd652, %fd652, %fd493;
	mul.f64 	%fd494, %fd615, 0d4014000000000000;
	mul.f64 	%fd495, %fd610, 0d4010000000000000;
	sub.f64 	%fd496, %fd494, %fd495;
	add.f64 	%fd497, %fd646, %fd496;
	mul.f64 	%fd498, %fd497, 0d3FD0000000000000;
	sub.f64 	%fd651, %fd651, %fd498;
	mul.f64 	%fd499, %fd614, 0d4014000000000000;
	mul.f64 	%fd500, %fd609, 0d4010000000000000;
	sub.f64 	%fd501, %fd499, %fd500;
	add.f64 	%fd502, %fd645, %fd501;
	mul.f64 	%fd503, %fd502, 0d3FD0000000000000;
	sub.f64 	%fd650, %fd650, %fd503;
	bra.uni 	$L__BB3_15;
$L__BB3_8:
	mul.f64 	%fd444, %fd64, 0d4010000000000000;
	mul.f64 	%fd445, %fd618, 0d4018000000000000;
	sub.f64 	%fd446, %fd445, %fd444;
	mul.f64 	%fd447, %fd613, 0d4010000000000000;
	sub.f64 	%fd448, %fd446, %fd447;
	add.f64 	%fd449, %fd649, %fd448;
	mul.f64 	%fd450, %fd449, 0d3FD0000000000000;
	sub.f64 	%fd654, %fd654, %fd450;
	mul.f64 	%fd451, %fd63, 0d4010000000000000;
	mul.f64 	%fd452, %fd617, 0d4018000000000000;
	sub.f64 	%fd453, %fd452, %fd451;
	mul.f64 	%fd454, %fd612, 0d4010000000000000;
	sub.f64 	%fd455, %fd453, %fd454;
	add.f64 	%fd456, %fd648, %fd455;
	mul.f64 	%fd457, %fd456, 0d3FD0000000000000;
	sub.f64 	%fd653, %fd653, %fd457;
	mul.f64 	%fd458, %fd62, 0d4010000000000000;
	mul.f64 	%fd459, %fd616, 0d4018000000000000;
	sub.f64 	%fd460, %fd459, %fd458;
	mul.f64 	%fd461, %fd611, 0d4010000000000000;
	sub.f64 	%fd462, %fd460, %fd461;
	add.f64 	%fd463, %fd647, %fd462;
	mul.f64 	%fd464, %fd463, 0d3FD0000000000000;
	sub.f64 	%fd652, %fd652, %fd464;
	mul.f64 	%fd465, %fd61, 0d4010000000000000;
	mul.f64 	%fd466, %fd615, 0d4018000000000000;
	sub.f64 	%fd467, %fd466, %fd465;
	mul.f64 	%fd468, %fd610, 0d4010000000000000;
	sub.f64 	%fd469, %fd467, %fd468;
	add.f64 	%fd470, %fd646, %fd469;
	mul.f64 	%fd471, %fd470, 0d3FD0000000000000;
	sub.f64 	%fd651, %fd651, %fd471;
	mul.f64 	%fd472, %fd60, 0d4010000000000000;
	mul.f64 	%fd473, %fd614, 0d4018000000000000;
	sub.f64 	%fd474, %fd473, %fd472;
	mul.f64 	%fd475, %fd609, 0d4010000000000000;
	sub.f64 	%fd476, %fd474, %fd475;
	add.f64 	%fd477, %fd645, %fd476;
	mul.f64 	%fd478, %fd477, 0d3FD0000000000000;
	sub.f64 	%fd650, %fd650, %fd478;
	bra.uni 	$L__BB3_15;
$L__BB3_9:
	ld.param.u32 	%r78, [_Z18exact_rhs_kernel_zPdiii_param_3];
	setp.lt.u32 	%p8, %r16, 3;
	add.s32 	%r69, %r78, -3;
	setp.ge.s32 	%p9, %r16, %r69;
	or.pred  	%p10, %p8, %p9;
	@%p10 bra 	$L__BB3_11;
	mul.f64 	%fd554, %fd64, 0d4010000000000000;
	sub.f64 	%fd555, %fd69, %fd554;
	fma.rn.f64 	%fd556, %fd618, 0d4018000000000000, %fd555;
	mul.f64 	%fd557, %fd613, 0d4010000000000000;
	sub.f64 	%fd558, %fd556, %fd557;
	add.f64 	%fd559, %fd649, %fd558;
	mul.f64 	%fd560, %fd559, 0d3FD0000000000000;
	sub.f64 	%fd654, %fd654, %fd560;
	mul.f64 	%fd561, %fd63, 0d4010000000000000;
	sub.f64 	%fd562, %fd68, %fd561;
	fma.rn.f64 	%fd563, %fd617, 0d4018000000000000, %fd562;
	mul.f64 	%fd564, %fd612, 0d4010000000000000;
	sub.f64 	%fd565, %fd563, %fd564;
	add.f64 	%fd566, %fd648, %fd565;
	mul.f64 	%fd567, %fd566, 0d3FD0000000000000;
	sub.f64 	%fd653, %fd653, %fd567;
	mul.f64 	%fd568, %fd62, 0d4010000000000000;
	sub.f64 	%fd569, %fd67, %fd568;
	fma.rn.f64 	%fd570, %fd616, 0d4018000000000000, %fd569;
	mul.f64 	%fd571, %fd611, 0d4010000000000000;
	sub.f64 	%fd572, %fd570, %fd571;
	add.f64 	%fd573, %fd647, %fd572;
	mul.f64 	%fd574, %fd573, 0d3FD0000000000000;
	sub.f64 	%fd652, %fd652, %fd574;
	mul.f64 	%fd575, %fd61, 0d4010000000000000;
	sub.f64 	%fd576, %fd66, %fd575;
	fma.rn.f64 	%fd577, %fd615, 0d4018000000000000, %fd576;
	mul.f64 	%fd578, %fd610, 0d4010000000000000;
	sub.f64 	%fd579, %fd577, %fd578;
	add.f64 	%fd580, %fd646, %fd579;
	mul.f64 	%fd581, %fd580, 0d3FD0000000000000;
	sub.f64 	%fd651, %fd651, %fd581;
	mul.f64 	%fd582, %fd60, 0d4010000000000000;
	sub.f64 	%fd583, %fd65, %fd582;
	fma.rn.f64 	%fd584, %fd614, 0d4018000000000000, %fd583;
	mul.f64 	%fd585, %fd609, 0d4010000000000000;
	sub.f64 	%fd586, %fd584, %fd585;
	add.f64 	%fd587, %fd645, %fd586;
	mul.f64 	%fd588, %fd587, 0d3FD0000000000000;
	sub.f64 	%fd650, %fd650, %fd588;
	bra.uni 	$L__BB3_15;
$L__BB3_11:
	setp.ne.s32 	%p11, %r86, 0;
	@%p11 bra 	$L__BB3_13;
	mul.f64 	%fd524, %fd64, 0d4010000000000000;
	sub.f64 	%fd525, %fd69, %fd524;
	fma.rn.f64 	%fd526, %fd618, 0d4018000000000000, %fd525;
	mul.f64 	%fd527, %fd613, 0d4010000000000000;
	sub.f64 	%fd528, %fd526, %fd527;
	mul.f64 	%fd529, %fd528, 0d3FD0000000000000;
	sub.f64 	%fd654, %fd654, %fd529;
	mul.f64 	%fd530, %fd63, 0d4010000000000000;
	sub.f64 	%fd531, %fd68, %fd530;
	fma.rn.f64 	%fd532, %fd617, 0d4018000000000000, %fd531;
	mul.f64 	%fd533, %fd612, 0d4010000000000000;
	sub.f64 	%fd534, %fd532, %fd533;
	mul.f64 	%fd535, %fd534, 0d3FD0000000000000;
	sub.f64 	%fd653, %fd653, %fd535;
	mul.f64 	%fd536, %fd62, 0d4010000000000000;
	sub.f64 	%fd537, %fd67, %fd536;
	fma.rn.f64 	%fd538, %fd616, 0d4018000000000000, %fd537;
	mul.f64 	%fd539, %fd611, 0d4010000000000000;
	sub.f64 	%fd540, %fd538, %fd539;
	mul.f64 	%fd541, %fd540, 0d3FD0000000000000;
	sub.f64 	%fd652, %fd652, %fd541;
	mul.f64 	%fd542, %fd61, 0d4010000000000000;
	sub.f64 	%fd543, %fd66, %fd542;
	fma.rn.f64 	%fd544, %fd615, 0d4018000000000000, %fd543;
	mul.f64 	%fd545, %fd610, 0d4010000000000000;
	sub.f64 	%fd546, %fd544, %fd545;
	mul.f64 	%fd547, %fd546, 0d3FD0000000000000;
	sub.f64 	%fd651, %fd651, %fd547;
	mul.f64 	%fd548, %fd60, 0d4010000000000000;
	sub.f64 	%fd549, %fd65, %fd548;
	fma.rn.f64 	%fd550, %fd614, 0d4018000000000000, %fd549;
	mul.f64 	%fd551, %fd609, 0d4010000000000000;
	sub.f64 	%fd552, %fd550, %fd551;
	mul.f64 	%fd553, %fd552, 0d3FD0000000000000;
	sub.f64 	%fd650, %fd650, %fd553;
	bra.uni 	$L__BB3_15;
$L__BB3_13:
	setp.ne.s32 	%p12, %r86, -1;
	@%p12 bra 	$L__BB3_15;
	mul.f64 	%fd504, %fd64, 0d4010000000000000;
	sub.f64 	%fd505, %fd69, %fd504;
	fma.rn.f64 	%fd506, %fd618, 0d4014000000000000, %fd505;
	mul.f64 	%fd507, %fd506, 0d3FD0000000000000;
	sub.f64 	%fd654, %fd654, %fd507;
	mul.f64 	%fd508, %fd63, 0d4010000000000000;
	sub.f64 	%fd509, %fd68, %fd508;
	fma.rn.f64 	%fd510, %fd617, 0d4014000000000000, %fd509;
	mul.f64 	%fd511, %fd510, 0d3FD0000000000000;
	sub.f64 	%fd653, %fd653, %fd511;
	mul.f64 	%fd512, %fd62, 0d4010000000000000;
	sub.f64 	%fd513, %fd67, %fd512;
	fma.rn.f64 	%fd514, %fd616, 0d4014000000000000, %fd513;
	mul.f64 	%fd515, %fd514, 0d3FD0000000000000;
	sub.f64 	%fd652, %fd652, %fd515;
	mul.f64 	%fd516, %fd61, 0d4010000000000000;
	sub.f64 	%fd517, %fd66, %fd516;
	fma.rn.f64 	%fd518, %fd615, 0d4014000000000000, %fd517;
	mul.f64 	%fd519, %fd518, 0d3FD0000000000000;
	sub.f64 	%fd651, %fd651, %fd519;
	mul.f64 	%fd520, %fd60, 0d4010000000000000;
	sub.f64 	%fd521, %fd65, %fd520;
	fma.rn.f64 	%fd522, %fd614, 0d4014000000000000, %fd521;
	mul.f64 	%fd523, %fd522, 0d3FD0000000000000;
	sub.f64 	%fd650, %fd650, %fd523;
$L__BB3_15:
	ld.param.u32 	%r79, [_Z18exact_rhs_kernel_zPdiii_param_3];
	ld.param.u64 	%rd43, [_Z18exact_rhs_kernel_zPdiii_param_0];
	neg.f64 	%fd589, %fd654;
	cvta.to.global.u64 	%rd24, %rd43;
	cvt.s64.s32 	%rd25, %r80;
	cvt.u64.u32 	%rd26, %r68;
	add.s64 	%rd27, %rd25, %rd26;
	shl.b64 	%rd28, %rd27, 3;
	add.s64 	%rd29, %rd24, %rd28;
	st.global.f64 	[%rd29+8], %fd589;
	neg.f64 	%fd590, %fd653;
	st.global.f64 	[%rd1+8], %fd590;
	neg.f64 	%fd591, %fd652;
	cvt.s64.s32 	%rd30, %r84;
	add.s64 	%rd31, %rd30, %rd26;
	shl.b64 	%rd32, %rd31, 3;
	add.s64 	%rd33, %rd24, %rd32;
	st.global.f64 	[%rd33+8], %fd591;
	neg.f64 	%fd592, %fd651;
	cvt.s64.s32 	%rd34, %r83;
	add.s64 	%rd35, %rd34, %rd26;
	shl.b64 	%rd36, %rd35, 3;
	add.s64 	%rd37, %rd24, %rd36;
	st.global.f64 	[%rd37+8], %fd592;
	neg.f64 	%fd593, %fd650;
	cvt.s64.s32 	%rd38, %r82;
	add.s64 	%rd39, %rd38, %rd26;
	shl.b64 	%rd40, %rd39, 3;
	add.s64 	%rd41, %rd24, %rd40;
	st.global.f64 	[%rd41+8], %fd593;
	add.s32 	%r71, %r79, -2;
	setp.ge.s32 	%p13, %r16, %r71;
	mov.f64 	%fd624, %fd629;
	mov.f64 	%fd625, %fd630;
	mov.f64 	%fd626, %fd631;
	mov.f64 	%fd627, %fd632;
	mov.f64 	%fd628, %fd633;
	mov.f64 	%fd639, %fd642;
	mov.f64 	%fd640, %fd641;
	@%p13 bra 	$L__BB3_17;
	rcp.rn.f64 	%fd594, %fd649;
	mul.f64 	%fd627, %fd594, %fd648;
	mul.f64 	%fd626, %fd594, %fd647;
	mul.f64 	%fd625, %fd594, %fd646;
	mul.f64 	%fd624, %fd594, %fd645;
	mul.f64 	%fd639, %fd625, %fd625;
	fma.rn.f64 	%fd595, %fd627, %fd627, %fd639;
	fma.rn.f64 	%fd628, %fd626, %fd626, %fd595;
	mul.f64 	%fd596, %fd626, %fd647;
	fma.rn.f64 	%fd597, %fd627, %fd648, %fd596;
	fma.rn.f64 	%fd598, %fd625, %fd646, %fd597;
	mul.f64 	%fd640, %fd598, 0d3FE0000000000000;
$L__BB3_17:
	ld.param.u32 	%r74, [_Z18exact_rhs_kernel_zPdiii_param_2];
	add.s32 	%r86, %r86, -1;
	mul.lo.s32 	%r72, %r74, %r29;
	add.s32 	%r84, %r84, %r72;
	add.s32 	%r83, %r83, %r72;
	add.s32 	%r82, %r82, %r72;
	add.s32 	%r81, %r81, %r72;
	add.s32 	%r80, %r80, %r72;
	setp.ne.s32 	%p14, %r86, -2;
	mov.f64 	%fd65, %fd60;
	mov.f64 	%fd66, %fd61;
	mov.f64 	%fd67, %fd62;
	mov.f64 	%fd68, %fd63;
	mov.f64 	%fd69, %fd64;
	mov.f64 	%fd634, %fd75;
	mov.f64 	%fd635, %fd76;
	mov.f64 	%fd636, %fd77;
	mov.f64 	%fd637, %fd78;
	mov.f64 	%fd638, %fd79;
	mov.f64 	%fd643, %fd85;
	mov.f64 	%fd644, %fd87;
	@%p14 bra 	$L__BB3_3;
$L__BB3_18:
	ret;

}
.entry _Z17initialize_kernelPdiii(
	.param .u64 .ptr .align 1 _Z17initialize_kernelPdiii_param_0,
	.param .u32 _Z17initialize_kernelPdiii_param_1,
	.param .u32 _Z17initialize_kernelPdiii_param_2,
	.param .u32 _Z17initialize_kernelPdiii_param_3
)
{
	.reg .pred 	%p<7>;
	.reg .b32 	%r<53>;
	.reg .b64 	%rd<43>;
	.reg .b64 	%fd<359>;

	ld.param.u64 	%rd7, [_Z17initialize_kernelPdiii_param_0];
	ld.param.u32 	%r13, [_Z17initialize_kernelPdiii_param_1];
	ld.param.u32 	%r14, [_Z17initialize_kernelPdiii_param_2];
	ld.param.u32 	%r15, [_Z17initialize_kernelPdiii_param_3];
	cvta.to.global.u64 	%rd1, %rd7;
	mov.u32 	%r1, %ctaid.x;
	mov.u32 	%r2, %ctaid.y;
	mov.u32 	%r3, %tid.x;
	mad.lo.s32 	%r16, %r14, %r1, %r2;
	mul.lo.s32 	%r4, %r16, %r13;
	add.s32 	%r17, %r4, %r3;
	mul.wide.s32 	%rd8, %r17, 8;
	add.s64 	%rd2, %rd1, %rd8;
	add.s32 	%r5, %r15, %r1;
	mad.lo.s32 	%r18, %r5, %r14, %r2;
	mul.lo.s32 	%r6, %r18, %r13;
	add.s32 	%r19, %r6, %r3;
	mul.wide.s32 	%rd9, %r19, 8;
	add.s64 	%rd3, %rd1, %rd9;
	add.s32 	%r7, %r5, %r15;
	mad.lo.s32 	%r20, %r7, %r14, %r2;
	mul.lo.s32 	%r8, %r20, %r13;
	add.s32 	%r21, %r8, %r3;
	mul.wide.s32 	%rd10, %r21, 8;
	add.s64 	%rd4, %rd1, %rd10;
	add.s32 	%r9, %r7, %r15;
	mad.lo.s32 	%r22, %r9, %r14, %r2;
	mul.lo.s32 	%r10, %r22, %r13;
	add.s32 	%r23, %r10, %r3;
	mul.wide.s32 	%rd11, %r23, 8;
	add.s64 	%rd5, %rd1, %rd11;
	add.s32 	%r11, %r9, %r15;
	mad.lo.s32 	%r24, %r11, %r14, %r2;
	mul.lo.s32 	%r12, %r24, %r13;
	add.s32 	%r25, %r12, %r3;
	mul.wide.s32 	%rd12, %r25, 8;
	add.s64 	%rd6, %rd1, %rd12;
	cvt.rn.f64.u32 	%fd31, %r1;
	ld.const.f64 	%fd32, [dnzm1];
	mul.f64 	%fd33, %fd32, %fd31;
	cvt.rn.f64.u32 	%fd34, %r2;
	ld.const.f64 	%fd35, [dnym1];
	mul.f64 	%fd36, %fd35, %fd34;
	cvt.rn.f64.u32 	%fd37, %r3;
	ld.const.f64 	%fd38, [dnxm1];
	mul.f64 	%fd39, %fd38, %fd37;
	ld.const.f64 	%fd40, [ce];
	ld.const.f64 	%fd41, [ce+40];
	ld.const.f64 	%fd42, [ce+160];
	ld.const.f64 	%fd43, [ce+280];
	ld.const.f64 	%fd44, [ce+400];
	fma.rn.f64 	%fd45, %fd44, 0d0000000000000000, %fd43;
	fma.rn.f64 	%fd46, %fd45, 0d0000000000000000, %fd42;
	fma.rn.f64 	%fd47, %fd46, 0d0000000000000000, %fd41;
	fma.rn.f64 	%fd48, %fd47, 0d0000000000000000, %fd40;
	ld.const.f64 	%fd49, [ce+80];
	ld.const.f64 	%fd50, [ce+200];
	ld.const.f64 	%fd51, [ce+320];
	ld.const.f64 	%fd52, [ce+440];
	fma.rn.f64 	%fd53, %fd36, %fd52, %fd51;
	fma.rn.f64 	%fd54, %fd36, %fd53, %fd50;
	fma.rn.f64 	%fd55, %fd36, %fd54, %fd49;
	fma.rn.f64 	%fd56, %fd36, %fd55, %fd48;
	ld.const.f64 	%fd57, [ce+120];
	ld.const.f64 	%fd58, [ce+240];
	ld.const.f64 	%fd59, [ce+360];
	ld.const.f64 	%fd60, [ce+480];
	fma.rn.f64 	%fd61, %fd33, %fd60, %fd59;
	fma.rn.f64 	%fd62, %fd33, %fd61, %fd58;
	fma.rn.f64 	%fd63, %fd33, %fd62, %fd57;
	fma.rn.f64 	%fd1, %fd33, %fd63, %fd56;
	ld.const.f64 	%fd64, [ce+8];
	ld.const.f64 	%fd65, [ce+48];
	ld.const.f64 	%fd66, [ce+168];
	ld.const.f64 	%fd67, [ce+288];
	ld.const.f64 	%fd68, [ce+408];
	fma.rn.f64 	%fd69, %fd68, 0d0000000000000000, %fd67;
	fma.rn.f64 	%fd70, %fd69, 0d0000000000000000, %fd66;
	fma.rn.f64 	%fd71, %fd70, 0d0000000000000000, %fd65;
	fma.rn.f64 	%fd72, %fd71, 0d0000000000000000, %fd64;
	ld.const.f64 	%fd73, [ce+88];
	ld.const.f64 	%fd74, [ce+208];
	ld.const.f64 	%fd75, [ce+328];
	ld.const.f64 	%fd76, [ce+448];
	fma.rn.f64 	%fd77, %fd36, %fd76, %fd75;
	fma.rn.f64 	%fd78, %fd36, %fd77, %fd74;
	fma.rn.f64 	%fd79, %fd36, %fd78, %fd73;
	fma.rn.f64 	%fd80, %fd36, %fd79, %fd72;
	ld.const.f64 	%fd81, [ce+128];
	ld.const.f64 	%fd82, [ce+248];
	ld.const.f64 	%fd83, [ce+368];
	ld.const.f64 	%fd84, [ce+488];
	fma.rn.f64 	%fd85, %fd33, %fd84, %fd83;
	fma.rn.f64 	%fd86, %fd33, %fd85, %fd82;
	fma.rn.f64 	%fd87, %fd33, %fd86, %fd81;
	fma.rn.f64 	%fd2, %fd33, %fd87, %fd80;
	ld.const.f64 	%fd88, [ce+16];
	ld.const.f64 	%fd89, [ce+56];
	ld.const.f64 	%fd90, [ce+176];
	ld.const.f64 	%fd91, [ce+296];
	ld.const.f64 	%fd92, [ce+416];
	fma.rn.f64 	%fd93, %fd92, 0d0000000000000000, %fd91;
	fma.rn.f64 	%fd94, %fd93, 0d0000000000000000, %fd90;
	fma.rn.f64 	%fd95, %fd94, 0d0000000000000000, %fd89;
	fma.rn.f64 	%fd96, %fd95, 0d0000000000000000, %fd88;
	ld.const.f64 	%fd97, [ce+96];
	ld.const.f64 	%fd98, [ce+216];
	ld.const.f64 	%fd99, [ce+336];
	ld.const.f64 	%fd100, [ce+456];
	fma.rn.f64 	%fd101, %fd36, %fd100, %fd99;
	fma.rn.f64 	%fd102, %fd36, %fd101, %fd98;
	fma.rn.f64 	%fd103, %fd36, %fd102, %fd97;
	fma.rn.f64 	%fd104, %fd36, %fd103, %fd96;
	ld.const.f64 	%fd105, [ce+136];
	ld.const.f64 	%fd106, [ce+256];
	ld.const.f64 	%fd107, [ce+376];
	ld.const.f64 	%fd108, [ce+496];
	fma.rn.f64 	%fd109, %fd33, %fd108, %fd107;
	fma.rn.f64 	%fd110, %fd33, %fd109, %fd106;
	fma.rn.f64 	%fd111, %fd33, %fd110, %fd105;
	fma.rn.f64 	%fd3, %fd33, %fd111, %fd104;
	ld.const.f64 	%fd112, [ce+24];
	ld.const.f64 	%fd113, [ce+64];
	ld.const.f64 	%fd114, [ce+184];
	ld.const.f64 	%fd115, [ce+304];
	ld.const.f64 	%fd116, [ce+424];
	fma.rn.f64 	%fd117, %fd116, 0d0000000000000000, %fd115;
	fma.rn.f64 	%fd118, %fd117, 0d0000000000000000, %fd114;
	fma.rn.f64 	%fd119, %fd118, 0d0000000000000000, %fd113;
	fma.rn.f64 	%fd120, %fd119, 0d0000000000000000, %fd112;
	ld.const.f64 	%fd121, [ce+104];
	ld.const.f64 	%fd122, [ce+224];
	ld.const.f64 	%fd123, [ce+344];
	ld.const.f64 	%fd124, [ce+464];
	fma.rn.f64 	%fd125, %fd36, %fd124, %fd123;
	fma.rn.f64 	%fd126, %fd36, %fd125, %fd122;
	fma.rn.f64 	%fd127, %fd36, %fd126, %fd121;
	fma.rn.f64 	%fd128, %fd36, %fd127, %fd120;
	ld.const.f64 	%fd129, [ce+144];
	ld.const.f64 	%fd130, [ce+264];
	ld.const.f64 	%fd131, [ce+384];
	ld.const.f64 	%fd132, [ce+504];
	fma.rn.f64 	%fd133, %fd33, %fd132, %fd131;
	fma.rn.f64 	%fd134, %fd33, %fd133, %fd130;
	fma.rn.f64 	%fd135, %fd33, %fd134, %fd129;
	fma.rn.f64 	%fd4, %fd33, %fd135, %fd128;
	ld.const.f64 	%fd136, [ce+32];
	ld.const.f64 	%fd137, [ce+72];
	ld.const.f64 	%fd138, [ce+192];
	ld.const.f64 	%fd139, [ce+312];
	ld.const.f64 	%fd140, [ce+432];
	fma.rn.f64 	%fd141, %fd140, 0d0000000000000000, %fd139;
	fma.rn.f64 	%fd142, %fd141, 0d0000000000000000, %fd138;
	fma.rn.f64 	%fd143, %fd142, 0d0000000000000000, %fd137;
	fma.rn.f64 	%fd144, %fd143, 0d0000000000000000, %fd136;
	ld.const.f64 	%fd145, [ce+112];
	ld.const.f64 	%fd146, [ce+232];
	ld.const.f64 	%fd147, [ce+352];
	ld.const.f64 	%fd148, [ce+472];
	fma.rn.f64 	%fd149, %fd36, %fd148, %fd147;
	fma.rn.f64 	%fd150, %fd36, %fd149, %fd146;
	fma.rn.f64 	%fd151, %fd36, %fd150, %fd145;
	fma.rn.f64 	%fd152, %fd36, %fd151, %fd144;
	ld.const.f64 	%fd153, [ce+152];
	ld.const.f64 	%fd154, [ce+272];
	ld.const.f64 	%fd155, [ce+392];
	ld.const.f64 	%fd156, [ce+512];
	fma.rn.f64 	%fd157, %fd33, %fd156, %fd155;
	fma.rn.f64 	%fd158, %fd33, %fd157, %fd154;
	fma.rn.f64 	%fd159, %fd33, %fd158, %fd153;
	fma.rn.f64 	%fd5, %fd33, %fd159, %fd152;
	add.f64 	%fd160, %fd43, %fd44;
	add.f64 	%fd161, %fd42, %fd160;
	add.f64 	%fd162, %fd41, %fd161;
	add.f64 	%fd163, %fd40, %fd162;
	fma.rn.f64 	%fd164, %fd36, %fd55, %fd163;
	fma.rn.f64 	%fd6, %fd33, %fd63, %fd164;
	add.f64 	%fd165, %fd67, %fd68;
	add.f64 	%fd166, %fd66, %fd165;
	add.f64 	%fd167, %fd65, %fd166;
	add.f64 	%fd168, %fd64, %fd167;
	fma.rn.f64 	%fd169, %fd36, %fd79, %fd168;
	fma.rn.f64 	%fd7, %fd33, %fd87, %fd169;
	add.f64 	%fd170, %fd91, %fd92;
	add.f64 	%fd171, %fd90, %fd170;
	add.f64 	%fd172, %fd89, %fd171;
	add.f64 	%fd173, %fd88, %fd172;
	fma.rn.f64 	%fd174, %fd36, %fd103, %fd173;
	fma.rn.f64 	%fd8, %fd33, %fd111, %fd174;
	add.f64 	%fd175, %fd115, %fd116;
	add.f64 	%fd176, %fd114, %fd175;
	add.f64 	%fd177, %fd113, %fd176;
	add.f64 	%fd178, %fd112, %fd177;
	fma.rn.f64 	%fd179, %fd36, %fd127, %fd178;
	fma.rn.f64 	%fd9, %fd33, %fd135, %fd179;
	add.f64 	%fd180, %fd139, %fd140;
	add.f64 	%fd181, %fd138, %fd180;
	add.f64 	%fd182, %fd137, %fd181;
	add.f64 	%fd183, %fd136, %fd182;
	fma.rn.f64 	%fd184, %fd36, %fd151, %fd183;
	fma.rn.f64 	%fd10, %fd33, %fd159, %fd184;
	fma.rn.f64 	%fd185, %fd39, %fd44, %fd43;
	fma.rn.f64 	%fd186, %fd39, %fd185, %fd42;
	fma.rn.f64 	%fd187, %fd39, %fd186, %fd41;
	fma.rn.f64 	%fd188, %fd39, %fd187, %fd40;
	fma.rn.f64 	%fd189, %fd52, 0d0000000000000000, %fd51;
	fma.rn.f64 	%fd190, %fd189, 0d0000000000000000, %fd50;
	fma.rn.f64 	%fd191, %fd190, 0d0000000000000000, %fd49;
	fma.rn.f64 	%fd192, %fd191, 0d0000000000000000, %fd188;
	fma.rn.f64 	%fd11, %fd33, %fd63, %fd192;
	fma.rn.f64 	%fd193, %fd39, %fd68, %fd67;
	fma.rn.f64 	%fd194, %fd39, %fd193, %fd66;
	fma.rn.f64 	%fd195, %fd39, %fd194, %fd65;
	fma.rn.f64 	%fd196, %fd39, %fd195, %fd64;
	fma.rn.f64 	%fd197, %fd76, 0d0000000000000000, %fd75;
	fma.rn.f64 	%fd198, %fd197, 0d0000000000000000, %fd74;
	fma.rn.f64 	%fd199, %fd198, 0d0000000000000000, %fd73;
	fma.rn.f64 	%fd200, %fd199, 0d0000000000000000, %fd196;
	fma.rn.f64 	%fd12, %fd33, %fd87, %fd200;
	fma.rn.f64 	%fd201, %fd39, %fd92, %fd91;
	fma.rn.f64 	%fd202, %fd39, %fd201, %fd90;
	fma.rn.f64 	%fd203, %fd39, %fd202, %fd89;
	fma.rn.f64 	%fd204, %fd39, %fd203, %fd88;
	fma.rn.f64 	%fd205, %fd100, 0d0000000000000000, %fd99;
	fma.rn.f64 	%fd206, %fd205, 0d0000000000000000, %fd98;
	fma.rn.f64 	%fd207, %fd206, 0d0000000000000000, %fd97;
	fma.rn.f64 	%fd208, %fd207, 0d0000000000000000, %fd204;
	fma.rn.f64 	%fd13, %fd33, %fd111, %fd208;
	fma.rn.f64 	%fd209, %fd39, %fd116, %fd115;
	fma.rn.f64 	%fd210, %fd39, %fd209, %fd114;
	fma.rn.f64 	%fd211, %fd39, %fd210, %fd113;
	fma.rn.f64 	%fd212, %fd39, %fd211, %fd112;
	fma.rn.f64 	%fd213, %fd124, 0d0000000000000000, %fd123;
	fma.rn.f64 	%fd214, %fd213, 0d0000000000000000, %fd122;
	fma.rn.f64 	%fd215, %fd214, 0d0000000000000000, %fd121;
	fma.rn.f64 	%fd216, %fd215, 0d0000000000000000, %fd212;
	fma.rn.f64 	%fd14, %fd33, %fd135, %fd216;
	fma.rn.f64 	%fd217, %fd39, %fd140, %fd139;
	fma.rn.f64 	%fd218, %fd39, %fd217, %fd138;
	fma.rn.f64 	%fd219, %fd39, %fd218, %fd137;
	fma.rn.f64 	%fd220, %fd39, %fd219, %fd136;
	fma.rn.f64 	%fd221, %fd148, 0d0000000000000000, %fd147;
	fma.rn.f64 	%fd222, %fd221, 0d0000000000000000, %fd146;
	fma.rn.f64 	%fd223, %fd222, 0d0000000000000000, %fd145;
	fma.rn.f64 	%fd224, %fd223, 0d0000000000000000, %fd220;
	fma.rn.f64 	%fd15, %fd33, %fd159, %fd224;
	add.f64 	%fd225, %fd51, %fd52;
	add.f64 	%fd226, %fd50, %fd225;
	add.f64 	%fd227, %fd49, %fd226;
	add.f64 	%fd228, %fd227, %fd188;
	fma.rn.f64 	%fd16, %fd33, %fd63, %fd228;
	add.f64 	%fd229, %fd75, %fd76;
	add.f64 	%fd230, %fd74, %fd229;
	add.f64 	%fd231, %fd73, %fd230;
	add.f64 	%fd232, %fd231, %fd196;
	fma.rn.f64 	%fd17, %fd33, %fd87, %fd232;
	add.f64 	%fd233, %fd99, %fd100;
	add.f64 	%fd234, %fd98, %fd233;
	add.f64 	%fd235, %fd97, %fd234;
	add.f64 	%fd236, %fd235, %fd204;
	fma.rn.f64 	%fd18, %fd33, %fd111, %fd236;
	add.f64 	%fd237, %fd123, %fd124;
	add.f64 	%fd238, %fd122, %fd237;
	add.f64 	%fd239, %fd121, %fd238;
	add.f64 	%fd240, %fd239, %fd212;
	fma.rn.f64 	%fd19, %fd33, %fd135, %fd240;
	add.f64 	%fd241, %fd147, %fd148;
	add.f64 	%fd242, %fd146, %fd241;
	add.f64 	%fd243, %fd145, %fd242;
	add.f64 	%fd244, %fd243, %fd220;
	fma.rn.f64 	%fd20, %fd33, %fd159, %fd244;
	fma.rn.f64 	%fd245, %fd36, %fd55, %fd188;
	fma.rn.f64 	%fd246, %fd60, 0d0000000000000000, %fd59;
	fma.rn.f64 	%fd247, %fd246, 0d0000000000000000, %fd58;
	fma.rn.f64 	%fd248, %fd247, 0d0000000000000000, %fd57;
	fma.rn.f64 	%fd21, %fd248, 0d0000000000000000, %fd245;
	fma.rn.f64 	%fd249, %fd36, %fd79, %fd196;
	fma.rn.f64 	%fd250, %fd84, 0d0000000000000000, %fd83;
	fma.rn.f64 	%fd251, %fd250, 0d0000000000000000, %fd82;
	fma.rn.f64 	%fd252, %fd251, 0d0000000000000000, %fd81;
	fma.rn.f64 	%fd22, %fd252, 0d0000000000000000, %fd249;
	fma.rn.f64 	%fd253, %fd36, %fd103, %fd204;
	fma.rn.f64 	%fd254, %fd108, 0d0000000000000000, %fd107;
	fma.rn.f64 	%fd255, %fd254, 0d0000000000000000, %fd106;
	fma.rn.f64 	%fd256, %fd255, 0d0000000000000000, %fd105;
	fma.rn.f64 	%fd23, %fd256, 0d0000000000000000, %fd253;
	fma.rn.f64 	%fd257, %fd36, %fd127, %fd212;
	fma.rn.f64 	%fd258, %fd132, 0d0000000000000000, %fd131;
	fma.rn.f64 	%fd259, %fd258, 0d0000000000000000, %fd130;
	fma.rn.f64 	%fd260, %fd259, 0d0000000000000000, %fd129;
	fma.rn.f64 	%fd24, %fd260, 0d0000000000000000, %fd257;
	fma.rn.f64 	%fd261, %fd36, %fd151, %fd220;
	fma.rn.f64 	%fd262, %fd156, 0d0000000000000000, %fd155;
	fma.rn.f64 	%fd263, %fd262, 0d0000000000000000, %fd154;
	fma.rn.f64 	%fd264, %fd263, 0d0000000000000000, %fd153;
	fma.rn.f64 	%fd25, %fd264, 0d0000000000000000, %fd261;
	add.f64 	%fd265, %fd59, %fd60;
	add.f64 	%fd266, %fd58, %fd265;
	add.f64 	%fd267, %fd57, %fd266;
	add.f64 	%fd26, %fd267, %fd245;
	add.f64 	%fd268, %fd83, %fd84;
	add.f64 	%fd269, %fd82, %fd268;
	add.f64 	%fd270, %fd81, %fd269;
	add.f64 	%fd27, %fd270, %fd249;
	add.f64 	%fd271, %fd107, %fd108;
	add.f64 	%fd272, %fd106, %fd271;
	add.f64 	%fd273, %fd105, %fd272;
	add.f64 	%fd28, %fd273, %fd253;
	add.f64 	%fd274, %fd131, %fd132;
	add.f64 	%fd275, %fd130, %fd274;
	add.f64 	%fd276, %fd129, %fd275;
	add.f64 	%fd29, %fd276, %fd257;
	add.f64 	%fd277, %fd155, %fd156;
	add.f64 	%fd278, %fd154, %fd277;
	add.f64 	%fd279, %fd153, %fd278;
	add.f64 	%fd30, %fd279, %fd261;
	mov.f64 	%fd280, 0d3FF0000000000000;
	sub.f64 	%fd281, %fd280, %fd33;
	sub.f64 	%fd282, %fd280, %fd36;
	sub.f64 	%fd283, %fd280, %fd39;
	mul.f64 	%fd284, %fd283, %fd1;
	fma.rn.f64 	%fd285, %fd39, %fd6, %fd284;
	mul.f64 	%fd286, %fd282, %fd11;
	fma.rn.f64 	%fd287, %fd36, %fd16, %fd286;
	mul.f64 	%fd288, %fd281, %fd21;
	fma.rn.f64 	%fd289, %fd33, %fd26, %fd288;
	add.f64 	%fd290, %fd285, %fd287;
	add.f64 	%fd291, %fd290, %fd289;
	mul.f64 	%fd292, %fd285, %fd287;
	sub.f64 	%fd293, %fd291, %fd292;
	mul.f64 	%fd294, %fd285, %fd289;
	sub.f64 	%fd295, %fd293, %fd294;
	mul.f64 	%fd296, %fd287, %fd289;
	sub.f64 	%fd297, %fd295, %fd296;
	fma.rn.f64 	%fd298, %fd292, %fd289, %fd297;
	st.global.f64 	[%rd2], %fd298;
	mul.f64 	%fd299, %fd283, %fd2;
	fma.rn.f64 	%fd300, %fd39, %fd7, %fd299;
	mul.f64 	%fd301, %fd282, %fd12;
	fma.rn.f64 	%fd302, %fd36, %fd17, %fd301;
	mul.f64 	%fd303, %fd281, %fd22;
	fma.rn.f64 	%fd304, %fd33, %fd27, %fd303;
	add.f64 	%fd305, %fd300, %fd302;
	add.f64 	%fd306, %fd305, %fd304;
	mul.f64 	%fd307, %fd300, %fd302;
	sub.f64 	%fd308, %fd306, %fd307;
	mul.f64 	%fd309, %fd300, %fd304;
	sub.f64 	%fd310, %fd308, %fd309;
	mul.f64 	%fd311, %fd302, %fd304;
	sub.f64 	%fd312, %fd310, %fd311;
	fma.rn.f64 	%fd313, %fd307, %fd304, %fd312;
	st.global.f64 	[%rd3], %fd313;
	mul.f64 	%fd314, %fd283, %fd3;
	fma.rn.f64 	%fd315, %fd39, %fd8, %fd314;
	mul.f64 	%fd316, %fd282, %fd13;
	fma.rn.f64 	%fd317, %fd36, %fd18, %fd316;
	mul.f64 	%fd318, %fd281, %fd23;
	fma.rn.f64 	%fd319, %fd33, %fd28, %fd318;
	add.f64 	%fd320, %fd315, %fd317;
	add.f64 	%fd321, %fd320, %fd319;
	mul.f64 	%fd322, %fd315, %fd317;
	sub.f64 	%fd323, %fd321, %fd322;
	mul.f64 	%fd324, %fd315, %fd319;
	sub.f64 	%fd325, %fd323, %fd324;
	mul.f64 	%fd326, %fd317, %fd319;
	sub.f64 	%fd327, %fd325, %fd326;
	fma.rn.f64 	%fd328, %fd322, %fd319, %fd327;
	st.global.f64 	[%rd4], %fd328;
	mul.f64 	%fd329, %fd283, %fd4;
	fma.rn.f64 	%fd330, %fd39, %fd9, %fd329;
	mul.f64 	%fd331, %fd282, %fd14;
	fma.rn.f64 	%fd332, %fd36, %fd19, %fd331;
	mul.f64 	%fd333, %fd281, %fd24;
	fma.rn.f64 	%fd334, %fd33, %fd29, %fd333;
	add.f64 	%fd335, %fd330, %fd332;
	add.f64 	%fd336, %fd335, %fd334;
	mul.f64 	%fd337, %fd330, %fd332;
	sub.f64 	%fd338, %fd336, %fd337;
	mul.f64 	%fd339, %fd330, %fd334;
	sub.f64 	%fd340, %fd338, %fd339;
	mul.f64 	%fd341, %fd332, %fd334;
	sub.f64 	%fd342, %fd340, %fd341;
	fma.rn.f64 	%fd343, %fd337, %fd334, %fd342;
	st.global.f64 	[%rd5], %fd343;
	mul.f64 	%fd344, %fd283, %fd5;
	fma.rn.f64 	%fd345, %fd39, %fd10, %fd344;
	mul.f64 	%fd346, %fd282, %fd15;
	fma.rn.f64 	%fd347, %fd36, %fd20, %fd346;
	mul.f64 	%fd348, %fd281, %fd25;
	fma.rn.f64 	%fd349, %fd33, %fd30, %fd348;
	add.f64 	%fd350, %fd345, %fd347;
	add.f64 	%fd351, %fd350, %fd349;
	mul.f64 	%fd352, %fd345, %fd347;
	sub.f64 	%fd353, %fd351, %fd352;
	mul.f64 	%fd354, %fd345, %fd349;
	sub.f64 	%fd355, %fd353, %fd354;
	mul.f64 	%fd356, %fd347, %fd349;
	sub.f64 	%fd357, %fd355, %fd356;
	fma.rn.f64 	%fd358, %fd352, %fd349, %fd357;
	st.global.f64 	[%rd6], %fd358;
	setp.ne.s32 	%p1, %r3, 0;
	@%p1 bra 	$L__BB4_2;
	mul.wide.s32 	%rd13, %r4, 8;
	add.s64 	%rd14, %rd1, %rd13;
	st.global.f64 	[%rd14], %fd1;
	mul.wide.s32 	%rd15, %r6, 8;
	add.s64 	%rd16, %rd1, %rd15;
	st.global.f64 	[%rd16], %fd2;
	mul.wide.s32 	%rd17, %r8, 8;
	add.s64 	%rd18, %rd1, %rd17;
	st.global.f64 	[%rd18], %fd3;
	mul.wide.s32 	%rd19, %r10, 8;
	add.s64 	%rd20, %rd1, %rd19;
	st.global.f64 	[%rd20], %fd4;
	mul.wide.s32 	%rd21, %r12, 8;
	add.s64 	%rd22, %rd1, %rd21;
	st.global.f64 	[%rd22], %fd5;
$L__BB4_2:
	ld.param.u32 	%r45, [_Z17initialize_kernelPdiii_param_1];
	add.s32 	%r26, %r45, -1;
	setp.ne.s32 	%p2, %r3, %r26;
	@%p2 bra 	$L__BB4_4;
	st.global.f64 	[%rd2], %fd6;
	st.global.f64 	[%rd3], %fd7;
	st.global.f64 	[%rd4], %fd8;
	st.global.f64 	[%rd5], %fd9;
	st.global.f64 	[%rd6], %fd10;
$L__BB4_4:
	setp.ne.s32 	%p3, %r2, 0;
	@%p3 bra 	$L__BB4_6;
	ld.param.u32 	%r48, [_Z17initialize_kernelPdiii_param_2];
	ld.param.u32 	%r46, [_Z17initialize_kernelPdiii_param_1];
	mul.lo.s32 	%r27, %r48, %r46;
	mad.lo.s32 	%r28, %r27, %r1, %r3;
	mul.wide.s32 	%rd23, %r28, 8;
	add.s64 	%rd24, %rd1, %rd23;
	st.global.f64 	[%rd24], %fd11;
	mad.lo.s32 	%r29, %r27, %r5, %r3;
	mul.wide.s32 	%rd25, %r29, 8;
	add.s64 	%rd26, %rd1, %rd25;
	st.global.f64 	[%rd26], %fd12;
	mad.lo.s32 	%r30, %r27, %r7, %r3;
	mul.wide.s32 	%rd27, %r30, 8;
	add.s64 	%rd28, %rd1, %rd27;
	st.global.f64 	[%rd28], %fd13;
	mad.lo.s32 	%r31, %r27, %r9, %r3;
	mul.wide.s32 	%rd29, %r31, 8;
	add.s64 	%rd30, %rd1, %rd29;
	st.global.f64 	[%rd30], %fd14;
	mad.lo.s32 	%r32, %r27, %r11, %r3;
	mul.wide.s32 	%rd31, %r32, 8;
	add.s64 	%rd32, %rd1, %rd31;
	st.global.f64 	[%rd32], %fd15;
$L__BB4_6:
	ld.param.u32 	%r49, [_Z17initialize_kernelPdiii_param_2];
	add.s32 	%r33, %r49, -1;
	setp.ne.s32 	%p4, %r2, %r33;
	@%p4 bra 	$L__BB4_8;
	st.global.f64 	[%rd2], %fd16;
	st.global.f64 	[%rd3], %fd17;
	st.global.f64 	[%rd4], %fd18;
	st.global.f64 	[%rd5], %fd19;
	st.global.f64 	[%rd6], %fd20;
$L__BB4_8:
	setp.ne.s32 	%p5, %r1, 0;
	@%p5 bra 	$L__BB4_10;
	ld.param.u32 	%r51, [_Z17initialize_kernelPdiii_param_3];
	ld.param.u32 	%r50, [_Z17initialize_kernelPdiii_param_2];
	ld.param.u32 	%r47, [_Z17initialize_kernelPdiii_param_1];
	mul.lo.s32 	%r34, %r51, %r50;
	mad.lo.s32 	%r35, %r2, %r47, %r3;
	mul.wide.s32 	%rd33, %r35, 8;
	add.s64 	%rd34, %rd1, %rd33;
	st.global.f64 	[%rd34], %fd21;
	add.s32 	%r36, %r34, %r2;
	mad.lo.s32 	%r37, %r36, %r47, %r3;
	mul.wide.s32 	%rd35, %r37, 8;
	add.s64 	%rd36, %rd1, %rd35;
	st.global.f64 	[%rd36], %fd22;
	add.s32 	%r38, %r36, %r34;
	mad.lo.s32 	%r39, %r38, %r47, %r3;
	mul.wide.s32 	%rd37, %r39, 8;
	add.s64 	%rd38, %rd1, %rd37;
	st.global.f64 	[%rd38], %fd23;
	add.s32 	%r40, %r38, %r34;
	mad.lo.s32 	%r41, %r40, %r47, %r3;
	mul.wide.s32 	%rd39, %r41, 8;
	add.s64 	%rd40, %rd1, %rd39;
	st.global.f64 	[%rd40], %fd24;
	add.s32 	%r42, %r40, %r34;
	mad.lo.s32 	%r43, %r42, %r47, %r3;
	mul.wide.s32 	%rd41, %r43, 8;
	add.s64 	%rd42, %rd1, %rd41;
	st.global.f64 	[%rd42], %fd25;
$L__BB4_10:
	ld.param.u32 	%r52, [_Z17initialize_kernelPdiii_param_3];
	add.s32 	%r44, %r52, -1;
	setp.ne.s32 	%p6, %r1, %r44;
	@%p6 bra 	$L__BB4_12;
	st.global.f64 	[%rd2], %fd26;
	st.global.f64 	[%rd3], %fd27;
	st.global.f64 	[%rd4], %fd28;
	st.global.f64 	[%rd5], %fd29;
	st.global.f64 	[%rd6], %fd30;
$L__BB4_12:
	ret;

}
.entry _Z20compute_rhs_kernel_1PdS_S_S_S_S_S_S_iii(
	.param .u64 .ptr .align 1 _Z20compute_rhs_kernel_1PdS_S_S_S_S_S_S_iii_param_0,
	.param .u64 .ptr .align 1 _Z20compute_rhs_kernel_1PdS_S_S_S_S_S_S_iii_param_1,
	.param .u64 .ptr .align 1 _Z20compute_rhs_kernel_1PdS_S_S_S_S_S_S_iii_param_2,
	.param .u64 .ptr .align 1 _Z20compute_rhs_kernel_1PdS_S_S_S_S_S_S_iii_param_3,
	.param .u64 .ptr .align 1 _Z20compute_rhs_kernel_1PdS_S_S_S_S_S_S_iii_param_4,
	.param .u64 .ptr .align 1 _Z20compute_rhs_kernel_1PdS_S_S_S_S_S_S_iii_param_5,
	.param .u64 .ptr .align 1 _Z20compute_rhs_kernel_1PdS_S_S_S_S_S_S_iii_param_6,
	.param .u64 .ptr .align 1 _Z20compute_rhs_kernel_1PdS_S_S_S_S_S_S_iii_param_7,
	.param .u32 _Z20compute_rhs_kernel_1PdS_S_S_S_S_S_S_iii_param_8,
	.param .u32 _Z20compute_rhs_kernel_1PdS_S_S_S_S_S_S_iii_param_9,
	.param .u32 _Z20compute_rhs_kernel_1PdS_S_S_S_S_S_S_iii_param_10
)
{
	.reg .b32 	%r<21>;
	.reg .b64 	%rd<34>;
	.reg .b64 	%fd<23>;

	ld.param.u64 	%rd1, [_Z20compute_rhs_kernel_1PdS_S_S_S_S_S_S_iii_param_0];
	ld.param.u64 	%rd2, [_Z20compute_rhs_kernel_1PdS_S_S_S_S_S_S_iii_param_1];
	ld.param.u64 	%rd3, [_Z20compute_rhs_kernel_1PdS_S_S_S_S_S_S_iii_param_2];
	ld.param.u64 	%rd4, [_Z20compute_rhs_kernel_1PdS_S_S_S_S_S_S_iii_param_3];
	ld.param.u64 	%rd5, [_Z20compute_rhs_kernel_1PdS_S_S_S_S_S_S_iii_param_4];
	ld.param.u64 	%rd6, [_Z20compute_rhs_kernel_1PdS_S_S_S_S_S_S_iii_param_5];
	ld.param.u64 	%rd7, [_Z20compute_rhs_kernel_1PdS_S_S_S_S_S_S_iii_param_6];
	ld.param.u64 	%rd8, [_Z20compute_rhs_kernel_1PdS_S_S_S_S_S_S_iii_param_7];
	ld.param.u32 	%r1, [_Z20compute_rhs_kernel_1PdS_S_S_S_S_S_S_iii_param_8];
	ld.param.u32 	%r2, [_Z20compute_rhs_kernel_1PdS_S_S_S_S_S_S_iii_param_9];
	ld.param.u32 	%r3, [_Z20compute_rhs_kernel_1PdS_S_S_S_S_S_S_iii_param_10];
	cvta.to.global.u64 	%rd9, %rd5;
	cvta.to.global.u64 	%rd10, %rd6;
	cvta.to.global.u64 	%rd11, %rd7;
	cvta.to.global.u64 	%rd12, %rd4;
	cvta.to.global.u64 	%rd13, %rd3;
	cvta.to.global.u64 	%rd14, %rd2;
	cvta.to.global.u64 	%rd15, %rd1;
	cvta.to.global.u64 	%rd16, %rd8;
	mov.u32 	%r4, %ctaid.y;
	mov.u32 	%r5, %ctaid.x;
	mov.u32 	%r6, %tid.x;
	mad.lo.s32 	%r7, %r2, %r4, %r5;
	mad.lo.s32 	%r8, %r7, %r1, %r6;
	mul.wide.s32 	%rd17, %r8, 8;
	add.s64 	%rd18, %rd16, %rd17;
	ld.global.f64 	%fd1, [%rd18];
	rcp.rn.f64 	%fd2, %fd1;
	add.s64 	%rd19, %rd15, %rd17;
	st.global.f64 	[%rd19], %fd2;
	add.s32 	%r9, %r3, %r4;
	mad.lo.s32 	%r10, %r9, %r2, %r5;
	mad.lo.s32 	%r11, %r10, %r1, %r6;
	mul.wide.s32 	%rd20, %r11, 8;
	add.s64 	%rd21, %rd16, %rd20;
	ld.global.f64 	%fd3, [%rd21];
	mul.f64 	%fd4, %fd2, %fd3;
	add.s64 	%rd22, %rd14, %rd17;
	st.global.f64 	[%rd22], %fd4;
	add.s32 	%r12, %r9, %r3;
	mad.lo.s32 	%r13, %r12, %r2, %r5;
	mad.lo.s32 	%r14, %r13, %r1, %r6;
	mul.wide.s32 	%rd23, %r14, 8;
	add.s64 	%rd24, %rd16, %rd23;
	ld.global.f64 	%fd5, [%rd24];
	mul.f64 	%fd6, %fd2, %fd5;
	add.s64 	%rd25, %rd13, %rd17;
	st.global.f64 	[%rd25], %fd6;
	add.s32 	%r15, %r12, %r3;
	mad.lo.s32 	%r16, %r15, %r2, %r5;
	mad.lo.s32 	%r17, %r16, %r1, %r6;
	mul.wide.s32 	%rd26, %r17, 8;
	add.s64 	%rd27, %rd16, %rd26;
	ld.global.f64 	%fd7, [%rd27];
	mul.f64 	%fd8, %fd2, %fd7;
	add.s64 	%rd28, %rd12, %rd17;
	st.global.f64 	[%rd28], %fd8;
	ld.global.f64 	%fd9, [%rd21];
	ld.global.f64 	%fd10, [%rd24];
	mul.f64 	%fd11, %fd10, %fd10;
	fma.rn.f64 	%fd12, %fd9, %fd9, %fd11;
	ld.global.f64 	%fd13, [%rd27];
	fma.rn.f64 	%fd14, %fd13, %fd13, %fd12;
	mul.f64 	%fd15, %fd14, 0d3FE0000000000000;
	mul.f64 	%fd16, %fd2, %fd15;
	add.s64 	%rd29, %rd11, %rd17;
	st.global.f64 	[%rd29], %fd16;
	mul.f64 	%fd17, %fd2, %fd16;
	add.s64 	%rd30, %rd10, %rd17;
	st.global.f64 	[%rd30], %fd17;
	mul.f64 	%fd18, %fd2, 0d3FE1EB851EB851EB;
	add.s32 	%r18, %r15, %r3;
	mad.lo.s32 	%r19, %r18, %r2, %r5;
	mad.lo.s32 	%r20, %r19, %r1, %r6;
	mul.wide.s32 	%rd31, %r20, 8;
	add.s64 	%rd32, %rd16, %rd31;
	ld.global.f64 	%fd19, [%rd32];
	sub.f64 	%fd20, %fd19, %fd16;
	mul.f64 	%fd21, %fd18, %fd20;
	sqrt.rn.f64 	%fd22, %fd21;
	add.s64 	%rd33, %rd9, %rd17;
	st.global.f64 	[%rd33], %fd22;
	ret;

}
.entry _Z20compute_rhs_kernel_2PdS_S_S_S_S_S_S_S_iii(
	.param .u64 .ptr .align 1 _Z20compute_rhs_kernel_2PdS_S_S_S_S_S_S_S_iii_param_0,
	.param .u64 .ptr .align 1 _Z20compute_rhs_kernel_2PdS_S_S_S_S_S_S_S_iii_param_1,
	.param .u64 .ptr .align 1 _Z20compute_rhs_kernel_2PdS_S_S_S_S_S_S_S_iii_param_2,
	.param .u64 .ptr .align 1 _Z20compute_rhs_kernel_2PdS_S_S_S_S_S_S_S_iii_param_3,
	.param .u64 .ptr .align 1 _Z20compute_rhs_kernel_2PdS_S_S_S_S_S_S_S_iii_param_4,
	.param .u64 .ptr .align 1 _Z20compute_rhs_kernel_2PdS_S_S_S_S_S_S_S_iii_param_5,
	.param .u64 .ptr .align 1 _Z20compute_rhs_kernel_2PdS_S_S_S_S_S_S_S_iii_param_6,
	.param .u64 .ptr .align 1 _Z20compute_rhs_kernel_2PdS_S_S_S_S_S_S_S_iii_param_7,
	.param .u64 .ptr .align 1 _Z20compute_rhs_kernel_2PdS_S_S_S_S_S_S_S_iii_param_8,
	.param .u32 _Z20compute_rhs_kernel_2PdS_S_S_S_S_S_S_S_iii_param_9,
	.param .u32 _Z20compute_rhs_kernel_2PdS_S_S_S_S_S_S_S_iii_param_10,
	.param .u32 _Z20compute_rhs_kernel_2PdS_S_S_S_S_S_S_S_iii_param_11
)
{
	.reg .pred 	%p<36>;
	.reg .b16 	%rs<2>;
	.reg .b32 	%r<224>;
	.reg .b64 	%rd<302>;
	.reg .b64 	%fd<1028>;

	ld.param.u64 	%rd28, [_Z20compute_rhs_kernel_2PdS_S_S_S_S_S_S_S_iii_param_7];
	ld.param.u32 	%r37, [_Z20compute_rhs_kernel_2PdS_S_S_S_S_S_S_S_iii_param_9];
	ld.param.u32 	%r38, [_Z20compute_rhs_kernel_2PdS_S_S_S_S_S_S_S_iii_param_10];
	ld.param.u32 	%r40, [_Z20compute_rhs_kernel_2PdS_S_S_S_S_S_S_S_iii_param_11];
	mov.u32 	%r41, %ctaid.y;
	mov.u32 	%r2, %ctaid.x;
	mov.u32 	%r3, %tid.x;
	cvta.to.global.u64 	%rd29, %rd28;
	mul.lo.s32 	%r4, %r41, %r38;
	add.s32 	%r42, %r4, %r2;
	mad.lo.s32 	%r5, %r42, %r37, %r3;
	mul.wide.s32 	%rd30, %r5, 8;
	add.s64 	%rd31, %rd29, %rd30;
	ld.global.f64 	%fd1027, [%rd31];
	add.s32 	%r6, %r40, %r41;
	mad.lo.s32 	%r7, %r6, %r38, %r2;
	mul.lo.s32 	%r8, %r7, %r37;
	add.s32 	%r43, %r8, %r3;
	mul.wide.s32 	%rd32, %r43, 8;
	add.s64 	%rd33, %rd29, %rd32;
	ld.global.f64 	%fd1026, [%rd33];
	add.s32 	%r9, %r6, %r40;
	mad.lo.s32 	%r10, %r9, %r38, %r2;
	mul.lo.s32 	%r11, %r10, %r37;
	add.s32 	%r44, %r11, %r3;
	mul.wide.s32 	%rd34, %r44, 8;
	add.s64 	%rd35, %rd29, %rd34;
	ld.global.f64 	%fd1025, [%rd35];
	add.s32 	%r12, %r9, %r40;
	mul.lo.s32 	%r13, %r12, %r38;
	add.s32 	%r14, %r13, %r2;
	mul.lo.s32 	%r15, %r14, %r37;
	add.s32 	%r45, %r15, %r3;
	mul.wide.s32 	%rd36, %r45, 8;
	add.s64 	%rd37, %rd29, %rd36;
	ld.global.f64 	%fd1024, [%rd37];
	add.s32 	%r16, %r12, %r40;
	mad.lo.s32 	%r17, %r16, %r38, %r2;
	mul.lo.s32 	%r18, %r17, %r37;
	add.s32 	%r46, %r18, %r3;
	mul.wide.s32 	%rd38, %r46, 8;
	add.s64 	%rd39, %rd29, %rd38;
	ld.global.f64 	%fd1023, [%rd39];
	setp.eq.s32 	%p4, %r41, 0;
	add.s32 	%r47, %r40, -1;
	setp.ge.s32 	%p5, %r41, %r47;
	setp.eq.s32 	%p6, %r2, 0;
	or.pred  	%p7, %p4, %p6;
	mov.pred 	%p35, 0;
	or.pred  	%p8, %p7, %p5;
	@%p8 bra 	$L__BB6_2;
	add.s32 	%r48, %r38, -1;
	setp.lt.s32 	%p35, %r2, %r48;
$L__BB6_2:
	setp.eq.s32 	%p9, %r3, 0;
	not.pred 	%p10, %p35;
	or.pred  	%p11, %p9, %p10;
	add.s32 	%r50, %r37, -1;
	setp.ge.s32 	%p12, %r3, %r50;
	or.pred  	%p13, %p11, %p12;
	@%p13 bra 	$L__BB6_34;
	ld.param.u64 	%rd301, [_Z20compute_rhs_kernel_2PdS_S_S_S_S_S_S_S_iii_param_8];
	ld.param.u64 	%rd298, [_Z20compute_rhs_kernel_2PdS_S_S_S_S_S_S_S_iii_param_5];
	ld.param.u64 	%rd296, [_Z20compute_rhs_kernel_2PdS_S_S_S_S_S_S_S_iii_param_4];
	ld.param.u64 	%rd294, [_Z20compute_rhs_kernel_2PdS_S_S_S_S_S_S_S_iii_param_3];
	ld.param.u64 	%rd292, [_Z20compute_rhs_kernel_2PdS_S_S_S_S_S_S_S_iii_param_2];
	ld.param.u64 	%rd290, [_Z20compute_rhs_kernel_2PdS_S_S_S_S_S_S_S_iii_param_1];
	ld.param.u64 	%rd288, [_Z20compute_rhs_kernel_2PdS_S_S_S_S_S_S_S_iii_param_0];
	add.s32 	%r54, %r8, %r3;
	mul.lo.s32 	%r19, %r37, %r2;
	add.s32 	%r20, %r19, %r3;
	mul.lo.s32 	%r21, %r37, %r41;
	mul.lo.s32 	%r22, %r21, %r38;
	add.s32 	%r55, %r20, %r22;
	cvta.to.global.u64 	%rd40, %rd290;
	mul.wide.s32 	%rd41, %r55, 8;
	add.s64 	%rd42, %rd40, %rd41;
	ld.global.f64 	%fd168, [%rd42];
	ld.global.f64 	%fd169, [%rd42+8];
	ld.global.f64 	%fd170, [%rd42+-8];
	ld.const.f64 	%fd171, [dx1tx1];
	add.s32 	%r56, %r4, %r2;
	mul.lo.s32 	%r57, %r56, %r37;
	cvt.s64.s32 	%rd1, %r57;
	cvt.u64.u32 	%rd43, %r3;
	add.s64 	%rd44, %rd1, %rd43;
	cvta.to.global.u64 	%rd2, %rd301;
	shl.b64 	%rd45, %rd44, 3;
	add.s64 	%rd3, %rd2, %rd45;
	ld.global.f64 	%fd6, [%rd3+8];
	mul.wide.s32 	%rd46, %r5, 8;
	add.s64 	%rd47, %rd2, %rd46;
	ld.global.f64 	%fd7, [%rd47];
	add.f64 	%fd8, %fd7, %fd7;
	sub.f64 	%fd172, %fd6, %fd8;
	ld.global.f64 	%fd9, [%rd3+-8];
	add.f64 	%fd173, %fd9, %fd172;
	fma.rn.f64 	%fd174, %fd171, %fd173, %fd1027;
	ld.const.f64 	%fd175, [tx2];
	mul.wide.s32 	%rd48, %r54, 8;
	add.s64 	%rd4, %rd2, %rd48;
	ld.global.f64 	%fd10, [%rd4+8];
	ld.global.f64 	%fd11, [%rd4+-8];
	sub.f64 	%fd176, %fd10, %fd11;
	mul.f64 	%fd177, %fd175, %fd176;
	sub.f64 	%fd1012, %fd174, %fd177;
	ld.const.f64 	%fd178, [dx2tx1];
	ld.global.f64 	%fd13, [%rd4];
	add.f64 	%fd14, %fd13, %fd13;
	sub.f64 	%fd179, %fd10, %fd14;
	add.f64 	%fd180, %fd11, %fd179;
	fma.rn.f64 	%fd181, %fd178, %fd180, %fd1026;
	ld.const.f64 	%fd182, [xxcon2];
	mul.f64 	%fd183, %fd182, 0d3FF5555555555555;
	add.f64 	%fd15, %fd168, %fd168;
	sub.f64 	%fd184, %fd169, %fd15;
	add.f64 	%fd185, %fd184, %fd170;
	fma.rn.f64 	%fd186, %fd185, %fd183, %fd181;
	mul.f64 	%fd187, %fd169, %fd10;
	mul.f64 	%fd188, %fd170, %fd11;
	sub.f64 	%fd189, %fd187, %fd188;
	mul.wide.s32 	%rd49, %r46, 8;
	add.s64 	%rd5, %rd2, %rd49;
	ld.global.f64 	%fd16, [%rd5+8];
	cvta.to.global.u64 	%rd50, %rd298;
	add.s64 	%rd51, %rd50, %rd41;
	ld.global.f64 	%fd190, [%rd51+8];
	sub.f64 	%fd191, %fd16, %fd190;
	ld.global.f64 	%fd17, [%rd5+-8];
	sub.f64 	%fd192, %fd191, %fd17;
	ld.global.f64 	%fd193, [%rd51+-8];
	add.f64 	%fd194, %fd192, %fd193;
	fma.rn.f64 	%fd195, %fd194, 0d3FD999999999999A, %fd189;
	mul.f64 	%fd196, %fd175, %fd195;
	sub.f64 	%fd1011, %fd186, %fd196;
	ld.const.f64 	%fd197, [dx3tx1];
	mul.wide.s32 	%rd52, %r44, 8;
	add.s64 	%rd6, %rd2, %rd52;
	ld.global.f64 	%fd19, [%rd6+8];
	ld.global.f64 	%fd20, [%rd6];
	add.f64 	%fd21, %fd20, %fd20;
	sub.f64 	%fd198, %fd19, %fd21;
	ld.global.f64 	%fd22, [%rd6+-8];
	add.f64 	%fd199, %fd22, %fd198;
	fma.rn.f64 	%fd200, %fd197, %fd199, %fd1025;
	cvta.to.global.u64 	%rd53, %rd292;
	add.s64 	%rd54, %rd53, %rd41;
	ld.global.f64 	%fd201, [%rd54+8];
	ld.global.f64 	%fd23, [%rd54];
	add.f64 	%fd24, %fd23, %fd23;
	sub.f64 	%fd202, %fd201, %fd24;
	ld.global.f64 	%fd203, [%rd54+-8];
	add.f64 	%fd204, %fd203, %fd202;
	fma.rn.f64 	%fd205, %fd182, %fd204, %fd200;
	mul.f64 	%fd206, %fd169, %fd19;
	mul.f64 	%fd207, %fd170, %fd22;
	sub.f64 	%fd208, %fd206, %fd207;
	mul.f64 	%fd209, %fd175, %fd208;
	sub.f64 	%fd1010, %fd205, %fd209;
	ld.const.f64 	%fd210, [dx4tx1];
	mul.wide.s32 	%rd55, %r45, 8;
	add.s64 	%rd7, %rd2, %rd55;
	ld.global.f64 	%fd26, [%rd7+8];
	ld.global.f64 	%fd27, [%rd7];
	add.f64 	%fd28, %fd27, %fd27;
	sub.f64 	%fd211, %fd26, %fd28;
	ld.global.f64 	%fd29, [%rd7+-8];
	add.f64 	%fd212, %fd29, %fd211;
	fma.rn.f64 	%fd213, %fd210, %fd212, %fd1024;
	cvta.to.global.u64 	%rd56, %rd294;
	add.s64 	%rd57, %rd56, %rd41;
	ld.global.f64 	%fd214, [%rd57+8];
	ld.global.f64 	%fd30, [%rd57];
	add.f64 	%fd31, %fd30, %fd30;
	sub.f64 	%fd215, %fd214, %fd31;
	ld.global.f64 	%fd216, [%rd57+-8];
	add.f64 	%fd217, %fd216, %fd215;
	fma.rn.f64 	%fd218, %fd182, %fd217, %fd213;
	mul.f64 	%fd219, %fd169, %fd26;
	mul.f64 	%fd220, %fd170, %fd29;
	sub.f64 	%fd221, %fd219, %fd220;
	mul.f64 	%fd222, %fd175, %fd221;
	sub.f64 	%fd1009, %fd218, %fd222;
	ld.const.f64 	%fd223, [dx5tx1];
	ld.global.f64 	%fd33, [%rd5];
	add.f64 	%fd34, %fd33, %fd33;
	sub.f64 	%fd224, %fd16, %fd34;
	add.f64 	%fd225, %fd17, %fd224;
	fma.rn.f64 	%fd226, %fd223, %fd225, %fd1023;
	ld.const.f64 	%fd227, [xxcon3];
	cvta.to.global.u64 	%rd58, %rd296;
	add.s64 	%rd59, %rd58, %rd41;
	ld.global.f64 	%fd228, [%rd59+8];
	ld.global.f64 	%fd229, [%rd59];
	add.f64 	%fd35, %fd229, %fd229;
	sub.f64 	%fd230, %fd228, %fd35;
	ld.global.f64 	%fd231, [%rd59+-8];
	add.f64 	%fd232, %fd231, %fd230;
	fma.rn.f64 	%fd233, %fd227, %fd232, %fd226;
	ld.const.f64 	%fd234, [xxcon4];
	mul.f64 	%fd235, %fd169, %fd169;
	mul.f64 	%fd236, %fd168, %fd15;
	sub.f64 	%fd237, %fd235, %fd236;
	fma.rn.f64 	%fd238, %fd170, %fd170, %fd237;
	fma.rn.f64 	%fd239, %fd238, %fd234, %fd233;
	ld.const.f64 	%fd240, [xxcon5];
	cvta.to.global.u64 	%rd60, %rd288;
	add.s64 	%rd61, %rd60, %rd41;
	ld.global.f64 	%fd241, [%rd61+8];
	mul.f64 	%fd242, %fd16, %fd241;
	ld.global.f64 	%fd243, [%rd61];
	mul.f64 	%fd36, %fd34, %fd243;
	sub.f64 	%fd244, %fd242, %fd36;
	ld.global.f64 	%fd245, [%rd61+-8];
	fma.rn.f64 	%fd246, %fd17, %fd245, %fd244;
	fma.rn.f64 	%fd247, %fd240, %fd246, %fd239;
	mul.f64 	%fd248, %fd16, 0d3FF6666666666666;
	mul.f64 	%fd249, %fd190, 0d3FD999999999999A;
	sub.f64 	%fd250, %fd248, %fd249;
	mul.f64 	%fd251, %fd169, %fd250;
	mul.f64 	%fd252, %fd17, 0d3FF6666666666666;
	mul.f64 	%fd253, %fd193, 0d3FD999999999999A;
	sub.f64 	%fd254, %fd252, %fd253;
	mul.f64 	%fd255, %fd170, %fd254;
	sub.f64 	%fd256, %fd251, %fd255;
	mul.f64 	%fd257, %fd175, %fd256;
	sub.f64 	%fd1008, %fd247, %fd257;
	setp.eq.s32 	%p14, %r3, 2;
	@%p14 bra 	$L__BB6_6;
	setp.ne.s32 	%p15, %r3, 1;
	@%p15 bra 	$L__BB6_7;
	shl.b64 	%rd72, %rd1, 3;
	add.s64 	%rd73, %rd2, %rd72;
	ld.global.f64 	%fd313, [%rd73+8];
	mul.f64 	%fd314, %fd313, 0d4014000000000000;
	ld.global.f64 	%fd315, [%rd73+16];
	mul.f64 	%fd316, %fd315, 0d4010000000000000;
	sub.f64 	%fd317, %fd314, %fd316;
	ld.global.f64 	%fd318, [%rd73+24];
	add.f64 	%fd319, %fd318, %fd317;
	mul.f64 	%fd320, %fd319, 0d3FD0000000000000;
	sub.f64 	%fd1012, %fd1012, %fd320;
	mul.wide.s32 	%rd74, %r8, 8;
	add.s64 	%rd75, %rd2, %rd74;
	ld.global.f64 	%fd321, [%rd75+8];
	mul.f64 	%fd322, %fd321, 0d4014000000000000;
	ld.global.f64 	%fd323, [%rd75+16];
	mul.f64 	%fd324, %fd323, 0d4010000000000000;
	sub.f64 	%fd325, %fd322, %fd324;
	ld.global.f64 	%fd326, [%rd75+24];
	add.f64 	%fd327, %fd326, %fd325;
	mul.f64 	%fd328, %fd327, 0d3FD0000000000000;
	sub.f64 	%fd1011, %fd1011, %fd328;
	mul.wide.s32 	%rd76, %r11, 8;
	add.s64 	%rd77, %rd2, %rd76;
	ld.global.f64 	%fd329, [%rd77+8];
	mul.f64 	%fd330, %fd329, 0d4014000000000000;
	ld.global.f64 	%fd331, [%rd77+16];
	mul.f64 	%fd332, %fd331, 0d4010000000000000;
	sub.f64 	%fd333, %fd330, %fd332;
	ld.global.f64 	%fd334, [%rd77+24];
	add.f64 	%fd335, %fd334, %fd333;
	mul.f64 	%fd336, %fd335, 0d3FD0000000000000;
	sub.f64 	%fd1010, %fd1010, %fd336;
	mul.wide.s32 	%rd78, %r15, 8;
	add.s64 	%rd79, %rd2, %rd78;
	ld.global.f64 	%fd337, [%rd79+8];
	mul.f64 	%fd338, %fd337, 0d4014000000000000;
	ld.global.f64 	%fd339, [%rd79+16];
	mul.f64 	%fd340, %fd339, 0d4010000000000000;
	sub.f64 	%fd341, %fd338, %fd340;
	ld.global.f64 	%fd342, [%rd79+24];
	add.f64 	%fd343, %fd342, %fd341;
	mul.f64 	%fd344, %fd343, 0d3FD0000000000000;
	sub.f64 	%fd1009, %fd1009, %fd344;
	mul.wide.s32 	%rd80, %r18, 8;
	add.s64 	%rd81, %rd2, %rd80;
	ld.global.f64 	%fd345, [%rd81+8];
	mul.f64 	%fd346, %fd345, 0d4014000000000000;
	ld.global.f64 	%fd347, [%rd81+16];
	mul.f64 	%fd348, %fd347, 0d4010000000000000;
	sub.f64 	%fd349, %fd346, %fd348;
	ld.global.f64 	%fd350, [%rd81+24];
	add.f64 	%fd351, %fd350, %fd349;
	mul.f64 	%fd352, %fd351, 0d3FD0000000000000;
	sub.f64 	%fd1008, %fd1008, %fd352;
	bra.uni 	$L__BB6_13;
$L__BB6_6:
	shl.b64 	%rd62, %rd1, 3;
	add.s64 	%rd63, %rd2, %rd62;
	ld.global.f64 	%fd258, [%rd63+8];
	mul.f64 	%fd259, %fd258, 0d4010000000000000;
	ld.global.f64 	%fd260, [%rd63+16];
	mul.f64 	%fd261, %fd260, 0d4018000000000000;
	sub.f64 	%fd262, %fd261, %fd259;
	ld.global.f64 	%fd263, [%rd63+24];
	mul.f64 	%fd264, %fd263, 0d4010000000000000;
	sub.f64 	%fd265, %fd262, %fd264;
	ld.global.f64 	%fd266, [%rd63+32];
	add.f64 	%fd267, %fd266, %fd265;
	mul.f64 	%fd268, %fd267, 0d3FD0000000000000;
	sub.f64 	%fd1012, %fd1012, %fd268;
	mul.wide.s32 	%rd64, %r8, 8;
	add.s64 	%rd65, %rd2, %rd64;
	ld.global.f64 	%fd269, [%rd65+8];
	mul.f64 	%fd270, %fd269, 0d4010000000000000;
	ld.global.f64 	%fd271, [%rd65+16];
	mul.f64 	%fd272, %fd271, 0d4018000000000000;
	sub.f64 	%fd273, %fd272, %fd270;
	ld.global.f64 	%fd274, [%rd65+24];
	mul.f64 	%fd275, %fd274, 0d4010000000000000;
	sub.f64 	%fd276, %fd273, %fd275;
	ld.global.f64 	%fd277, [%rd65+32];
	add.f64 	%fd278, %fd277, %fd276;
	mul.f64 	%fd279, %fd278, 0d3FD0000000000000;
	sub.f64 	%fd1011, %fd1011, %fd279;
	mul.wide.s32 	%rd66, %r11, 8;
	add.s64 	%rd67, %rd2, %rd66;
	ld.global.f64 	%fd280, [%rd67+8];
	mul.f64 	%fd281, %fd280, 0d4010000000000000;
	ld.global.f64 	%fd282, [%rd67+16];
	mul.f64 	%fd283, %fd282, 0d4018000000000000;
	sub.f64 	%fd284, %fd283, %fd281;
	ld.global.f64 	%fd285, [%rd67+24];
	mul.f64 	%fd286, %fd285, 0d4010000000000000;
	sub.f64 	%fd287, %fd284, %fd286;
	ld.global.f64 	%fd288, [%rd67+32];
	add.f64 	%fd289, %fd288, %fd287;
	mul.f64 	%fd290, %fd289, 0d3FD0000000000000;
	sub.f64 	%fd1010, %fd1010, %fd290;
	mul.wide.s32 	%rd68, %r15, 8;
	add.s64 	%rd69, %rd2, %rd68;
	ld.global.f64 	%fd291, [%rd69+8];
	mul.f64 	%fd292, %fd291, 0d4010000000000000;
	ld.global.f64 	%fd293, [%rd69+16];
	mul.f64 	%fd294, %fd293, 0d4018000000000000;
	sub.f64 	%fd295, %fd294, %fd292;
	ld.global.f64 	%fd296, [%rd69+24];
	mul.f64 	%fd297, %fd296, 0d4010000000000000;
	sub.f64 	%fd298, %fd295, %fd297;
	ld.global.f64 	%fd299, [%rd69+32];
	add.f64 	%fd300, %fd299, %fd298;
	mul.f64 	%fd301, %fd300, 0d3FD0000000000000;
	sub.f64 	%fd1009, %fd1009, %fd301;
	mul.wide.s32 	%rd70, %r18, 8;
	add.s64 	%rd71, %rd2, %rd70;
	ld.global.f64 	%fd302, [%rd71+8];
	mul.f64 	%fd303, %fd302, 0d4010000000000000;
	ld.global.f64 	%fd304, [%rd71+16];
	mul.f64 	%fd305, %fd304, 0d4018000000000000;
	sub.f64 	%fd306, %fd305, %fd303;
	ld.global.f64 	%fd307, [%rd71+24];
	mul.f64 	%fd308, %fd307, 0d4010000000000000;
	sub.f64 	%fd309, %fd306, %fd308;
	ld.global.f64 	%fd310, [%rd71+32];
	add.f64 	%fd311, %fd310, %fd309;
	mul.f64 	%fd312, %fd311, 0d3FD0000000000000;
	sub.f64 	%fd1008, %fd1008, %fd312;
	bra.uni 	$L__BB6_13;
$L__BB6_7:
	setp.lt.u32 	%p16, %r3, 3;
	add.s32 	%r23, %r37, -3;
	setp.ge.s32 	%p17, %r3, %r23;
	or.pred  	%p18, %p16, %p17;
	@%p18 bra 	$L__BB6_9;
	ld.global.f64 	%fd413, [%rd3+-16];
	mul.f64 	%fd414, %fd9, 0d4010000000000000;
	sub.f64 	%fd415, %fd413, %fd414;
	fma.rn.f64 	%fd416, %fd7, 0d4018000000000000, %fd415;
	mul.f64 	%fd417, %fd6, 0d4010000000000000;
	sub.f64 	%fd418, %fd416, %fd417;
	ld.global.f64 	%fd419, [%rd3+16];
	add.f64 	%fd420, %fd419, %fd418;
	mul.f64 	%fd421, %fd420, 0d3FD0000000000000;
	sub.f64 	%fd1012, %fd1012, %fd421;
	ld.global.f64 	%fd422, [%rd4+-16];
	mul.f64 	%fd423, %fd11, 0d4010000000000000;
	sub.f64 	%fd424, %fd422, %fd423;
	fma.rn.f64 	%fd425, %fd13, 0d4018000000000000, %fd424;
	mul.f64 	%fd426, %fd10, 0d4010000000000000;
	sub.f64 	%fd427, %fd425, %fd426;
	ld.global.f64 	%fd428, [%rd4+16];
	add.f64 	%fd429, %fd428, %fd427;
	mul.f64 	%fd430, %fd429, 0d3FD0000000000000;
	sub.f64 	%fd1011, %fd1011, %fd430;
	ld.global.f64 	%fd431, [%rd6+-16];
	mul.f64 	%fd432, %fd22, 0d4010000000000000;
	sub.f64 	%fd433, %fd431, %fd432;
	fma.rn.f64 	%fd434, %fd20, 0d4018000000000000, %fd433;
	mul.f64 	%fd435, %fd19, 0d4010000000000000;
	sub.f64 	%fd436, %fd434, %fd435;
	ld.global.f64 	%fd437, [%rd6+16];
	add.f64 	%fd438, %fd437, %fd436;
	mul.f64 	%fd439, %fd438, 0d3FD0000000000000;
	sub.f64 	%fd1010, %fd1010, %fd439;
	ld.global.f64 	%fd440, [%rd7+-16];
	mul.f64 	%fd441, %fd29, 0d4010000000000000;
	sub.f64 	%fd442, %fd440, %fd441;
	fma.rn.f64 	%fd443, %fd27, 0d4018000000000000, %fd442;
	mul.f64 	%fd444, %fd26, 0d4010000000000000;
	sub.f64 	%fd445, %fd443, %fd444;
	ld.global.f64 	%fd446, [%rd7+16];
	add.f64 	%fd447, %fd446, %fd445;
	mul.f64 	%fd448, %fd447, 0d3FD0000000000000;
	sub.f64 	%fd1009, %fd1009, %fd448;
	ld.global.f64 	%fd449, [%rd5+-16];
	mul.f64 	%fd450, %fd17, 0d4010000000000000;
	sub.f64 	%fd451, %fd449, %fd450;
	fma.rn.f64 	%fd452, %fd33, 0d4018000000000000, %fd451;
	mul.f64 	%fd453, %fd16, 0d4010000000000000;
	sub.f64 	%fd454, %fd452, %fd453;
	ld.global.f64 	%fd455, [%rd5+16];
	add.f64 	%fd456, %fd455, %fd454;
	mul.f64 	%fd457, %fd456, 0d3FD0000000000000;
	sub.f64 	%fd1008, %fd1008, %fd457;
	bra.uni 	$L__BB6_13;
$L__BB6_9:
	setp.ne.s32 	%p19, %r3, %r23;
	@%p19 bra 	$L__BB6_11;
	ld.global.f64 	%fd378, [%rd3+-16];
	mul.f64 	%fd379, %fd9, 0d4010000000000000;
	sub.f64 	%fd380, %fd378, %fd379;
	fma.rn.f64 	%fd381, %fd7, 0d4018000000000000, %fd380;
	mul.f64 	%fd382, %fd6, 0d4010000000000000;
	sub.f64 	%fd383, %fd381, %fd382;
	mul.f64 	%fd384, %fd383, 0d3FD0000000000000;
	sub.f64 	%fd1012, %fd1012, %fd384;
	ld.global.f64 	%fd385, [%rd4+-16];
	mul.f64 	%fd386, %fd11, 0d4010000000000000;
	sub.f64 	%fd387, %fd385, %fd386;
	fma.rn.f64 	%fd388, %fd13, 0d4018000000000000, %fd387;
	mul.f64 	%fd389, %fd10, 0d4010000000000000;
	sub.f64 	%fd390, %fd388, %fd389;
	mul.f64 	%fd391, %fd390, 0d3FD0000000000000;
	sub.f64 	%fd1011, %fd1011, %fd391;
	ld.global.f64 	%fd392, [%rd6+-16];
	mul.f64 	%fd393, %fd22, 0d4010000000000000;
	sub.f64 	%fd394, %fd392, %fd393;
	fma.rn.f64 	%fd395, %fd20, 0d4018000000000000, %fd394;
	mul.f64 	%fd396, %fd19, 0d4010000000000000;
	sub.f64 	%fd397, %fd395, %fd396;
	mul.f64 	%fd398, %fd397, 0d3FD0000000000000;
	sub.f64 	%fd1010, %fd1010, %fd398;
	ld.global.f64 	%fd399, [%rd7+-16];
	mul.f64 	%fd400, %fd29, 0d4010000000000000;
	sub.f64 	%fd401, %fd399, %fd400;
	fma.rn.f64 	%fd402, %fd27, 0d4018000000000000, %fd401;
	mul.f64 	%fd403, %fd26, 0d4010000000000000;
	sub.f64 	%fd404, %fd402, %fd403;
	mul.f64 	%fd405, %fd404, 0d3FD0000000000000;
	sub.f64 	%fd1009, %fd1009, %fd405;
	ld.global.f64 	%fd406, [%rd5+-16];
	mul.f64 	%fd407, %fd17, 0d4010000000000000;
	sub.f64 	%fd408, %fd406, %fd407;
	fma.rn.f64 	%fd409, %fd33, 0d4018000000000000, %fd408;
	mul.f64 	%fd410, %fd16, 0d4010000000000000;
	sub.f64 	%fd411, %fd409, %fd410;
	mul.f64 	%fd412, %fd411, 0d3FD0000000000000;
	sub.f64 	%fd1008, %fd1008, %fd412;
	bra.uni 	$L__BB6_13;
$L__BB6_11:
	add.s32 	%r58, %r37, -2;
	setp.ne.s32 	%p20, %r3, %r58;
	@%p20 bra 	$L__BB6_13;
	ld.global.f64 	%fd353, [%rd3+-16];
	mul.f64 	%fd354, %fd9, 0d4010000000000000;
	sub.f64 	%fd355, %fd353, %fd354;
	fma.rn.f64 	%fd356, %fd7, 0d4014000000000000, %fd355;
	mul.f64 	%fd357, %fd356, 0d3FD0000000000000;
	sub.f64 	%fd1012, %fd1012, %fd357;
	ld.global.f64 	%fd358, [%rd4+-16];
	mul.f64 	%fd359, %fd11, 0d4010000000000000;
	sub.f64 	%fd360, %fd358, %fd359;
	fma.rn.f64 	%fd361, %fd13, 0d4014000000000000, %fd360;
	mul.f64 	%fd362, %fd361, 0d3FD0000000000000;
	sub.f64 	%fd1011, %fd1011, %fd362;
	ld.global.f64 	%fd363, [%rd6+-16];
	mul.f64 	%fd364, %fd22, 0d4010000000000000;
	sub.f64 	%fd365, %fd363, %fd364;
	fma.rn.f64 	%fd366, %fd20, 0d4014000000000000, %fd365;
	mul.f64 	%fd367, %fd366, 0d3FD0000000000000;
	sub.f64 	%fd1010, %fd1010, %fd367;
	ld.global.f64 	%fd368, [%rd7+-16];
	mul.f64 	%fd369, %fd29, 0d4010000000000000;
	sub.f64 	%fd370, %fd368, %fd369;
	fma.rn.f64 	%fd371, %fd27, 0d4014000000000000, %fd370;
	mul.f64 	%fd372, %fd371, 0d3FD0000000000000;
	sub.f64 	%fd1009, %fd1009, %fd372;
	ld.global.f64 	%fd373, [%rd5+-16];
	mul.f64 	%fd374, %fd17, 0d4010000000000000;
	sub.f64 	%fd375, %fd373, %fd374;
	fma.rn.f64 	%fd376, %fd33, 0d4014000000000000, %fd375;
	mul.f64 	%fd377, %fd376, 0d3FD0000000000000;
	sub.f64 	%fd1008, %fd1008, %fd377;
$L__BB6_13:
	ld.param.u64 	%rd299, [_Z20compute_rhs_kernel_2PdS_S_S_S_S_S_S_S_iii_param_5];
	ld.param.u64 	%rd297, [_Z20compute_rhs_kernel_2PdS_S_S_S_S_S_S_S_iii_param_4];
	ld.param.u64 	%rd295, [_Z20compute_rhs_kernel_2PdS_S_S_S_S_S_S_S_iii_param_3];
	ld.param.u64 	%rd293, [_Z20compute_rhs_kernel_2PdS_S_S_S_S_S_S_S_iii_param_2];
	ld.param.u64 	%rd291, [_Z20compute_rhs_kernel_2PdS_S_S_S_S_S_S_S_iii_param_1];
	ld.param.u64 	%rd289, [_Z20compute_rhs_kernel_2PdS_S_S_S_S_S_S_S_iii_param_0];
	mul.lo.s32 	%r24, %r16, %r38;
	mul.lo.s32 	%r25, %r6, %r38;
	mul.lo.s32 	%r26, %r9, %r38;
	add.s32 	%r27, %r4, %r2;
	add.s32 	%r59, %r19, %r37;
	mul.wide.s32 	%rd8, %r37, 8;
	cvta.to.global.u64 	%rd9, %rd293;
	add.s32 	%r60, %r20, %r22;
	mul.wide.s32 	%rd82, %r60, 8;
	add.s64 	%rd83, %rd9, %rd82;
	add.s64 	%rd84, %rd83, %rd8;
	ld.global.f64 	%fd458, [%rd84];
	shl.b32 	%r28, %r37, 1;
	sub.s32 	%r61, %r59, %r28;
	add.s32 	%r62, %r61, %r3;
	add.s32 	%r63, %r62, %r22;
	mul.wide.s32 	%rd85, %r63, 8;
	add.s64 	%rd86, %rd9, %rd85;
	ld.global.f64 	%fd459, [%rd86];
	ld.const.f64 	%fd460, [dy1ty1];
	mul.wide.s32 	%rd87, %r5, 8;
	add.s64 	%rd88, %rd2, %rd87;
	add.s64 	%rd10, %rd88, %rd8;
	ld.global.f64 	%fd68, [%rd10];
	sub.f64 	%fd461, %fd68, %fd8;
	add.s64 	%rd89, %rd2, %rd85;
	ld.global.f64 	%fd69, [%rd89];
	add.f64 	%fd462, %fd69, %fd461;
	fma.rn.f64 	%fd463, %fd460, %fd462, %fd1012;
	ld.const.f64 	%fd464, [ty2];
	add.s64 	%rd11, %rd6, %rd8;
	ld.global.f64 	%fd70, [%rd11];
	add.s32 	%r64, %r10, -1;
	mad.lo.s32 	%r65, %r64, %r37, %r3;
	mul.wide.s32 	%rd90, %r65, 8;
	add.s64 	%rd91, %rd2, %rd90;
	ld.global.f64 	%fd71, [%rd91];
	sub.f64 	%fd465, %fd70, %fd71;
	mul.f64 	%fd466, %fd464, %fd465;
	sub.f64 	%fd1017, %fd463, %fd466;
	ld.const.f64 	%fd467, [dy2ty1];
	add.s64 	%rd12, %rd4, %rd8;
	ld.global.f64 	%fd73, [%rd12];
	sub.f64 	%fd468, %fd73, %fd14;
	add.s32 	%r66, %r7, -1;
	mad.lo.s32 	%r67, %r66, %r37, %r3;
	mul.wide.s32 	%rd92, %r67, 8;
	add.s64 	%rd93, %rd2, %rd92;
	ld.global.f64 	%fd74, [%rd93];
	add.f64 	%fd469, %fd74, %fd468;
	fma.rn.f64 	%fd470, %fd467, %fd469, %fd1011;
	ld.const.f64 	%fd471, [yycon2];
	cvta.to.global.u64 	%rd13, %rd291;
	add.s64 	%rd94, %rd13, %rd82;
	add.s64 	%rd95, %rd94, %rd8;
	ld.global.f64 	%fd472, [%rd95];
	sub.f64 	%fd473, %fd472, %fd15;
	add.s64 	%rd96, %rd13, %rd85;
	ld.global.f64 	%fd474, [%rd96];
	add.f64 	%fd475, %fd474, %fd473;
	fma.rn.f64 	%fd476, %fd471, %fd475, %fd470;
	mul.f64 	%fd477, %fd458, %fd73;
	mul.f64 	%fd478, %fd459, %fd74;
	sub.f64 	%fd479, %fd477, %fd478;
	mul.f64 	%fd480, %fd464, %fd479;
	sub.f64 	%fd1016, %fd476, %fd480;
	ld.const.f64 	%fd481, [dy3ty1];
	sub.f64 	%fd482, %fd70, %fd21;
	add.f64 	%fd483, %fd71, %fd482;
	fma.rn.f64 	%fd484, %fd481, %fd483, %fd1010;
	mul.f64 	%fd485, %fd471, 0d3FF5555555555555;
	sub.f64 	%fd486, %fd458, %fd24;
	add.f64 	%fd487, %fd486, %fd459;
	fma.rn.f64 	%fd488, %fd487, %fd485, %fd484;
	mul.f64 	%fd489, %fd458, %fd70;
	mul.f64 	%fd490, %fd459, %fd71;
	sub.f64 	%fd491, %fd489, %fd490;
	add.s64 	%rd14, %rd5, %rd8;
	ld.global.f64 	%fd76, [%rd14];
	cvta.to.global.u64 	%rd15, %rd299;
	add.s64 	%rd97, %rd15, %rd82;
	add.s64 	%rd98, %rd97, %rd8;
	ld.global.f64 	%fd492, [%rd98];
	sub.f64 	%fd493, %fd76, %fd492;
	add.s32 	%r68, %r17, -1;
	mad.lo.s32 	%r69, %r68, %r37, %r3;
	mul.wide.s32 	%rd99, %r69, 8;
	add.s64 	%rd100, %rd2, %rd99;
	ld.global.f64 	%fd77, [%rd100];
	sub.f64 	%fd494, %fd493, %fd77;
	add.s64 	%rd101, %rd15, %rd85;
	ld.global.f64 	%fd495, [%rd101];
	add.f64 	%fd496, %fd494, %fd495;
	fma.rn.f64 	%fd497, %fd496, 0d3FD999999999999A, %fd491;
	mul.f64 	%fd498, %fd464, %fd497;
	sub.f64 	%fd1015, %fd488, %fd498;
	ld.const.f64 	%fd499, [dy4ty1];
	add.s64 	%rd16, %rd7, %rd8;
	ld.global.f64 	%fd79, [%rd16];
	sub.f64 	%fd500, %fd79, %fd28;
	add.s32 	%r70, %r14, -1;
	mad.lo.s32 	%r71, %r70, %r37, %r3;
	mul.wide.s32 	%rd102, %r71, 8;
	add.s64 	%rd103, %rd2, %rd102;
	ld.global.f64 	%fd80, [%rd103];
	add.f64 	%fd501, %fd80, %fd500;
	fma.rn.f64 	%fd502, %fd499, %fd501, %fd1009;
	cvta.to.global.u64 	%rd17, %rd295;
	add.s64 	%rd104, %rd17, %rd82;
	add.s64 	%rd105, %rd104, %rd8;
	ld.global.f64 	%fd503, [%rd105];
	sub.f64 	%fd504, %fd503, %fd31;
	add.s64 	%rd106, %rd17, %rd85;
	ld.global.f64 	%fd505, [%rd106];
	add.f64 	%fd506, %fd505, %fd504;
	fma.rn.f64 	%fd507, %fd471, %fd506, %fd502;
	mul.f64 	%fd508, %fd458, %fd79;
	mul.f64 	%fd509, %fd459, %fd80;
	sub.f64 	%fd510, %fd508, %fd509;
	mul.f64 	%fd511, %fd464, %fd510;
	sub.f64 	%fd1014, %fd507, %fd511;
	ld.const.f64 	%fd512, [dy5ty1];
	sub.f64 	%fd513, %fd76, %fd34;
	add.f64 	%fd514, %fd77, %fd513;
	fma.rn.f64 	%fd515, %fd512, %fd514, %fd1008;
	ld.const.f64 	%fd516, [yycon3];
	cvta.to.global.u64 	%rd18, %rd297;
	add.s64 	%rd107, %rd18, %rd82;
	add.s64 	%rd108, %rd107, %rd8;
	ld.global.f64 	%fd517, [%rd108];
	sub.f64 	%fd518, %fd517, %fd35;
	add.s64 	%rd109, %rd18, %rd85;
	ld.global.f64 	%fd519, [%rd109];
	add.f64 	%fd520, %fd519, %fd518;
	fma.rn.f64 	%fd521, %fd516, %fd520, %fd515;
	ld.const.f64 	%fd522, [yycon4];
	mul.f64 	%fd523, %fd458, %fd458;
	mul.f64 	%fd524, %fd23, %fd24;
	sub.f64 	%fd525, %fd523, %fd524;
	fma.rn.f64 	%fd526, %fd459, %fd459, %fd525;
	fma.rn.f64 	%fd527, %fd526, %fd522, %fd521;
	ld.const.f64 	%fd528, [yycon5];
	cvta.to.global.u64 	%rd19, %rd289;
	add.s64 	%rd110, %rd19, %rd82;
	add.s64 	%rd111, %rd110, %rd8;
	ld.global.f64 	%fd529, [%rd111];
	mul.f64 	%fd530, %fd76, %fd529;
	sub.f64 	%fd531, %fd530, %fd36;
	add.s64 	%rd112, %rd19, %rd85;
	ld.global.f64 	%fd532, [%rd112];
	fma.rn.f64 	%fd533, %fd77, %fd532, %fd531;
	fma.rn.f64 	%fd534, %fd528, %fd533, %fd527;
	mul.f64 	%fd535, %fd76, 0d3FF6666666666666;
	mul.f64 	%fd536, %fd492, 0d3FD999999999999A;
	sub.f64 	%fd537, %fd535, %fd536;
	mul.f64 	%fd538, %fd458, %fd537;
	mul.f64 	%fd539, %fd77, 0d3FF6666666666666;
	mul.f64 	%fd540, %fd495, 0d3FD999999999999A;
	sub.f64 	%fd541, %fd539, %fd540;
	mul.f64 	%fd542, %fd459, %fd541;
	sub.f64 	%fd543, %fd538, %fd542;
	mul.f64 	%fd544, %fd464, %fd543;
	sub.f64 	%fd1013, %fd534, %fd544;
	setp.eq.s32 	%p21, %r2, 2;
	@%p21 bra 	$L__BB6_16;
	setp.ne.s32 	%p22, %r2, 1;
	@%p22 bra 	$L__BB6_17;
	mad.lo.s32 	%r82, %r37, %r4, %r37;
	add.s32 	%r83, %r82, %r3;
	mul.wide.s32 	%rd138, %r83, 8;
	add.s64 	%rd139, %rd2, %rd138;
	ld.global.f64 	%fd600, [%rd139];
	mul.f64 	%fd601, %fd600, 0d4014000000000000;
	add.s64 	%rd140, %rd139, %rd8;
	ld.global.f64 	%fd602, [%rd140];
	mul.f64 	%fd603, %fd602, 0d4010000000000000;
	sub.f64 	%fd604, %fd601, %fd603;
	add.s64 	%rd141, %rd140, %rd8;
	ld.global.f64 	%fd605, [%rd141];
	add.f64 	%fd606, %fd605, %fd604;
	mul.f64 	%fd607, %fd606, 0d3FD0000000000000;
	sub.f64 	%fd1017, %fd1017, %fd607;
	mad.lo.s32 	%r84, %r37, %r25, %r37;
	add.s32 	%r85, %r84, %r3;
	mul.wide.s32 	%rd142, %r85, 8;
	add.s64 	%rd143, %rd2, %rd142;
	ld.global.f64 	%fd608, [%rd143];
	mul.f64 	%fd609, %fd608, 0d4014000000000000;
	add.s64 	%rd144, %rd143, %rd8;
	ld.global.f64 	%fd610, [%rd144];
	mul.f64 	%fd611, %fd610, 0d4010000000000000;
	sub.f64 	%fd612, %fd609, %fd611;
	add.s64 	%rd145, %rd144, %rd8;
	ld.global.f64 	%fd613, [%rd145];
	add.f64 	%fd614, %fd613, %fd612;
	mul.f64 	%fd615, %fd614, 0d3FD0000000000000;
	sub.f64 	%fd1016, %fd1016, %fd615;
	mad.lo.s32 	%r86, %r37, %r26, %r37;
	add.s32 	%r87, %r86, %r3;
	mul.wide.s32 	%rd146, %r87, 8;
	add.s64 	%rd147, %rd2, %rd146;
	ld.global.f64 	%fd616, [%rd147];
	mul.f64 	%fd617, %fd616, 0d4014000000000000;
	add.s64 	%rd148, %rd147, %rd8;
	ld.global.f64 	%fd618, [%rd148];
	mul.f64 	%fd619, %fd618, 0d4010000000000000;
	sub.f64 	%fd620, %fd617, %fd619;
	add.s64 	%rd149, %rd148, %rd8;
	ld.global.f64 	%fd621, [%rd149];
	add.f64 	%fd622, %fd621, %fd620;
	mul.f64 	%fd623, %fd622, 0d3FD0000000000000;
	sub.f64 	%fd1015, %fd1015, %fd623;
	mad.lo.s32 	%r88, %r37, %r13, %r37;
	add.s32 	%r89, %r88, %r3;
	mul.wide.s32 	%rd150, %r89, 8;
	add.s64 	%rd151, %rd2, %rd150;
	ld.global.f64 	%fd624, [%rd151];
	mul.f64 	%fd625, %fd624, 0d4014000000000000;
	add.s64 	%rd152, %rd151, %rd8;
	ld.global.f64 	%fd626, [%rd152];
	mul.f64 	%fd627, %fd626, 0d4010000000000000;
	sub.f64 	%fd628, %fd625, %fd627;
	add.s64 	%rd153, %rd152, %rd8;
	ld.global.f64 	%fd629, [%rd153];
	add.f64 	%fd630, %fd629, %fd628;
	mul.f64 	%fd631, %fd630, 0d3FD0000000000000;
	sub.f64 	%fd1014, %fd1014, %fd631;
	mad.lo.s32 	%r90, %r37, %r24, %r37;
	add.s32 	%r91, %r90, %r3;
	mul.wide.s32 	%rd154, %r91, 8;
	add.s64 	%rd155, %rd2, %rd154;
	ld.global.f64 	%fd632, [%rd155];
	mul.f64 	%fd633, %fd632, 0d4014000000000000;
	add.s64 	%rd156, %rd155, %rd8;
	ld.global.f64 	%fd634, [%rd156];
	mul.f64 	%fd635, %fd634, 0d4010000000000000;
	sub.f64 	%fd636, %fd633, %fd635;
	add.s64 	%rd157, %rd156, %rd8;
	ld.global.f64 	%fd637, [%rd157];
	add.f64 	%fd638, %fd637, %fd636;
	mul.f64 	%fd639, %fd638, 0d3FD0000000000000;
	sub.f64 	%fd1013, %fd1013, %fd639;
	bra.uni 	$L__BB6_23;
$L__BB6_16:
	mad.lo.s32 	%r72, %r37, %r4, %r37;
	add.s32 	%r73, %r72, %r3;
	mul.wide.s32 	%rd113, %r73, 8;
	add.s64 	%rd114, %rd2, %rd113;
	ld.global.f64 	%fd545, [%rd114];
	mul.f64 	%fd546, %fd545, 0d4010000000000000;
	add.s64 	%rd115, %rd114, %rd8;
	ld.global.f64 	%fd547, [%rd115];
	mul.f64 	%fd548, %fd547, 0d4018000000000000;
	sub.f64 	%fd549, %fd548, %fd546;
	add.s64 	%rd116, %rd115, %rd8;
	ld.global.f64 	%fd550, [%rd116];
	mul.f64 	%fd551, %fd550, 0d4010000000000000;
	sub.f64 	%fd552, %fd549, %fd551;
	add.s64 	%rd117, %rd116, %rd8;
	ld.global.f64 	%fd553, [%rd117];
	add.f64 	%fd554, %fd553, %fd552;
	mul.f64 	%fd555, %fd554, 0d3FD0000000000000;
	sub.f64 	%fd1017, %fd1017, %fd555;
	mad.lo.s32 	%r74, %r37, %r25, %r37;
	add.s32 	%r75, %r74, %r3;
	mul.wide.s32 	%rd118, %r75, 8;
	add.s64 	%rd119, %rd2, %rd118;
	ld.global.f64 	%fd556, [%rd119];
	mul.f64 	%fd557, %fd556, 0d4010000000000000;
	add.s64 	%rd120, %rd119, %rd8;
	ld.global.f64 	%fd558, [%rd120];
	mul.f64 	%fd559, %fd558, 0d4018000000000000;
	sub.f64 	%fd560, %fd559, %fd557;
	add.s64 	%rd121, %rd120, %rd8;
	ld.global.f64 	%fd561, [%rd121];
	mul.f64 	%fd562, %fd561, 0d4010000000000000;
	sub.f64 	%fd563, %fd560, %fd562;
	add.s64 	%rd122, %rd121, %rd8;
	ld.global.f64 	%fd564, [%rd122];
	add.f64 	%fd565, %fd564, %fd563;
	mul.f64 	%fd566, %fd565, 0d3FD0000000000000;
	sub.f64 	%fd1016, %fd1016, %fd566;
	mad.lo.s32 	%r76, %r37, %r26, %r37;
	add.s32 	%r77, %r76, %r3;
	mul.wide.s32 	%rd123, %r77, 8;
	add.s64 	%rd124, %rd2, %rd123;
	ld.global.f64 	%fd567, [%rd124];
	mul.f64 	%fd568, %fd567, 0d4010000000000000;
	add.s64 	%rd125, %rd124, %rd8;
	ld.global.f64 	%fd569, [%rd125];
	mul.f64 	%fd570, %fd569, 0d4018000000000000;
	sub.f64 	%fd571, %fd570, %fd568;
	add.s64 	%rd126, %rd125, %rd8;
	ld.global.f64 	%fd572, [%rd126];
	mul.f64 	%fd573, %fd572, 0d4010000000000000;
	sub.f64 	%fd574, %fd571, %fd573;
	add.s64 	%rd127, %rd126, %rd8;
	ld.global.f64 	%fd575, [%rd127];
	add.f64 	%fd576, %fd575, %fd574;
	mul.f64 	%fd577, %fd576, 0d3FD0000000000000;
	sub.f64 	%fd1015, %fd1015, %fd577;
	mad.lo.s32 	%r78, %r37, %r13, %r37;
	add.s32 	%r79, %r78, %r3;
	mul.wide.s32 	%rd128, %r79, 8;
	add.s64 	%rd129, %rd2, %rd128;
	ld.global.f64 	%fd578, [%rd129];
	mul.f64 	%fd579, %fd578, 0d4010000000000000;
	add.s64 	%rd130, %rd129, %rd8;
	ld.global.f64 	%fd580, [%rd130];
	mul.f64 	%fd581, %fd580, 0d4018000000000000;
	sub.f64 	%fd582, %fd581, %fd579;
	add.s64 	%rd131, %rd130, %rd8;
	ld.global.f64 	%fd583, [%rd131];
	mul.f64 	%fd584, %fd583, 0d4010000000000000;
	sub.f64 	%fd585, %fd582, %fd584;
	add.s64 	%rd132, %rd131, %rd8;
	ld.global.f64 	%fd586, [%rd132];
	add.f64 	%fd587, %fd586, %fd585;
	mul.f64 	%fd588, %fd587, 0d3FD0000000000000;
	sub.f64 	%fd1014, %fd1014, %fd588;
	mad.lo.s32 	%r80, %r37, %r24, %r37;
	add.s32 	%r81, %r80, %r3;
	mul.wide.s32 	%rd133, %r81, 8;
	add.s64 	%rd134, %rd2, %rd133;
	ld.global.f64 	%fd589, [%rd134];
	mul.f64 	%fd590, %fd589, 0d4010000000000000;
	add.s64 	%rd135, %rd134, %rd8;
	ld.global.f64 	%fd591, [%rd135];
	mul.f64 	%fd592, %fd591, 0d4018000000000000;
	sub.f64 	%fd593, %fd592, %fd590;
	add.s64 	%rd136, %rd135, %rd8;
	ld.global.f64 	%fd594, [%rd136];
	mul.f64 	%fd595, %fd594, 0d4010000000000000;
	sub.f64 	%fd596, %fd593, %fd595;
	add.s64 	%rd137, %rd136, %rd8;
	ld.global.f64 	%fd597, [%rd137];
	add.f64 	%fd598, %fd597, %fd596;
	mul.f64 	%fd599, %fd598, 0d3FD0000000000000;
	sub.f64 	%fd1013, %fd1013, %fd599;
	bra.uni 	$L__BB6_23;
$L__BB6_17:
	setp.lt.u32 	%p23, %r2, 3;
	add.s32 	%r29, %r38, -3;
	setp.ge.s32 	%p24, %r2, %r29;
	or.pred  	%p25, %p23, %p24;
	@%p25 bra 	$L__BB6_19;
	add.s32 	%r114, %r27, -2;
	mad.lo.s32 	%r115, %r114, %r37, %r3;
	mul.wide.s32 	%rd178, %r115, 8;
	add.s64 	%rd179, %rd2, %rd178;
	ld.global.f64 	%fd700, [%rd179];
	mul.f64 	%fd701, %fd69, 0d4010000000000000;
	sub.f64 	%fd702, %fd700, %fd701;
	fma.rn.f64 	%fd703, %fd7, 0d4018000000000000, %fd702;
	mul.f64 	%fd704, %fd68, 0d4010000000000000;
	sub.f64 	%fd705, %fd703, %fd704;
	add.s64 	%rd180, %rd10, %rd8;
	ld.global.f64 	%fd706, [%rd180];
	add.f64 	%fd707, %fd706, %fd705;
	mul.f64 	%fd708, %fd707, 0d3FD0000000000000;
	sub.f64 	%fd1017, %fd1017, %fd708;
	add.s32 	%r116, %r7, -2;
	mad.lo.s32 	%r117, %r116, %r37, %r3;
	mul.wide.s32 	%rd181, %r117, 8;
	add.s64 	%rd182, %rd2, %rd181;
	ld.global.f64 	%fd709, [%rd182];
	mul.f64 	%fd710, %fd74, 0d4010000000000000;
	sub.f64 	%fd711, %fd709, %fd710;
	fma.rn.f64 	%fd712, %fd13, 0d4018000000000000, %fd711;
	mul.f64 	%fd713, %fd73, 0d4010000000000000;
	sub.f64 	%fd714, %fd712, %fd713;
	add.s64 	%rd183, %rd12, %rd8;
	ld.global.f64 	%fd715, [%rd183];
	add.f64 	%fd716, %fd715, %fd714;
	mul.f64 	%fd717, %fd716, 0d3FD0000000000000;
	sub.f64 	%fd1016, %fd1016, %fd717;
	add.s32 	%r118, %r10, -2;
	mad.lo.s32 	%r119, %r118, %r37, %r3;
	mul.wide.s32 	%rd184, %r119, 8;
	add.s64 	%rd185, %rd2, %rd184;
	ld.global.f64 	%fd718, [%rd185];
	mul.f64 	%fd719, %fd71, 0d4010000000000000;
	sub.f64 	%fd720, %fd718, %fd719;
	fma.rn.f64 	%fd721, %fd20, 0d4018000000000000, %fd720;
	mul.f64 	%fd722, %fd70, 0d4010000000000000;
	sub.f64 	%fd723, %fd721, %fd722;
	add.s64 	%rd186, %rd11, %rd8;
	ld.global.f64 	%fd724, [%rd186];
	add.f64 	%fd725, %fd724, %fd723;
	mul.f64 	%fd726, %fd725, 0d3FD0000000000000;
	sub.f64 	%fd1015, %fd1015, %fd726;
	add.s32 	%r120, %r14, -2;
	mad.lo.s32 	%r121, %r120, %r37, %r3;
	mul.wide.s32 	%rd187, %r121, 8;
	add.s64 	%rd188, %rd2, %rd187;
	ld.global.f64 	%fd727, [%rd188];
	mul.f64 	%fd728, %fd80, 0d4010000000000000;
	sub.f64 	%fd729, %fd727, %fd728;
	fma.rn.f64 	%fd730, %fd27, 0d4018000000000000, %fd729;
	mul.f64 	%fd731, %fd79, 0d4010000000000000;
	sub.f64 	%fd732, %fd730, %fd731;
	add.s64 	%rd189, %rd16, %rd8;
	ld.global.f64 	%fd733, [%rd189];
	add.f64 	%fd734, %fd733, %fd732;
	mul.f64 	%fd735, %fd734, 0d3FD0000000000000;
	sub.f64 	%fd1014, %fd1014, %fd735;
	add.s32 	%r122, %r17, -2;
	mad.lo.s32 	%r123, %r122, %r37, %r3;
	mul.wide.s32 	%rd190, %r123, 8;
	add.s64 	%rd191, %rd2, %rd190;
	ld.global.f64 	%fd736, [%rd191];
	mul.f64 	%fd737, %fd77, 0d4010000000000000;
	sub.f64 	%fd738, %fd736, %fd737;
	fma.rn.f64 	%fd739, %fd33, 0d4018000000000000, %fd738;
	mul.f64 	%fd740, %fd76, 0d4010000000000000;
	sub.f64 	%fd741, %fd739, %fd740;
	add.s64 	%rd192, %rd14, %rd8;
	ld.global.f64 	%fd742, [%rd192];
	add.f64 	%fd743, %fd742, %fd741;
	mul.f64 	%fd744, %fd743, 0d3FD0000000000000;
	sub.f64 	%fd1013, %fd1013, %fd744;
	bra.uni 	$L__BB6_23;
$L__BB6_19:
	setp.ne.s32 	%p26, %r2, %r29;
	@%p26 bra 	$L__BB6_21;
	add.s32 	%r104, %r27, -2;
	mad.lo.s32 	%r105, %r104, %r37, %r3;
	mul.wide.s32 	%rd168, %r105, 8;
	add.s64 	%rd169, %rd2, %rd168;
	ld.global.f64 	%fd665, [%rd169];
	mul.f64 	%fd666, %fd69, 0d4010000000000000;
	sub.f64 	%fd667, %fd665, %fd666;
	fma.rn.f64 	%fd668, %fd7, 0d4018000000000000, %fd667;
	mul.f64 	%fd669, %fd68, 0d4010000000000000;
	sub.f64 	%fd670, %fd668, %fd669;
	mul.f64 	%fd671, %fd670, 0d3FD0000000000000;
	sub.f64 	%fd1017, %fd1017, %fd671;
	add.s32 	%r106, %r7, -2;
	mad.lo.s32 	%r107, %r106, %r37, %r3;
	mul.wide.s32 	%rd170, %r107, 8;
	add.s64 	%rd171, %rd2, %rd170;
	ld.global.f64 	%fd672, [%rd171];
	mul.f64 	%fd673, %fd74, 0d4010000000000000;
	sub.f64 	%fd674, %fd672, %fd673;
	fma.rn.f64 	%fd675, %fd13, 0d4018000000000000, %fd674;
	mul.f64 	%fd676, %fd73, 0d4010000000000000;
	sub.f64 	%fd677, %fd675, %fd676;
	mul.f64 	%fd678, %fd677, 0d3FD0000000000000;
	sub.f64 	%fd1016, %fd1016, %fd678;
	add.s32 	%r108, %r10, -2;
	mad.lo.s32 	%r109, %r108, %r37, %r3;
	mul.wide.s32 	%rd172, %r109, 8;
	add.s64 	%rd173, %rd2, %rd172;
	ld.global.f64 	%fd679, [%rd173];
	mul.f64 	%fd680, %fd71, 0d4010000000000000;
	sub.f64 	%fd681, %fd679, %fd680;
	fma.rn.f64 	%fd682, %fd20, 0d4018000000000000, %fd681;
	mul.f64 	%fd683, %fd70, 0d4010000000000000;
	sub.f64 	%fd684, %fd682, %fd683;
	mul.f64 	%fd685, %fd684, 0d3FD0000000000000;
	sub.f64 	%fd1015, %fd1015, %fd685;
	add.s32 	%r110, %r14, -2;
	mad.lo.s32 	%r111, %r110, %r37, %r3;
	mul.wide.s32 	%rd174, %r111, 8;
	add.s64 	%rd175, %rd2, %rd174;
	ld.global.f64 	%fd686, [%rd175];
	mul.f64 	%fd687, %fd80, 0d4010000000000000;
	sub.f64 	%fd688, %fd686, %fd687;
	fma.rn.f64 	%fd689, %fd27, 0d4018000000000000, %fd688;
	mul.f64 	%fd690, %fd79, 0d4010000000000000;
	sub.f64 	%fd691, %fd689, %fd690;
	mul.f64 	%fd692, %fd691, 0d3FD0000000000000;
	sub.f64 	%fd1014, %fd1014, %fd692;
	add.s32 	%r112, %r17, -2;
	mad.lo.s32 	%r113, %r112, %r37, %r3;
	mul.wide.s32 	%rd176, %r113, 8;
	add.s64 	%rd177, %rd2, %rd176;
	ld.global.f64 	%fd693, [%rd177];
	mul.f64 	%fd694, %fd77, 0d4010000000000000;
	sub.f64 	%fd695, %fd693, %fd694;
	fma.rn.f64 	%fd696, %fd33, 0d4018000000000000, %fd695;
	mul.f64 	%fd697, %fd76, 0d4010000000000000;
	sub.f64 	%fd698, %fd696, %fd697;
	mul.f64 	%fd699, %fd698, 0d3FD0000000000000;
	sub.f64 	%fd1013, %fd1013, %fd699;
	bra.uni 	$L__BB6_23;
$L__BB6_21:
	add.s32 	%r93, %r38, -2;
	setp.ne.s32 	%p27, %r2, %r93;
	@%p27 bra 	$L__BB6_23;
	add.s32 	%r94, %r27, -2;
	mad.lo.s32 	%r95, %r94, %r37, %r3;
	mul.wide.s32 	%rd158, %r95, 8;
	add.s64 	%rd159, %rd2, %rd158;
	ld.global.f64 	%fd640, [%rd159];
	mul.f64 	%fd641, %fd69, 0d4010000000000000;
	sub.f64 	%fd642, %fd640, %fd641;
	fma.rn.f64 	%fd643, %fd7, 0d4014000000000000, %fd642;
	mul.f64 	%fd644, %fd643, 0d3FD0000000000000;
	sub.f64 	%fd1017, %fd1017, %fd644;
	add.s32 	%r96, %r7, -2;
	mad.lo.s32 	%r97, %r96, %r37, %r3;
	mul.wide.s32 	%rd160, %r97, 8;
	add.s64 	%rd161, %rd2, %rd160;
	ld.global.f64 	%fd645, [%rd161];
	mul.f64 	%fd646, %fd74, 0d4010000000000000;
	sub.f64 	%fd647, %fd645, %fd646;
	fma.rn.f64 	%fd648, %fd13, 0d4014000000000000, %fd647;
	mul.f64 	%fd649, %fd648, 0d3FD0000000000000;
	sub.f64 	%fd1016, %fd1016, %fd649;
	add.s32 	%r98, %r10, -2;
	mad.lo.s32 	%r99, %r98, %r37, %r3;
	mul.wide.s32 	%rd162, %r99, 8;
	add.s64 	%rd163, %rd2, %rd162;
	ld.global.f64 	%fd650, [%rd163];
	mul.f64 	%fd651, %fd71, 0d4010000000000000;
	sub.f64 	%fd652, %fd650, %fd651;
	fma.rn.f64 	%fd653, %fd20, 0d4014000000000000, %fd652;
	mul.f64 	%fd654, %fd653, 0d3FD0000000000000;
	sub.f64 	%fd1015, %fd1015, %fd654;
	add.s32 	%r100, %r14, -2;
	mad.lo.s32 	%r101, %r100, %r37, %r3;
	mul.wide.s32 	%rd164, %r101, 8;
	add.s64 	%rd165, %rd2, %rd164;
	ld.global.f64 	%fd655, [%rd165];
	mul.f64 	%fd656, %fd80, 0d4010000000000000;
	sub.f64 	%fd657, %fd655, %fd656;
	fma.rn.f64 	%fd658, %fd27, 0d4014000000000000, %fd657;
	mul.f64 	%fd659, %fd658, 0d3FD0000000000000;
	sub.f64 	%fd1014, %fd1014, %fd659;
	add.s32 	%r102, %r17, -2;
	mad.lo.s32 	%r103, %r102, %r37, %r3;
	mul.wide.s32 	%rd166, %r103, 8;
	add.s64 	%rd167, %rd2, %rd166;
	ld.global.f64 	%fd660, [%rd167];
	mul.f64 	%fd661, %fd77, 0d4010000000000000;
	sub.f64 	%fd662, %fd660, %fd661;
	fma.rn.f64 	%fd663, %fd33, 0d4014000000000000, %fd662;
	mul.f64 	%fd664, %fd663, 0d3FD0000000000000;
	sub.f64 	%fd1013, %fd1013, %fd664;
$L__BB6_23:
	add.s32 	%r124, %r21, %r37;
	mad.lo.s32 	%r125, %r124, %r38, %r20;
	mul.wide.s32 	%rd193, %r125, 8;
	add.s64 	%rd194, %rd17, %rd193;
	ld.global.f64 	%fd745, [%rd194];
	sub.s32 	%r126, %r124, %r28;
	mad.lo.s32 	%r127, %r126, %r38, %r20;
	mul.wide.s32 	%rd195, %r127, 8;
	add.s64 	%rd196, %rd17, %rd195;
	ld.global.f64 	%fd746, [%rd196];
	ld.const.f64 	%fd747, [dz1tz1];
	add.s32 	%r128, %r4, %r38;
	add.s32 	%r30, %r27, %r38;
	add.s64 	%rd197, %rd2, %rd193;
	ld.global.f64 	%fd113, [%rd197];
	sub.f64 	%fd748, %fd113, %fd8;
	shl.b32 	%r129, %r38, 1;
	sub.s32 	%r31, %r128, %r129;
	add.s64 	%rd198, %rd2, %rd195;
	ld.global.f64 	%fd114, [%rd198];
	add.f64 	%fd749, %fd114, %fd748;
	fma.rn.f64 	%fd750, %fd747, %fd749, %fd1017;
	ld.const.f64 	%fd751, [tz2];
	add.s32 	%r32, %r14, %r38;
	mad.lo.s32 	%r130, %r32, %r37, %r3;
	mul.wide.s32 	%rd199, %r130, 8;
	add.s64 	%rd200, %rd2, %rd199;
	ld.global.f64 	%fd115, [%rd200];
	add.s32 	%r131, %r12, -1;
	mad.lo.s32 	%r132, %r131, %r38, %r2;
	mad.lo.s32 	%r133, %r132, %r37, %r3;
	mul.wide.s32 	%rd201, %r133, 8;
	add.s64 	%rd202, %rd2, %rd201;
	ld.global.f64 	%fd116, [%rd202];
	sub.f64 	%fd752, %fd115, %fd116;
	mul.f64 	%fd753, %fd751, %fd752;
	sub.f64 	%fd1022, %fd750, %fd753;
	ld.const.f64 	%fd754, [dz2tz1];
	add.s32 	%r33, %r7, %r38;
	mad.lo.s32 	%r134, %r33, %r37, %r3;
	mul.wide.s32 	%rd203, %r134, 8;
	add.s64 	%rd204, %rd2, %rd203;
	ld.global.f64 	%fd118, [%rd204];
	sub.f64 	%fd755, %fd118, %fd14;
	shl.b32 	%r135, %r40, 1;
	sub.s32 	%r136, %r131, %r135;
	mad.lo.s32 	%r137, %r136, %r38, %r2;
	mad.lo.s32 	%r138, %r137, %r37, %r3;
	mul.wide.s32 	%rd205, %r138, 8;
	add.s64 	%rd206, %rd2, %rd205;
	ld.global.f64 	%fd119, [%rd206];
	add.f64 	%fd756, %fd119, %fd755;
	fma.rn.f64 	%fd757, %fd754, %fd756, %fd1016;
	ld.const.f64 	%fd758, [zzcon2];
	add.s64 	%rd207, %rd13, %rd193;
	ld.global.f64 	%fd759, [%rd207];
	sub.f64 	%fd760, %fd759, %fd15;
	add.s64 	%rd208, %rd13, %rd195;
	ld.global.f64 	%fd761, [%rd208];
	add.f64 	%fd762, %fd761, %fd760;
	fma.rn.f64 	%fd763, %fd758, %fd762, %fd757;
	mul.f64 	%fd764, %fd745, %fd118;
	mul.f64 	%fd765, %fd746, %fd119;
	sub.f64 	%fd766, %fd764, %fd765;
	mul.f64 	%fd767, %fd751, %fd766;
	sub.f64 	%fd1021, %fd763, %fd767;
	ld.const.f64 	%fd768, [dz3tz1];
	add.s32 	%r34, %r10, %r38;
	mad.lo.s32 	%r139, %r34, %r37, %r3;
	mul.wide.s32 	%rd209, %r139, 8;
	add.s64 	%rd210, %rd2, %rd209;
	ld.global.f64 	%fd121, [%rd210];
	sub.f64 	%fd769, %fd121, %fd21;
	add.s32 	%r140, %r136, %r40;
	mad.lo.s32 	%r141, %r140, %r38, %r2;
	mad.lo.s32 	%r142, %r141, %r37, %r3;
	mul.wide.s32 	%rd211, %r142, 8;
	add.s64 	%rd212, %rd2, %rd211;
	ld.global.f64 	%fd122, [%rd212];
	add.f64 	%fd770, %fd122, %fd769;
	fma.rn.f64 	%fd771, %fd768, %fd770, %fd1015;
	add.s64 	%rd213, %rd9, %rd193;
	ld.global.f64 	%fd772, [%rd213];
	sub.f64 	%fd773, %fd772, %fd24;
	add.s64 	%rd214, %rd9, %rd195;
	ld.global.f64 	%fd774, [%rd214];
	add.f64 	%fd775, %fd774, %fd773;
	fma.rn.f64 	%fd776, %fd758, %fd775, %fd771;
	mul.f64 	%fd777, %fd745, %fd121;
	mul.f64 	%fd778, %fd746, %fd122;
	sub.f64 	%fd779, %fd777, %fd778;
	mul.f64 	%fd780, %fd751, %fd779;
	sub.f64 	%fd1020, %fd776, %fd780;
	ld.const.f64 	%fd781, [dz4tz1];
	sub.f64 	%fd782, %fd115, %fd28;
	add.f64 	%fd783, %fd116, %fd782;
	fma.rn.f64 	%fd784, %fd781, %fd783, %fd1014;
	mul.f64 	%fd785, %fd758, 0d3FF5555555555555;
	sub.f64 	%fd786, %fd745, %fd31;
	add.f64 	%fd787, %fd786, %fd746;
	fma.rn.f64 	%fd788, %fd787, %fd785, %fd784;
	mul.f64 	%fd789, %fd745, %fd115;
	mul.f64 	%fd790, %fd746, %fd116;
	sub.f64 	%fd791, %fd789, %fd790;
	add.s32 	%r35, %r17, %r38;
	mad.lo.s32 	%r143, %r35, %r37, %r3;
	mul.wide.s32 	%rd215, %r143, 8;
	add.s64 	%rd216, %rd2, %rd215;
	ld.global.f64 	%fd124, [%rd216];
	add.s64 	%rd217, %rd15, %rd193;
	ld.global.f64 	%fd792, [%rd217];
	sub.f64 	%fd793, %fd124, %fd792;
	add.s32 	%r144, %r140, %r135;
	mad.lo.s32 	%r145, %r144, %r38, %r2;
	mad.lo.s32 	%r146, %r145, %r37, %r3;
	mul.wide.s32 	%rd218, %r146, 8;
	add.s64 	%rd219, %rd2, %rd218;
	ld.global.f64 	%fd125, [%rd219];
	sub.f64 	%fd794, %fd793, %fd125;
	add.s64 	%rd220, %rd15, %rd195;
	ld.global.f64 	%fd795, [%rd220];
	add.f64 	%fd796, %fd794, %fd795;
	fma.rn.f64 	%fd797, %fd796, 0d3FD999999999999A, %fd791;
	mul.f64 	%fd798, %fd751, %fd797;
	sub.f64 	%fd1019, %fd788, %fd798;
	ld.const.f64 	%fd799, [dz5tz1];
	sub.f64 	%fd800, %fd124, %fd34;
	add.f64 	%fd801, %fd125, %fd800;
	fma.rn.f64 	%fd802, %fd799, %fd801, %fd1013;
	ld.const.f64 	%fd803, [zzcon3];
	add.s64 	%rd221, %rd18, %rd193;
	ld.global.f64 	%fd804, [%rd221];
	sub.f64 	%fd805, %fd804, %fd35;
	add.s64 	%rd222, %rd18, %rd195;
	ld.global.f64 	%fd806, [%rd222];
	add.f64 	%fd807, %fd806, %fd805;
	fma.rn.f64 	%fd808, %fd803, %fd807, %fd802;
	ld.const.f64 	%fd809, [zzcon4];
	mul.f64 	%fd810, %fd745, %fd745;
	mul.f64 	%fd811, %fd30, %fd31;
	sub.f64 	%fd812, %fd810, %fd811;
	fma.rn.f64 	%fd813, %fd746, %fd746, %fd812;
	fma.rn.f64 	%fd814, %fd813, %fd809, %fd808;
	ld.const.f64 	%fd815, [zzcon5];
	add.s64 	%rd223, %rd19, %rd193;
	ld.global.f64 	%fd816, [%rd223];
	mul.f64 	%fd817, %fd124, %fd816;
	sub.f64 	%fd818, %fd817, %fd36;
	add.s64 	%rd224, %rd19, %rd195;
	ld.global.f64 	%fd819, [%rd224];
	fma.rn.f64 	%fd820, %fd125, %fd819, %fd818;
	fma.rn.f64 	%fd821, %fd815, %fd820, %fd814;
	mul.f64 	%fd822, %fd124, 0d3FF6666666666666;
	mul.f64 	%fd823, %fd792, 0d3FD999999999999A;
	sub.f64 	%fd824, %fd822, %fd823;
	mul.f64 	%fd825, %fd745, %fd824;
	mul.f64 	%fd826, %fd125, 0d3FF6666666666666;
	mul.f64 	%fd827, %fd795, 0d3FD999999999999A;
	sub.f64 	%fd828, %fd826, %fd827;
	mul.f64 	%fd829, %fd746, %fd828;
	sub.f64 	%fd830, %fd825, %fd829;
	mul.f64 	%fd831, %fd751, %fd830;
	sub.f64 	%fd1018, %fd821, %fd831;
	cvt.u16.u32 	%rs1, %r41;
	setp.eq.s16 	%p28, %rs1, 2;
	@%p28 bra 	$L__BB6_26;
	setp.ne.s16 	%p29, %rs1, 1;
	@%p29 bra 	$L__BB6_27;
	mul.f64 	%fd872, %fd7, 0d4014000000000000;
	mul.f64 	%fd873, %fd113, 0d4010000000000000;
	sub.f64 	%fd874, %fd872, %fd873;
	add.s32 	%r157, %r30, %r38;
	mad.lo.s32 	%r158, %r157, %r37, %r3;
	mul.wide.s32 	%rd235, %r158, 8;
	add.s64 	%rd236, %rd2, %rd235;
	ld.global.f64 	%fd875, [%rd236];
	add.f64 	%fd876, %fd875, %fd874;
	mul.f64 	%fd877, %fd876, 0d3FD0000000000000;
	sub.f64 	%fd1022, %fd1022, %fd877;
	mul.f64 	%fd878, %fd13, 0d4014000000000000;
	mul.f64 	%fd879, %fd118, 0d4010000000000000;
	sub.f64 	%fd880, %fd878, %fd879;
	add.s32 	%r159, %r33, %r38;
	mad.lo.s32 	%r160, %r159, %r37, %r3;
	mul.wide.s32 	%rd237, %r160, 8;
	add.s64 	%rd238, %rd2, %rd237;
	ld.global.f64 	%fd881, [%rd238];
	add.f64 	%fd882, %fd881, %fd880;
	mul.f64 	%fd883, %fd882, 0d3FD0000000000000;
	sub.f64 	%fd1021, %fd1021, %fd883;
	mul.f64 	%fd884, %fd20, 0d4014000000000000;
	mul.f64 	%fd885, %fd121, 0d4010000000000000;
	sub.f64 	%fd886, %fd884, %fd885;
	add.s32 	%r161, %r34, %r38;
	mad.lo.s32 	%r162, %r161, %r37, %r3;
	mul.wide.s32 	%rd239, %r162, 8;
	add.s64 	%rd240, %rd2, %rd239;
	ld.global.f64 	%fd887, [%rd240];
	add.f64 	%fd888, %fd887, %fd886;
	mul.f64 	%fd889, %fd888, 0d3FD0000000000000;
	sub.f64 	%fd1020, %fd1020, %fd889;
	mul.f64 	%fd890, %fd27, 0d4014000000000000;
	mul.f64 	%fd891, %fd115, 0d4010000000000000;
	sub.f64 	%fd892, %fd890, %fd891;
	add.s32 	%r163, %r32, %r38;
	mad.lo.s32 	%r164, %r163, %r37, %r3;
	mul.wide.s32 	%rd241, %r164, 8;
	add.s64 	%rd242, %rd2, %rd241;
	ld.global.f64 	%fd893, [%rd242];
	add.f64 	%fd894, %fd893, %fd892;
	mul.f64 	%fd895, %fd894, 0d3FD0000000000000;
	sub.f64 	%fd1019, %fd1019, %fd895;
	mul.f64 	%fd896, %fd33, 0d4014000000000000;
	mul.f64 	%fd897, %fd124, 0d4010000000000000;
	sub.f64 	%fd898, %fd896, %fd897;
	add.s32 	%r165, %r35, %r38;
	mad.lo.s32 	%r166, %r165, %r37, %r3;
	mul.wide.s32 	%rd243, %r166, 8;
	add.s64 	%rd244, %rd2, %rd243;
	ld.global.f64 	%fd899, [%rd244];
	add.f64 	%fd900, %fd899, %fd898;
	mul.f64 	%fd901, %fd900, 0d3FD0000000000000;
	sub.f64 	%fd1018, %fd1018, %fd901;
	bra.uni 	$L__BB6_33;
$L__BB6_26:
	mul.f64 	%fd832, %fd114, 0d4010000000000000;
	mul.f64 	%fd833, %fd7, 0d4018000000000000;
	sub.f64 	%fd834, %fd833, %fd832;
	mul.f64 	%fd835, %fd113, 0d4010000000000000;
	sub.f64 	%fd836, %fd834, %fd835;
	add.s32 	%r147, %r30, %r38;
	mad.lo.s32 	%r148, %r147, %r37, %r3;
	mul.wide.s32 	%rd225, %r148, 8;
	add.s64 	%rd226, %rd2, %rd225;
	ld.global.f64 	%fd837, [%rd226];
	add.f64 	%fd838, %fd837, %fd836;
	mul.f64 	%fd839, %fd838, 0d3FD0000000000000;
	sub.f64 	%fd1022, %fd1022, %fd839;
	mul.f64 	%fd840, %fd119, 0d4010000000000000;
	mul.f64 	%fd841, %fd13, 0d4018000000000000;
	sub.f64 	%fd842, %fd841, %fd840;
	mul.f64 	%fd843, %fd118, 0d4010000000000000;
	sub.f64 	%fd844, %fd842, %fd843;
	add.s32 	%r149, %r33, %r38;
	mad.lo.s32 	%r150, %r149, %r37, %r3;
	mul.wide.s32 	%rd227, %r150, 8;
	add.s64 	%rd228, %rd2, %rd227;
	ld.global.f64 	%fd845, [%rd228];
	add.f64 	%fd846, %fd845, %fd844;
	mul.f64 	%fd847, %fd846, 0d3FD0000000000000;
	sub.f64 	%fd1021, %fd1021, %fd847;
	mul.f64 	%fd848, %fd122, 0d4010000000000000;
	mul.f64 	%fd849, %fd20, 0d4018000000000000;
	sub.f64 	%fd850, %fd849, %fd848;
	mul.f64 	%fd851, %fd121, 0d4010000000000000;
	sub.f64 	%fd852, %fd850, %fd851;
	add.s32 	%r151, %r34, %r38;
	mad.lo.s32 	%r152, %r151, %r37, %r3;
	mul.wide.s32 	%rd229, %r152, 8;
	add.s64 	%rd230, %rd2, %rd229;
	ld.global.f64 	%fd853, [%rd230];
	add.f64 	%fd854, %fd853, %fd852;
	mul.f64 	%fd855, %fd854, 0d3FD0000000000000;
	sub.f64 	%fd1020, %fd1020, %fd855;
	mul.f64 	%fd856, %fd116, 0d4010000000000000;
	mul.f64 	%fd857, %fd27, 0d4018000000000000;
	sub.f64 	%fd858, %fd857, %fd856;
	mul.f64 	%fd859, %fd115, 0d4010000000000000;
	sub.f64 	%fd860, %fd858, %fd859;
	add.s32 	%r153, %r32, %r38;
	mad.lo.s32 	%r154, %r153, %r37, %r3;
	mul.wide.s32 	%rd231, %r154, 8;
	add.s64 	%rd232, %rd2, %rd231;
	ld.global.f64 	%fd861, [%rd232];
	add.f64 	%fd862, %fd861, %fd860;
	mul.f64 	%fd863, %fd862, 0d3FD0000000000000;
	sub.f64 	%fd1019, %fd1019, %fd863;
	mul.f64 	%fd864, %fd125, 0d4010000000000000;
	mul.f64 	%fd865, %fd33, 0d4018000000000000;
	sub.f64 	%fd866, %fd865, %fd864;
	mul.f64 	%fd867, %fd124, 0d4010000000000000;
	sub.f64 	%fd868, %fd866, %fd867;
	add.s32 	%r155, %r35, %r38;
	mad.lo.s32 	%r156, %r155, %r37, %r3;
	mul.wide.s32 	%rd233, %r156, 8;
	add.s64 	%rd234, %rd2, %rd233;
	ld.global.f64 	%fd869, [%rd234];
	add.f64 	%fd870, %fd869, %fd868;
	mul.f64 	%fd871, %fd870, 0d3FD0000000000000;
	sub.f64 	%fd1018, %fd1018, %fd871;
	bra.uni 	$L__BB6_33;
$L__BB6_27:
	setp.lt.u32 	%p30, %r41, 3;
	add.s32 	%r36, %r40, -3;
	setp.ge.s32 	%p31, %r41, %r36;
	or.pred  	%p32, %p30, %p31;
	@%p32 bra 	$L__BB6_29;
	sub.s32 	%r198, %r31, %r38;
	add.s32 	%r199, %r198, %r2;
	mad.lo.s32 	%r200, %r199, %r37, %r3;
	mul.wide.s32 	%rd265, %r200, 8;
	add.s64 	%rd266, %rd2, %rd265;
	ld.global.f64 	%fd962, [%rd266];
	mul.f64 	%fd963, %fd114, 0d4010000000000000;
	sub.f64 	%fd964, %fd962, %fd963;
	fma.rn.f64 	%fd965, %fd7, 0d4018000000000000, %fd964;
	mul.f64 	%fd966, %fd113, 0d4010000000000000;
	sub.f64 	%fd967, %fd965, %fd966;
	add.s32 	%r201, %r30, %r38;
	mad.lo.s32 	%r202, %r201, %r37, %r3;
	mul.wide.s32 	%rd267, %r202, 8;
	add.s64 	%rd268, %rd2, %rd267;
	ld.global.f64 	%fd968, [%rd268];
	add.f64 	%fd969, %fd968, %fd967;
	mul.f64 	%fd970, %fd969, 0d3FD0000000000000;
	sub.f64 	%fd1022, %fd1022, %fd970;
	add.s32 	%r203, %r6, -2;
	mad.lo.s32 	%r204, %r203, %r38, %r2;
	mad.lo.s32 	%r205, %r204, %r37, %r3;
	mul.wide.s32 	%rd269, %r205, 8;
	add.s64 	%rd270, %rd2, %rd269;
	ld.global.f64 	%fd971, [%rd270];
	mul.f64 	%fd972, %fd119, 0d4010000000000000;
	sub.f64 	%fd973, %fd971, %fd972;
	fma.rn.f64 	%fd974, %fd13, 0d4018000000000000, %fd973;
	mul.f64 	%fd975, %fd118, 0d4010000000000000;
	sub.f64 	%fd976, %fd974, %fd975;
	add.s32 	%r206, %r33, %r38;
	mad.lo.s32 	%r207, %r206, %r37, %r3;
	mul.wide.s32 	%rd271, %r207, 8;
	add.s64 	%rd272, %rd2, %rd271;
	ld.global.f64 	%fd977, [%rd272];
	add.f64 	%fd978, %fd977, %fd976;
	mul.f64 	%fd979, %fd978, 0d3FD0000000000000;
	sub.f64 	%fd1021, %fd1021, %fd979;
	add.s32 	%r208, %r9, -2;
	mad.lo.s32 	%r209, %r208, %r38, %r2;
	mad.lo.s32 	%r210, %r209, %r37, %r3;
	mul.wide.s32 	%rd273, %r210, 8;
	add.s64 	%rd274, %rd2, %rd273;
	ld.global.f64 	%fd980, [%rd274];
	mul.f64 	%fd981, %fd122, 0d4010000000000000;
	sub.f64 	%fd982, %fd980, %fd981;
	fma.rn.f64 	%fd983, %fd20, 0d4018000000000000, %fd982;
	mul.f64 	%fd984, %fd121, 0d4010000000000000;
	sub.f64 	%fd985, %fd983, %fd984;
	add.s32 	%r211, %r34, %r38;
	mad.lo.s32 	%r212, %r211, %r37, %r3;
	mul.wide.s32 	%rd275, %r212, 8;
	add.s64 	%rd276, %rd2, %rd275;
	ld.global.f64 	%fd986, [%rd276];
	add.f64 	%fd987, %fd986, %fd985;
	mul.f64 	%fd988, %fd987, 0d3FD0000000000000;
	sub.f64 	%fd1020, %fd1020, %fd988;
	add.s32 	%r213, %r12, -2;
	mad.lo.s32 	%r214, %r213, %r38, %r2;
	mad.lo.s32 	%r215, %r214, %r37, %r3;
	mul.wide.s32 	%rd277, %r215, 8;
	add.s64 	%rd278, %rd2, %rd277;
	ld.global.f64 	%fd989, [%rd278];
	mul.f64 	%fd990, %fd116, 0d4010000000000000;
	sub.f64 	%fd991, %fd989, %fd990;
	fma.rn.f64 	%fd992, %fd27, 0d4018000000000000, %fd991;
	mul.f64 	%fd993, %fd115, 0d4010000000000000;
	sub.f64 	%fd994, %fd992, %fd993;
	add.s32 	%r216, %r32, %r38;
	mad.lo.s32 	%r217, %r216, %r37, %r3;
	mul.wide.s32 	%rd279, %r217, 8;
	add.s64 	%rd280, %rd2, %rd279;
	ld.global.f64 	%fd995, [%rd280];
	add.f64 	%fd996, %fd995, %fd994;
	mul.f64 	%fd997, %fd996, 0d3FD0000000000000;
	sub.f64 	%fd1019, %fd1019, %fd997;
	add.s32 	%r218, %r16, -2;
	mad.lo.s32 	%r219, %r218, %r38, %r2;
	mad.lo.s32 	%r220, %r219, %r37, %r3;
	mul.wide.s32 	%rd281, %r220, 8;
	add.s64 	%rd282, %rd2, %rd281;
	ld.global.f64 	%fd998, [%rd282];
	mul.f64 	%fd999, %fd125, 0d4010000000000000;
	sub.f64 	%fd1000, %fd998, %fd999;
	fma.rn.f64 	%fd1001, %fd33, 0d4018000000000000, %fd1000;
	mul.f64 	%fd1002, %fd124, 0d4010000000000000;
	sub.f64 	%fd1003, %fd1001, %fd1002;
	add.s32 	%r221, %r35, %r38;
	mad.lo.s32 	%r222, %r221, %r37, %r3;
	mul.wide.s32 	%rd283, %r222, 8;
	add.s64 	%rd284, %rd2, %rd283;
	ld.global.f64 	%fd1004, [%rd284];
	add.f64 	%fd1005, %fd1004, %fd1003;
	mul.f64 	%fd1006, %fd1005, 0d3FD0000000000000;
	sub.f64 	%fd1018, %fd1018, %fd1006;
	bra.uni 	$L__BB6_33;
$L__BB6_29:
	setp.ne.s32 	%p33, %r41, %r36;
	@%p33 bra 	$L__BB6_31;
	sub.s32 	%r183, %r31, %r38;
	add.s32 	%r184, %r183, %r2;
	mad.lo.s32 	%r185, %r184, %r37, %r3;
	mul.wide.s32 	%rd255, %r185, 8;
	add.s64 	%rd256, %rd2, %rd255;
	ld.global.f64 	%fd927, [%rd256];
	mul.f64 	%fd928, %fd114, 0d4010000000000000;
	sub.f64 	%fd929, %fd927, %fd928;
	fma.rn.f64 	%fd930, %fd7, 0d4018000000000000, %fd929;
	mul.f64 	%fd931, %fd113, 0d4010000000000000;
	sub.f64 	%fd932, %fd930, %fd931;
	mul.f64 	%fd933, %fd932, 0d3FD0000000000000;
	sub.f64 	%fd1022, %fd1022, %fd933;
	add.s32 	%r186, %r6, -2;
	mad.lo.s32 	%r187, %r186, %r38, %r2;
	mad.lo.s32 	%r188, %r187, %r37, %r3;
	mul.wide.s32 	%rd257, %r188, 8;
	add.s64 	%rd258, %rd2, %rd257;
	ld.global.f64 	%fd934, [%rd258];
	mul.f64 	%fd935, %fd119, 0d4010000000000000;
	sub.f64 	%fd936, %fd934, %fd935;
	fma.rn.f64 	%fd937, %fd13, 0d4018000000000000, %fd936;
	mul.f64 	%fd938, %fd118, 0d4010000000000000;
	sub.f64 	%fd939, %fd937, %fd938;
	mul.f64 	%fd940, %fd939, 0d3FD0000000000000;
	sub.f64 	%fd1021, %fd1021, %fd940;
	add.s32 	%r189, %r9, -2;
	mad.lo.s32 	%r190, %r189, %r38, %r2;
	mad.lo.s32 	%r191, %r190, %r37, %r3;
	mul.wide.s32 	%rd259, %r191, 8;
	add.s64 	%rd260, %rd2, %rd259;
	ld.global.f64 	%fd941, [%rd260];
	mul.f64 	%fd942, %fd122, 0d4010000000000000;
	sub.f64 	%fd943, %fd941, %fd942;
	fma.rn.f64 	%fd944, %fd20, 0d4018000000000000, %fd943;
	mul.f64 	%fd945, %fd121, 0d4010000000000000;
	sub.f64 	%fd946, %fd944, %fd945;
	mul.f64 	%fd947, %fd946, 0d3FD0000000000000;
	sub.f64 	%fd1020, %fd1020, %fd947;
	add.s32 	%r192, %r12, -2;
	mad.lo.s32 	%r193, %r192, %r38, %r2;
	mad.lo.s32 	%r194, %r193, %r37, %r3;
	mul.wide.s32 	%rd261, %r194, 8;
	add.s64 	%rd262, %rd2, %rd261;
	ld.global.f64 	%fd948, [%rd262];
	mul.f64 	%fd949, %fd116, 0d4010000000000000;
	sub.f64 	%fd950, %fd948, %fd949;
	fma.rn.f64 	%fd951, %fd27, 0d4018000000000000, %fd950;
	mul.f64 	%fd952, %fd115, 0d4010000000000000;
	sub.f64 	%fd953, %fd951, %fd952;
	mul.f64 	%fd954, %fd953, 0d3FD0000000000000;
	sub.f64 	%fd1019, %fd1019, %fd954;
	add.s32 	%r195, %r16, -2;
	mad.lo.s32 	%r196, %r195, %r38, %r2;
	mad.lo.s32 	%r197, %r196, %r37, %r3;
	mul.wide.s32 	%rd263, %r197, 8;
	add.s64 	%rd264, %rd2, %rd263;
	ld.global.f64 	%fd955, [%rd264];
	mul.f64 	%fd956, %fd125, 0d4010000000000000;
	sub.f64 	%fd957, %fd955, %fd956;
	fma.rn.f64 	%fd958, %fd33, 0d4018000000000000, %fd957;
	mul.f64 	%fd959, %fd124, 0d4010000000000000;
	sub.f64 	%fd960, %fd958, %fd959;
	mul.f64 	%fd961, %fd960, 0d3FD0000000000000;
	sub.f64 	%fd1018, %fd1018, %fd961;
	bra.uni 	$L__BB6_33;
$L__BB6_31:
	add.s32 	%r167, %r40, -2;
	setp.ne.s32 	%p34, %r41, %r167;
	@%p34 bra 	$L__BB6_33;
	sub.s32 	%r168, %r31, %r38;
	add.s32 	%r169, %r168, %r2;
	mad.lo.s32 	%r170, %r169, %r37, %r3;
	mul.wide.s32 	%rd245, %r170, 8;
	add.s64 	%rd246, %rd2, %rd245;
	ld.global.f64 	%fd902, [%rd246];
	mul.f64 	%fd903, %fd114, 0d4010000000000000;
	sub.f64 	%fd904, %fd902, %fd903;
	fma.rn.f64 	%fd905, %fd7, 0d4014000000000000, %fd904;
	mul.f64 	%fd906, %fd905, 0d3FD0000000000000;
	sub.f64 	%fd1022, %fd1022, %fd906;
	add.s32 	%r171, %r6, -2;
	mad.lo.s32 	%r172, %r171, %r38, %r2;
	mad.lo.s32 	%r173, %r172, %r37, %r3;
	mul.wide.s32 	%rd247, %r173, 8;
	add.s64 	%rd248, %rd2, %rd247;
	ld.global.f64 	%fd907, [%rd248];
	mul.f64 	%fd908, %fd119, 0d4010000000000000;
	sub.f64 	%fd909, %fd907, %fd908;
	fma.rn.f64 	%fd910, %fd13, 0d4014000000000000, %fd909;
	mul.f64 	%fd911, %fd910, 0d3FD0000000000000;
	sub.f64 	%fd1021, %fd1021, %fd911;
	add.s32 	%r174, %r9, -2;
	mad.lo.s32 	%r175, %r174, %r38, %r2;
	mad.lo.s32 	%r176, %r175, %r37, %r3;
	mul.wide.s32 	%rd249, %r176, 8;
	add.s64 	%rd250, %rd2, %rd249;
	ld.global.f64 	%fd912, [%rd250];
	mul.f64 	%fd913, %fd122, 0d4010000000000000;
	sub.f64 	%fd914, %fd912, %fd913;
	fma.rn.f64 	%fd915, %fd20, 0d4014000000000000, %fd914;
	mul.f64 	%fd916, %fd915, 0d3FD0000000000000;
	sub.f64 	%fd1020, %fd1020, %fd916;
	add.s32 	%r177, %r12, -2;
	mad.lo.s32 	%r178, %r177, %r38, %r2;
	mad.lo.s32 	%r179, %r178, %r37, %r3;
	mul.wide.s32 	%rd251, %r179, 8;
	add.s64 	%rd252, %rd2, %rd251;
	ld.global.f64 	%fd917, [%rd252];
	mul.f64 	%fd918, %fd116, 0d4010000000000000;
	sub.f64 	%fd919, %fd917, %fd918;
	fma.rn.f64 	%fd920, %fd27, 0d4014000000000000, %fd919;
	mul.f64 	%fd921, %fd920, 0d3FD0000000000000;
	sub.f64 	%fd1019, %fd1019, %fd921;
	add.s32 	%r180, %r16, -2;
	mad.lo.s32 	%r181, %r180, %r38, %r2;
	mad.lo.s32 	%r182, %r181, %r37, %r3;
	mul.wide.s32 	%rd253, %r182, 8;
	add.s64 	%rd254, %rd2, %rd253;
	ld.global.f64 	%fd922, [%rd254];
	mul.f64 	%fd923, %fd125, 0d4010000000000000;
	sub.f64 	%fd924, %fd922, %fd923;
	fma.rn.f64 	%fd925, %fd33, 0d4014000000000000, %fd924;
	mul.f64 	%fd926, %fd925, 0d3FD0000000000000;
	sub.f64 	%fd1018, %fd1018, %fd926;
$L__BB6_33:
	ld.const.f64 	%fd1007, [dt];
	mul.f64 	%fd1027, %fd1007, %fd1022;
	mul.f64 	%fd1026, %fd1007, %fd1021;
	mul.f64 	%fd1025, %fd1007, %fd1020;
	mul.f64 	%fd1024, %fd1007, %fd1019;
	mul.f64 	%fd1023, %fd1007, %fd1018;
$L__BB6_34:
	ld.param.u64 	%rd300, [_Z20compute_rhs_kernel_2PdS_S_S_S_S_S_S_S_iii_param_6];
	mul.lo.s32 	%r223, %r5, 5;
	cvta.to.global.u64 	%rd285, %rd300;
	mul.wide.s32 	%rd286, %r223, 8;
	add.s64 	%rd287, %rd285, %rd286;
	st.global.f64 	[%rd287], %fd1027;
	st.global.f64 	[%rd287+8], %fd1026;
	st.global.f64 	[%rd287+16], %fd1025;
	st.global.f64 	[%rd287+24], %fd1024;
	st.global.f64 	[%rd287+32], %fd1023;
	ret;

}
.entry _Z13txinvr_kernelPdS_S_S_S_S_S_iii(
	.param .u64 .ptr .align 1 _Z13txinvr_kernelPdS_S_S_S_S_S_iii_param_0,
	.param .u64 .ptr .align 1 _Z13txinvr_kernelPdS_S_S_S_S_S_iii_param_1,
	.param .u64 .ptr .align 1 _Z13txinvr_kernelPdS_S_S_S_S_S_iii_param_2,
	.param .u64 .ptr .align 1 _Z13txinvr_kernelPdS_S_S_S_S_S_iii_param_3,
	.param .u64 .ptr .align 1 _Z13txinvr_kernelPdS_S_S_S_S_S_iii_param_4,
	.param .u64 .ptr .align 1 _Z13txinvr_kernelPdS_S_S_S_S_S_iii_param_5,
	.param .u64 .ptr .align 1 _Z13txinvr_kernelPdS_S_S_S_S_S_iii_param_6,
	.param .u32 _Z13txinvr_kernelPdS_S_S_S_S_S_iii_param_7,
	.param .u32 _Z13txinvr_kernelPdS_S_S_S_S_S_iii_param_8,
	.param .u32 _Z13txinvr_kernelPdS_S_S_S_S_S_iii_param_9
)
{
	.reg .b32 	%r<18>;
	.reg .b64 	%rd<24>;
	.reg .b64 	%fd<41>;

	ld.param.u64 	%rd1, [_Z13txinvr_kernelPdS_S_S_S_S_S_iii_param_0];
	ld.param.u64 	%rd2, [_Z13txinvr_kernelPdS_S_S_S_S_S_iii_param_1];
	ld.param.u64 	%rd3, [_Z13txinvr_kernelPdS_S_S_S_S_S_iii_param_2];
	ld.param.u64 	%rd4, [_Z13txinvr_kernelPdS_S_S_S_S_S_iii_param_3];
	ld.param.u64 	%rd5, [_Z13txinvr_kernelPdS_S_S_S_S_S_iii_param_4];
	ld.param.u64 	%rd6, [_Z13txinvr_kernelPdS_S_S_S_S_S_iii_param_5];
	ld.param.u64 	%rd7, [_Z13txinvr_kernelPdS_S_S_S_S_S_iii_param_6];
	ld.param.u32 	%r1, [_Z13txinvr_kernelPdS_S_S_S_S_S_iii_param_7];
	ld.param.u32 	%r2, [_Z13txinvr_kernelPdS_S_S_S_S_S_iii_param_8];
	cvta.to.global.u64 	%rd8, %rd6;
	cvta.to.global.u64 	%rd9, %rd7;
	cvta.to.global.u64 	%rd10, %rd5;
	cvta.to.global.u64 	%rd11, %rd4;
	cvta.to.global.u64 	%rd12, %rd3;
	cvta.to.global.u64 	%rd13, %rd2;
	cvta.to.global.u64 	%rd14, %rd1;
	mov.u32 	%r3, %ctaid.y;
	mov.u32 	%r4, %ctaid.x;
	mad.lo.s32 	%r5, %r2, %r3, %r2;
	add.s32 	%r6, %r4, %r5;
	mov.u32 	%r7, %tid.x;
	mad.lo.s32 	%r8, %r1, %r6, %r1;
	add.s32 	%r9, %r7, %r8;
	add.s32 	%r10, %r9, 1;
	mul.wide.s32 	%rd15, %r10, 8;
	add.s64 	%rd16, %rd14, %rd15;
	ld.global.f64 	%fd1, [%rd16];
	add.s64 	%rd17, %rd13, %rd15;
	ld.global.f64 	%fd2, [%rd17];
	add.s64 	%rd18, %rd12, %rd15;
	ld.global.f64 	%fd3, [%rd18];
	add.s64 	%rd19, %rd11, %rd15;
	ld.global.f64 	%fd4, [%rd19];
	add.s64 	%rd20, %rd10, %rd15;
	ld.global.f64 	%fd5, [%rd20];
	mul.f64 	%fd6, %fd5, %fd5;
	rcp.rn.f64 	%fd7, %fd6;
	mad.lo.s32 	%r11, %r1, %r4, %r1;
	mul.lo.s32 	%r12, %r11, 5;
	mad.lo.s32 	%r13, %r7, 5, %r12;
	mad.lo.s32 	%r14, %r1, %r3, %r1;
	mul.lo.s32 	%r15, %r14, %r2;
	mad.lo.s32 	%r16, %r15, 5, %r13;
	add.s32 	%r17, %r16, 5;
	mul.wide.s32 	%rd21, %r17, 8;
	add.s64 	%rd22, %rd9, %rd21;
	ld.global.f64 	%fd8, [%rd22];
	ld.global.f64 	%fd9, [%rd22+8];
	ld.global.f64 	%fd10, [%rd22+16];
	ld.global.f64 	%fd11, [%rd22+24];
	ld.global.f64 	%fd12, [%rd22+32];
	mul.f64 	%fd13, %fd7, 0d3FD999999999999A;
	add.s64 	%rd23, %rd8, %rd15;
	ld.global.f64 	%fd14, [%rd23];
	mul.f64 	%fd15, %fd8, %fd14;
	mul.f64 	%fd16, %fd2, %fd9;
	sub.f64 	%fd17, %fd15, %fd16;
	mul.f64 	%fd18, %fd3, %fd10;
	sub.f64 	%fd19, %fd17, %fd18;
	mul.f64 	%fd20, %fd4, %fd11;
	sub.f64 	%fd21, %fd19, %fd20;
	add.f64 	%fd22, %fd12, %fd21;
	mul.f64 	%fd23, %fd13, %fd22;
	ld.const.f64 	%fd24, [bt];
	mul.f64 	%fd25, %fd1, %fd24;
	mul.f64 	%fd26, %fd2, %fd8;
	sub.f64 	%fd27, %fd26, %fd9;
	mul.f64 	%fd28, %fd27, %fd25;
	mul.f64 	%fd29, %fd5, %fd25;
	mul.f64 	%fd30, %fd29, %fd23;
	sub.f64 	%fd31, %fd8, %fd23;
	st.global.f64 	[%rd22], %fd31;
	neg.f64 	%fd32, %fd1;
	mul.f64 	%fd33, %fd4, %fd8;
	sub.f64 	%fd34, %fd33, %fd11;
	mul.f64 	%fd35, %fd34, %fd32;
	st.global.f64 	[%rd22+8], %fd35;
	mul.f64 	%fd36, %fd3, %fd8;
	sub.f64 	%fd37, %fd36, %fd10;
	mul.f64 	%fd38, %fd1, %fd37;
	st.global.f64 	[%rd22+16], %fd38;
	sub.f64 	%fd39, %fd30, %fd28;
	st.global.f64 	[%rd22+24], %fd39;
	add.f64 	%fd40, %fd28, %fd30;
	st.global.f64 	[%rd22+32], %fd40;
	ret;

}
.entry _Z14x_solve_kernelPdS_S_S_S_S_iii(
	.param .u64 .ptr .align 1 _Z14x_solve_kernelPdS_S_S_S_S_iii_param_0,
	.param .u64 .ptr .align 1 _Z14x_solve_kernelPdS_S_S_S_S_iii_param_1,
	.param .u64 .ptr .align 1 _Z14x_solve_kernelPdS_S_S_S_S_iii_param_2,
	.param .u64 .ptr .align 1 _Z14x_solve_kernelPdS_S_S_S_S_iii_param_3,
	.param .u64 .ptr .align 1 _Z14x_solve_kernelPdS_S_S_S_S_iii_param_4,
	.param .u64 .ptr .align 1 _Z14x_solve_kernelPdS_S_S_S_S_iii_param_5,
	.param .u32 _Z14x_solve_kernelPdS_S_S_S_S_iii_param_6,
	.param .u32 _Z14x_solve_kernelPdS_S_S_S_S_iii_param_7,
	.param .u32 _Z14x_solve_kernelPdS_S_S_S_S_iii_param_8
)
{
	.reg .pred 	%p<29>;
	.reg .b32 	%r<326>;
	.reg .b64 	%rd<168>;
	.reg .b64 	%fd<490>;

	ld.param.u64 	%rd19, [_Z14x_solve_kernelPdS_S_S_S_S_iii_param_0];
	ld.param.u64 	%rd20, [_Z14x_solve_kernelPdS_S_S_S_S_iii_param_1];
	ld.param.u64 	%rd22, [_Z14x_solve_kernelPdS_S_S_S_S_iii_param_3];
	ld.param.u64 	%rd23, [_Z14x_solve_kernelPdS_S_S_S_S_iii_param_4];
	ld.param.u64 	%rd24, [_Z14x_solve_kernelPdS_S_S_S_S_iii_param_5];
	ld.param.u32 	%r148, [_Z14x_solve_kernelPdS_S_S_S_S_iii_param_6];
	ld.param.u32 	%r151, [_Z14x_solve_kernelPdS_S_S_S_S_iii_param_7];
	ld.param.u32 	%r150, [_Z14x_solve_kernelPdS_S_S_S_S_iii_param_8];
	cvta.to.global.u64 	%rd1, %rd20;
	cvta.to.global.u64 	%rd2, %rd19;
	cvta.to.global.u64 	%rd3, %rd24;
	cvta.to.global.u64 	%rd4, %rd22;
	cvta.to.global.u64 	%rd5, %rd23;
	mov.u32 	%r152, %ctaid.x;
	mov.u32 	%r153, %ntid.x;
	mul.lo.s32 	%r1, %r152, %r153;
	mov.u32 	%r2, %tid.x;
	add.s32 	%r3, %r1, %r2;
	add.s32 	%r4, %r3, 1;
	mov.u32 	%r154, %ctaid.y;
	mov.u32 	%r155, %ntid.y;
	mov.u32 	%r156, %tid.y;
	mad.lo.s32 	%r157, %r154, %r155, %r156;
	add.s32 	%r6, %r157, 1;
	add.s32 	%r158, %r150, -1;
	setp.ge.s32 	%p1, %r4, %r158;
	add.s32 	%r159, %r151, -1;
	setp.ge.s32 	%p2, %r6, %r159;
	or.pred  	%p3, %p1, %p2;
	@%p3 bra 	$L__BB8_26;
	add.s32 	%r7, %r151, -2;
	add.s32 	%r8, %r150, -2;
	shl.b32 	%r9, %r148, 2;
	mul.lo.s32 	%r160, %r8, %r9;
	add.s32 	%r161, %r160, %r3;
	mad.lo.s32 	%r162, %r161, %r7, %r157;
	mul.wide.s32 	%rd25, %r162, 8;
	add.s64 	%rd26, %rd5, %rd25;
	mov.b64 	%rd27, 0;
	st.global.u64 	[%rd26], %rd27;
	mul.lo.s32 	%r10, %r148, 5;
	mad.lo.s32 	%r163, %r8, %r10, %r3;
	mad.lo.s32 	%r164, %r163, %r7, %r157;
	mul.wide.s32 	%rd28, %r164, 8;
	add.s64 	%rd29, %rd5, %rd28;
	st.global.u64 	[%rd29], %rd27;
	mul.lo.s32 	%r11, %r148, 6;
	mad.lo.s32 	%r165, %r8, %r11, %r3;
	mad.lo.s32 	%r166, %r165, %r7, %r157;
	mul.wide.s32 	%rd30, %r166, 8;
	add.s64 	%rd6, %rd5, %rd30;
	mov.b64 	%rd31, 4607182418800017408;
	st.global.u64 	[%rd6], %rd31;
	mul.lo.s32 	%r12, %r148, 7;
	mul.lo.s32 	%r13, %r8, %r12;
	add.s32 	%r167, %r13, %r3;
	mad.lo.s32 	%r168, %r167, %r7, %r157;
	mul.wide.s32 	%rd32, %r168, 8;
	add.s64 	%rd7, %rd5, %rd32;
	st.global.u64 	[%rd7], %rd27;
	add.s32 	%r169, %r161, %r160;
	mad.lo.s32 	%r170, %r169, %r7, %r157;
	mul.wide.s32 	%rd33, %r170, 8;
	add.s64 	%rd8, %rd5, %rd33;
	st.global.u64 	[%rd8], %rd27;
	mul.lo.s32 	%r14, %r151, %r4;
	add.s32 	%r171, %r14, %r6;
	mul.lo.s32 	%r15, %r171, %r148;
	mul.wide.s32 	%rd34, %r15, 8;
	add.s64 	%rd35, %rd2, %rd34;
	ld.global.f64 	%fd215, [%rd35];
	mul.f64 	%fd216, %fd215, 0d3FB999999999999A;
	fma.rn.f64 	%fd217, %fd216, 0d3FF5555555555555, 0d3FE8000000000000;
	fma.rn.f64 	%fd218, %fd216, 0d3FFF5C28F5C28F5B, 0d3FE8000000000000;
	setp.gt.f64 	%p4, %fd217, %fd218;
	selp.f64 	%fd219, %fd217, %fd218, %p4;
	add.f64 	%fd220, %fd216, 0d3FE8000000000000;
	setp.lt.f64 	%p5, %fd219, %fd220;
	selp.f64 	%fd221, %fd220, %fd219, %p5;
	setp.lt.f64 	%p6, %fd221, 0d3FE8000000000000;
	selp.f64 	%fd222, 0d3FE8000000000000, %fd221, %p6;
	add.s64 	%rd36, %rd1, %rd34;
	ld.global.f64 	%fd223, [%rd36];
	ld.global.f64 	%fd224, [%rd35+8];
	mul.f64 	%fd225, %fd224, 0d3FB999999999999A;
	fma.rn.f64 	%fd226, %fd225, 0d3FF5555555555555, 0d3FE8000000000000;
	fma.rn.f64 	%fd227, %fd225, 0d3FFF5C28F5C28F5B, 0d3FE8000000000000;
	setp.gt.f64 	%p7, %fd226, %fd227;
	selp.f64 	%fd228, %fd226, %fd227, %p7;
	add.f64 	%fd229, %fd225, 0d3FE8000000000000;
	setp.lt.f64 	%p8, %fd228, %fd229;
	selp.f64 	%fd230, %fd229, %fd228, %p8;
	setp.lt.f64 	%p9, %fd230, 0d3FE8000000000000;
	selp.f64 	%fd397, 0d3FE8000000000000, %fd230, %p9;
	ld.global.f64 	%fd398, [%rd36+8];
	ld.global.f64 	%fd231, [%rd35+16];
	mul.f64 	%fd232, %fd231, 0d3FB999999999999A;
	fma.rn.f64 	%fd233, %fd232, 0d3FF5555555555555, 0d3FE8000000000000;
	fma.rn.f64 	%fd234, %fd232, 0d3FFF5C28F5C28F5B, 0d3FE8000000000000;
	setp.gt.f64 	%p10, %fd233, %fd234;
	selp.f64 	%fd235, %fd233, %fd234, %p10;
	add.f64 	%fd236, %fd232, 0d3FE8000000000000;
	setp.lt.f64 	%p11, %fd235, %fd236;
	selp.f64 	%fd237, %fd236, %fd235, %p11;
	setp.lt.f64 	%p12, %fd237, 0d3FE8000000000000;
	selp.f64 	%fd411, 0d3FE8000000000000, %fd237, %p12;
	ld.global.f64 	%fd412, [%rd36+16];
	ld.const.f64 	%fd5, [dttx2];
	neg.f64 	%fd6, %fd5;
	mul.f64 	%fd238, %fd223, %fd6;
	ld.const.f64 	%fd7, [dtx1];
	mul.f64 	%fd239, %fd7, %fd222;
	sub.f64 	%fd414, %fd238, %fd239;
	ld.const.f64 	%fd9, [c2dttx1];
	fma.rn.f64 	%fd240, %fd9, %fd397, 0d3FF0000000000000;
	mul.f64 	%fd241, %fd5, %fd412;
	mul.f64 	%fd242, %fd7, %fd411;
	sub.f64 	%fd243, %fd241, %fd242;
	ld.const.f64 	%fd10, [comz5];
	add.f64 	%fd413, %fd10, %fd240;
	ld.const.f64 	%fd12, [comz4];
	sub.f64 	%fd383, %fd243, %fd12;
	ld.const.f64 	%fd244, [comz1];
	add.f64 	%fd14, %fd244, 0d0000000000000000;
	add.s32 	%r172, %r161, %r8;
	mad.lo.s32 	%r173, %r172, %r7, %r157;
	mul.wide.s32 	%rd37, %r173, 8;
	add.s64 	%rd38, %rd5, %rd37;
	st.global.u64 	[%rd38], %rd27;
	add.s32 	%r174, %r163, %r8;
	mad.lo.s32 	%r175, %r174, %r7, %r157;
	mul.wide.s32 	%rd39, %r175, 8;
	add.s64 	%rd9, %rd5, %rd39;
	st.global.f64 	[%rd9], %fd414;
	add.s32 	%r176, %r165, %r8;
	mad.lo.s32 	%r177, %r176, %r7, %r157;
	mul.wide.s32 	%rd40, %r177, 8;
	add.s64 	%rd10, %rd5, %rd40;
	st.global.f64 	[%rd10], %fd413;
	add.s32 	%r178, %r167, %r8;
	mad.lo.s32 	%r179, %r178, %r7, %r157;
	mul.wide.s32 	%rd41, %r179, 8;
	add.s64 	%rd11, %rd5, %rd41;
	st.global.f64 	[%rd11], %fd383;
	add.s32 	%r180, %r172, %r160;
	mad.lo.s32 	%r181, %r180, %r7, %r157;
	mul.wide.s32 	%rd42, %r181, 8;
	add.s64 	%rd12, %rd5, %rd42;
	st.global.f64 	[%rd12], %fd14;
	mul.lo.s32 	%r16, %r10, %r6;
	mul.lo.s32 	%r17, %r14, %r10;
	add.s32 	%r182, %r17, %r16;
	mul.wide.s32 	%rd43, %r182, 8;
	add.s64 	%rd13, %rd4, %rd43;
	ld.global.f64 	%fd423, [%rd13];
	ld.global.f64 	%fd420, [%rd13+40];
	ld.global.f64 	%fd422, [%rd13+8];
	ld.global.f64 	%fd419, [%rd13+48];
	ld.global.f64 	%fd421, [%rd13+16];
	ld.global.f64 	%fd418, [%rd13+56];
	add.s32 	%r325, %r148, -2;
	setp.lt.s32 	%p13, %r148, 3;
	mov.f64 	%fd417, 0d3FF0000000000000;
	mov.f64 	%fd415, 0d0000000000000000;
	mov.f64 	%fd416, %fd415;
	@%p13 bra 	$L__BB8_15;
	add.s32 	%r296, %r148, -5;
	ld.const.f64 	%fd21, [comz6];
	add.s32 	%r184, %r10, %r148;
	add.s32 	%r185, %r184, %r148;
	add.s32 	%r186, %r185, -1;
	mad.lo.s32 	%r187, %r186, %r8, %r3;
	mad.lo.s32 	%r188, %r187, %r7, %r157;
	mul.wide.s32 	%rd44, %r188, 8;
	add.s64 	%rd14, %rd5, %rd44;
	add.s32 	%r189, %r186, %r148;
	mad.lo.s32 	%r190, %r189, %r8, %r3;
	mad.lo.s32 	%r191, %r190, %r7, %r157;
	mul.wide.s32 	%rd45, %r191, 8;
	add.s64 	%rd15, %rd5, %rd45;
	mul.lo.s32 	%r192, %r150, %r148;
	shl.b32 	%r193, %r192, 1;
	add.s32 	%r194, %r2, %r193;
	add.s32 	%r195, %r194, %r1;
	mad.lo.s32 	%r295, %r151, %r195, %r151;
	add.s32 	%r196, %r3, %r192;
	mad.lo.s32 	%r294, %r151, %r196, %r151;
	mad.lo.s32 	%r197, %r148, %r8, %r3;
	mad.lo.s32 	%r293, %r197, %r7, %r157;
	mad.lo.s32 	%r292, %r3, %r7, %r157;
	add.s32 	%r198, %r10, 2;
	mad.lo.s32 	%r199, %r8, %r198, %r3;
	mad.lo.s32 	%r291, %r199, %r7, %r157;
	add.s32 	%r200, %r11, 2;
	mad.lo.s32 	%r201, %r8, %r200, %r3;
	mad.lo.s32 	%r290, %r201, %r7, %r157;
	add.s32 	%r202, %r12, 2;
	mad.lo.s32 	%r203, %r8, %r202, %r3;
	mad.lo.s32 	%r289, %r203, %r7, %r157;
	shl.b32 	%r204, %r148, 3;
	or.b32  	%r205, %r204, 2;
	mad.lo.s32 	%r206, %r8, %r205, %r3;
	mad.lo.s32 	%r288, %r206, %r7, %r157;
	add.s32 	%r207, %r9, 2;
	mad.lo.s32 	%r208, %r8, %r207, %r3;
	mad.lo.s32 	%r287, %r208, %r7, %r157;
	add.s32 	%r285, %r15, 3;
	mul.lo.s32 	%r284, %r15, 5;
	mov.f64 	%fd417, 0d3FF0000000000000;
	mov.f64 	%fd386, 0d0000000000000000;
	mov.b32 	%r286, 2;
	mov.u32 	%r297, %r14;
	mov.f64 	%fd399, %fd14;
	mov.f64 	%fd416, %fd386;
$L__BB8_3:
	mov.f64 	%fd415, %fd399;
	add.s32 	%r45, %r296, 3;
	setp.ne.s32 	%p14, %r45, 1;
	@%p14 bra 	$L__BB8_5;
	add.s32 	%r210, %r10, -1;
	mad.lo.s32 	%r211, %r210, %r8, %r3;
	mad.lo.s32 	%r212, %r211, %r7, %r157;
	mul.wide.s32 	%rd61, %r212, 8;
	add.s64 	%rd62, %rd5, %rd61;
	mov.b64 	%rd63, 0;
	st.global.u64 	[%rd62], %rd63;
	add.s32 	%r213, %r210, %r148;
	mad.lo.s32 	%r214, %r213, %r8, %r3;
	mad.lo.s32 	%r215, %r214, %r7, %r157;
	mul.wide.s32 	%rd64, %r215, 8;
	add.s64 	%rd65, %rd5, %rd64;
	st.global.u64 	[%rd65], %rd63;
	mov.b64 	%rd66, 4607182418800017408;
	st.global.u64 	[%rd14], %rd66;
	st.global.u64 	[%rd15], %rd63;
	mad.lo.s32 	%r216, %r8, %r9, %r211;
	mad.lo.s32 	%r217, %r216, %r7, %r157;
	mul.wide.s32 	%rd67, %r217, 8;
	add.s64 	%rd68, %rd5, %rd67;
	st.global.u64 	[%rd68], %rd63;
	mov.f64 	%fd401, 0d3FF0000000000000;
	mov.f64 	%fd399, 0d0000000000000000;
	mov.f64 	%fd400, %fd399;
	mov.f64 	%fd402, %fd399;
	mov.f64 	%fd403, %fd399;
	bra.uni 	$L__BB8_14;
$L__BB8_5:
	ld.param.u64 	%rd165, [_Z14x_solve_kernelPdS_S_S_S_S_iii_param_1];
	ld.param.u64 	%rd164, [_Z14x_solve_kernelPdS_S_S_S_S_iii_param_0];
	mul.wide.s32 	%rd46, %r285, 8;
	cvta.to.global.u64 	%rd47, %rd164;
	add.s64 	%rd48, %rd47, %rd46;
	ld.global.f64 	%fd247, [%rd48];
	mul.f64 	%fd248, %fd247, 0d3FB999999999999A;
	fma.rn.f64 	%fd249, %fd248, 0d3FF5555555555555, 0d3FE8000000000000;
	fma.rn.f64 	%fd250, %fd248, 0d3FFF5C28F5C28F5B, 0d3FE8000000000000;
	setp.gt.f64 	%p15, %fd249, %fd250;
	selp.f64 	%fd251, %fd249, %fd250, %p15;
	add.f64 	%fd252, %fd248, 0d3FE8000000000000;
	setp.lt.f64 	%p16, %fd251, %fd252;
	selp.f64 	%fd253, %fd252, %fd251, %p16;
	setp.lt.f64 	%p17, %fd253, 0d3FE8000000000000;
	selp.f64 	%fd410, 0d3FE8000000000000, %fd253, %p17;
	cvta.to.global.u64 	%rd49, %rd165;
	add.s64 	%rd50, %rd49, %rd46;
	ld.global.f64 	%fd409, [%rd50];
	mul.f64 	%fd254, %fd398, %fd6;
	mul.f64 	%fd255, %fd7, %fd397;
	sub.f64 	%fd402, %fd254, %fd255;
	fma.rn.f64 	%fd401, %fd9, %fd411, 0d3FF0000000000000;
	mul.f64 	%fd256, %fd5, %fd409;
	mul.f64 	%fd257, %fd7, %fd410;
	sub.f64 	%fd400, %fd256, %fd257;
	setp.ne.s32 	%p18, %r286, 2;
	mov.f64 	%fd403, 0d0000000000000000;
	@%p18 bra 	$L__BB8_7;
	sub.f64 	%fd402, %fd402, %fd12;
	add.f64 	%fd401, %fd21, %fd401;
	sub.f64 	%fd400, %fd400, %fd12;
	mov.f64 	%fd399, %fd14;
	bra.uni 	$L__BB8_13;
$L__BB8_7:
	add.s32 	%r209, %r148, -3;
	setp.ge.s32 	%p19, %r286, %r209;
	@%p19 bra 	$L__BB8_9;
	sub.f64 	%fd402, %fd402, %fd12;
	add.f64 	%fd401, %fd21, %fd401;
	sub.f64 	%fd400, %fd400, %fd12;
	mov.f64 	%fd399, %fd14;
	mov.f64 	%fd403, %fd14;
	bra.uni 	$L__BB8_13;
$L__BB8_9:
	setp.ne.s32 	%p20, %r45, 3;
	mov.f64 	%fd399, 0d0000000000000000;
	@%p20 bra 	$L__BB8_11;
	sub.f64 	%fd402, %fd402, %fd12;
	add.f64 	%fd401, %fd21, %fd401;
	sub.f64 	%fd400, %fd400, %fd12;
	mov.f64 	%fd403, %fd14;
	bra.uni 	$L__BB8_13;
$L__BB8_11:
	setp.ne.s32 	%p21, %r45, 2;
	@%p21 bra 	$L__BB8_13;
	sub.f64 	%fd402, %fd402, %fd12;
	add.f64 	%fd401, %fd10, %fd401;
	mov.f64 	%fd403, %fd14;
$L__BB8_13:
	mul.wide.s32 	%rd51, %r287, 8;
	add.s64 	%rd52, %rd5, %rd51;
	st.global.f64 	[%rd52], %fd403;
	mul.wide.s32 	%rd53, %r291, 8;
	add.s64 	%rd54, %rd5, %rd53;
	st.global.f64 	[%rd54], %fd402;
	mul.wide.s32 	%rd55, %r290, 8;
	add.s64 	%rd56, %rd5, %rd55;
	st.global.f64 	[%rd56], %fd401;
	mul.wide.s32 	%rd57, %r289, 8;
	add.s64 	%rd58, %rd5, %rd57;
	st.global.f64 	[%rd58], %fd400;
	mul.wide.s32 	%rd59, %r288, 8;
	add.s64 	%rd60, %rd5, %rd59;
	st.global.f64 	[%rd60], %fd399;
	mov.f64 	%fd398, %fd412;
	mov.f64 	%fd397, %fd411;
	mov.f64 	%fd412, %fd409;
	mov.f64 	%fd411, %fd410;
$L__BB8_14:
	mul.wide.s32 	%rd69, %r284, 8;
	add.s64 	%rd70, %rd4, %rd69;
	ld.global.f64 	%fd264, [%rd70+80];
	ld.global.f64 	%fd265, [%rd70+88];
	ld.global.f64 	%fd266, [%rd70+96];
	rcp.rn.f64 	%fd267, %fd417;
	mul.f64 	%fd268, %fd416, %fd267;
	mul.f64 	%fd269, %fd267, %fd386;
	mul.f64 	%fd270, %fd267, %fd423;
	mul.f64 	%fd271, %fd267, %fd422;
	mul.f64 	%fd272, %fd267, %fd421;
	mul.f64 	%fd273, %fd414, %fd268;
	sub.f64 	%fd417, %fd413, %fd273;
	mul.f64 	%fd274, %fd414, %fd269;
	sub.f64 	%fd416, %fd383, %fd274;
	mul.f64 	%fd275, %fd414, %fd270;
	sub.f64 	%fd423, %fd420, %fd275;
	mul.f64 	%fd276, %fd414, %fd271;
	sub.f64 	%fd422, %fd419, %fd276;
	mul.f64 	%fd277, %fd414, %fd272;
	sub.f64 	%fd421, %fd418, %fd277;
	mul.f64 	%fd278, %fd403, %fd268;
	sub.f64 	%fd414, %fd402, %fd278;
	mul.f64 	%fd279, %fd403, %fd269;
	sub.f64 	%fd413, %fd401, %fd279;
	mul.f64 	%fd280, %fd403, %fd270;
	sub.f64 	%fd420, %fd264, %fd280;
	mul.f64 	%fd281, %fd403, %fd271;
	sub.f64 	%fd419, %fd265, %fd281;
	mul.f64 	%fd282, %fd403, %fd272;
	sub.f64 	%fd418, %fd266, %fd282;
	mul.wide.s32 	%rd71, %r292, 8;
	add.s64 	%rd72, %rd5, %rd71;
	st.global.f64 	[%rd72], %fd268;
	mul.wide.s32 	%rd73, %r293, 8;
	add.s64 	%rd74, %rd5, %rd73;
	st.global.f64 	[%rd74], %fd269;
	cvt.s64.s32 	%rd75, %r297;
	cvt.u64.u32 	%rd76, %r157;
	add.s64 	%rd77, %rd75, %rd76;
	shl.b64 	%rd78, %rd77, 3;
	add.s64 	%rd79, %rd3, %rd78;
	st.global.f64 	[%rd79+8], %fd270;
	cvt.s64.s32 	%rd80, %r294;
	add.s64 	%rd81, %rd80, %rd76;
	shl.b64 	%rd82, %rd81, 3;
	add.s64 	%rd83, %rd3, %rd82;
	st.global.f64 	[%rd83+8], %fd271;
	cvt.s64.s32 	%rd84, %r295;
	add.s64 	%rd85, %rd84, %rd76;
	shl.b64 	%rd86, %rd85, 3;
	add.s64 	%rd87, %rd3, %rd86;
	st.global.f64 	[%rd87+8], %fd272;
	mul.lo.s32 	%r218, %r150, %r151;
	add.s32 	%r297, %r297, %r218;
	add.s32 	%r296, %r296, -1;
	add.s32 	%r295, %r295, %r218;
	add.s32 	%r294, %r294, %r218;
	mul.lo.s32 	%r219, %r8, %r7;
	add.s32 	%r293, %r293, %r219;
	add.s32 	%r292, %r292, %r219;
	add.s32 	%r291, %r291, %r219;
	add.s32 	%r290, %r290, %r219;
	add.s32 	%r289, %r289, %r219;
	add.s32 	%r288, %r288, %r219;
	add.s32 	%r287, %r287, %r219;
	add.s32 	%r286, %r286, 1;
	add.s32 	%r285, %r285, 1;
	add.s32 	%r284, %r284, 5;
	setp.ne.s32 	%p22, %r296, -3;
	mov.f64 	%fd383, %fd400;
	mov.f64 	%fd386, %fd415;
	@%p22 bra 	$L__BB8_3;
$L__BB8_15:
	ld.param.u64 	%rd166, [_Z14x_solve_kernelPdS_S_S_S_S_iii_param_2];
	rcp.rn.f64 	%fd283, %fd417;
	mul.f64 	%fd284, %fd416, %fd283;
	mul.f64 	%fd285, %fd283, %fd415;
	mul.f64 	%fd90, %fd283, %fd423;
	mul.f64 	%fd91, %fd283, %fd422;
	mul.f64 	%fd92, %fd283, %fd421;
	mul.f64 	%fd286, %fd414, %fd284;
	sub.f64 	%fd287, %fd413, %fd286;
	mul.f64 	%fd288, %fd414, %fd90;
	sub.f64 	%fd289, %fd420, %fd288;
	mul.f64 	%fd290, %fd414, %fd91;
	sub.f64 	%fd291, %fd419, %fd290;
	mul.f64 	%fd292, %fd414, %fd92;
	sub.f64 	%fd293, %fd418, %fd292;
	rcp.rn.f64 	%fd294, %fd287;
	mul.f64 	%fd479, %fd294, %fd289;
	mul.f64 	%fd478, %fd294, %fd291;
	mul.f64 	%fd477, %fd294, %fd293;
	mad.lo.s32 	%r220, %r8, %r325, %r3;
	mad.lo.s32 	%r221, %r220, %r7, %r157;
	mul.wide.s32 	%rd88, %r221, 8;
	add.s64 	%rd16, %rd5, %rd88;
	st.global.f64 	[%rd16], %fd284;
	add.s32 	%r222, %r325, %r148;
	mad.lo.s32 	%r223, %r8, %r222, %r3;
	mad.lo.s32 	%r224, %r223, %r7, %r157;
	mul.wide.s32 	%rd89, %r224, 8;
	add.s64 	%rd90, %rd5, %rd89;
	st.global.f64 	[%rd90], %fd285;
	cvta.to.global.u64 	%rd91, %rd166;
	mul.wide.s32 	%rd92, %r15, 8;
	add.s64 	%rd17, %rd91, %rd92;
	ld.global.f64 	%fd295, [%rd17];
	ld.global.f64 	%fd440, [%rd17+16];
	ld.global.f64 	%fd296, [%rd9];
	ld.global.f64 	%fd451, [%rd6];
	ld.global.f64 	%fd448, [%rd10];
	ld.global.f64 	%fd450, [%rd7];
	ld.global.f64 	%fd297, [%rd11];
	mul.f64 	%fd298, %fd5, %fd295;
	sub.f64 	%fd453, %fd296, %fd298;
	mul.f64 	%fd299, %fd5, %fd440;
	add.f64 	%fd430, %fd297, %fd299;
	add.f64 	%fd449, %fd296, %fd298;
	sub.f64 	%fd424, %fd297, %fd299;
	cvt.s64.s32 	%rd93, %r17;
	cvt.s64.s32 	%rd94, %r16;
	add.s64 	%rd95, %rd94, %rd93;
	shl.b64 	%rd96, %rd95, 3;
	add.s64 	%rd18, %rd4, %rd96;
	ld.global.f64 	%fd459, [%rd18+24];
	ld.global.f64 	%fd458, [%rd18+32];
	ld.global.f64 	%fd457, [%rd18+64];
	ld.global.f64 	%fd456, [%rd18+72];
	mov.f64 	%fd452, %fd448;
	mov.f64 	%fd454, %fd450;
	mov.f64 	%fd455, %fd451;
	@%p13 bra 	$L__BB8_20;
	ld.global.f64 	%fd429, [%rd12];
	ld.global.f64 	%fd433, [%rd8];
	ld.global.f64 	%fd447, [%rd17+8];
	add.s32 	%r60, %r148, -1;
	neg.s32 	%r311, %r148;
	add.s32 	%r226, %r10, 2;
	mad.lo.s32 	%r227, %r8, %r226, %r3;
	mad.lo.s32 	%r310, %r227, %r7, %r157;
	mul.lo.s32 	%r63, %r8, %r7;
	add.s32 	%r228, %r2, %r13;
	add.s32 	%r229, %r228, %r1;
	mad.lo.s32 	%r309, %r229, %r7, %r157;
	add.s32 	%r230, %r11, 2;
	mad.lo.s32 	%r231, %r8, %r230, %r3;
	mad.lo.s32 	%r308, %r231, %r7, %r157;
	add.s32 	%r232, %r12, 2;
	mad.lo.s32 	%r233, %r8, %r232, %r3;
	mad.lo.s32 	%r307, %r233, %r7, %r157;
	mul.lo.s32 	%r234, %r148, %r8;
	shl.b32 	%r235, %r234, 3;
	add.s32 	%r236, %r2, %r235;
	add.s32 	%r237, %r236, %r1;
	mad.lo.s32 	%r306, %r237, %r7, %r157;
	shl.b32 	%r238, %r234, 1;
	add.s32 	%r239, %r2, %r238;
	add.s32 	%r240, %r239, %r1;
	mad.lo.s32 	%r305, %r240, %r7, %r157;
	mad.lo.s32 	%r241, %r234, 3, %r2;
	add.s32 	%r242, %r241, %r1;
	mad.lo.s32 	%r304, %r242, %r7, %r157;
	mul.lo.s32 	%r243, %r150, %r148;
	mad.lo.s32 	%r244, %r243, 3, %r2;
	add.s32 	%r245, %r244, %r1;
	mad.lo.s32 	%r303, %r151, %r245, %r151;
	mul.lo.s32 	%r71, %r150, %r151;
	shl.b32 	%r246, %r243, 2;
	add.s32 	%r247, %r2, %r246;
	add.s32 	%r248, %r247, %r1;
	mad.lo.s32 	%r302, %r151, %r248, %r151;
	shl.b32 	%r249, %r148, 3;
	or.b32  	%r250, %r249, 2;
	mad.lo.s32 	%r251, %r8, %r250, %r3;
	mad.lo.s32 	%r301, %r251, %r7, %r157;
	add.s32 	%r252, %r9, 2;
	mad.lo.s32 	%r253, %r8, %r252, %r3;
	mad.lo.s32 	%r300, %r253, %r7, %r157;
	add.s32 	%r254, %r157, %r14;
	mad.lo.s32 	%r255, %r254, 5, 5;
	mul.lo.s32 	%r299, %r148, %r255;
	add.s32 	%r298, %r15, 3;
	mov.b32 	%r312, 0;
	mov.f64 	%fd452, %fd448;
	mov.f64 	%fd454, %fd450;
	mov.f64 	%fd455, %fd451;
$L__BB8_17:
	mov.f64 	%fd116, %fd429;
	add.s32 	%r256, %r312, 2;
	mul.wide.s32 	%rd97, %r300, 8;
	add.s64 	%rd98, %rd5, %rd97;
	ld.global.f64 	%fd129, [%rd98];
	mul.wide.s32 	%rd99, %r310, 8;
	add.s64 	%rd100, %rd5, %rd99;
	ld.global.f64 	%fd443, [%rd100];
	mul.wide.s32 	%rd101, %r308, 8;
	add.s64 	%rd102, %rd5, %rd101;
	ld.global.f64 	%fd131, [%rd102];
	mul.wide.s32 	%rd103, %r307, 8;
	add.s64 	%rd104, %rd5, %rd103;
	ld.global.f64 	%fd442, [%rd104];
	mul.wide.s32 	%rd105, %r301, 8;
	add.s64 	%rd106, %rd5, %rd105;
	ld.global.f64 	%fd429, [%rd106];
	add.s32 	%r257, %r299, 13;
	mul.wide.s32 	%rd107, %r257, 8;
	add.s64 	%rd108, %rd4, %rd107;
	ld.global.f64 	%fd134, [%rd108];
	ld.global.f64 	%fd135, [%rd108+8];
	setp.ge.s32 	%p24, %r256, %r60;
	mov.f64 	%fd444, %fd442;
	mov.f64 	%fd445, %fd443;
	@%p24 bra 	$L__BB8_19;
	ld.param.u64 	%rd167, [_Z14x_solve_kernelPdS_S_S_S_S_iii_param_2];
	mul.wide.s32 	%rd109, %r298, 8;
	cvta.to.global.u64 	%rd110, %rd167;
	add.s64 	%rd111, %rd110, %rd109;
	ld.global.f64 	%fd485, [%rd111];
	mul.f64 	%fd300, %fd5, %fd447;
	sub.f64 	%fd445, %fd443, %fd300;
	mul.f64 	%fd301, %fd5, %fd485;
	add.f64 	%fd444, %fd442, %fd301;
	add.f64 	%fd443, %fd443, %fd300;
	sub.f64 	%fd442, %fd442, %fd301;
	mov.f64 	%fd447, %fd440;
	mov.f64 	%fd440, %fd485;
$L__BB8_19:
	rcp.rn.f64 	%fd302, %fd455;
	mul.f64 	%fd303, %fd454, %fd302;
	mul.f64 	%fd304, %fd302, %fd433;
	mul.f64 	%fd305, %fd302, %fd459;
	mul.f64 	%fd306, %fd453, %fd303;
	sub.f64 	%fd455, %fd452, %fd306;
	mul.f64 	%fd307, %fd453, %fd304;
	sub.f64 	%fd454, %fd430, %fd307;
	mul.f64 	%fd308, %fd453, %fd305;
	sub.f64 	%fd459, %fd457, %fd308;
	mul.f64 	%fd309, %fd129, %fd303;
	sub.f64 	%fd453, %fd445, %fd309;
	mul.f64 	%fd310, %fd129, %fd304;
	sub.f64 	%fd452, %fd131, %fd310;
	mul.f64 	%fd311, %fd129, %fd305;
	sub.f64 	%fd457, %fd134, %fd311;
	rcp.rn.f64 	%fd312, %fd451;
	mul.f64 	%fd313, %fd450, %fd312;
	mul.f64 	%fd314, %fd312, %fd433;
	mul.f64 	%fd315, %fd312, %fd458;
	mul.f64 	%fd316, %fd449, %fd313;
	sub.f64 	%fd451, %fd448, %fd316;
	mul.f64 	%fd317, %fd449, %fd314;
	sub.f64 	%fd450, %fd424, %fd317;
	mul.f64 	%fd318, %fd449, %fd315;
	sub.f64 	%fd458, %fd456, %fd318;
	mul.f64 	%fd319, %fd129, %fd313;
	sub.f64 	%fd449, %fd443, %fd319;
	mul.f64 	%fd320, %fd129, %fd314;
	sub.f64 	%fd448, %fd131, %fd320;
	mul.f64 	%fd321, %fd129, %fd315;
	sub.f64 	%fd456, %fd135, %fd321;
	mul.wide.s32 	%rd112, %r309, 8;
	add.s64 	%rd113, %rd5, %rd112;
	st.global.f64 	[%rd113], %fd303;
	mul.wide.s32 	%rd114, %r305, 8;
	add.s64 	%rd115, %rd5, %rd114;
	st.global.f64 	[%rd115], %fd313;
	cvt.s64.s32 	%rd116, %r303;
	cvt.u64.u32 	%rd117, %r157;
	add.s64 	%rd118, %rd116, %rd117;
	shl.b64 	%rd119, %rd118, 3;
	add.s64 	%rd120, %rd3, %rd119;
	st.global.f64 	[%rd120+8], %fd305;
	mul.wide.s32 	%rd121, %r306, 8;
	add.s64 	%rd122, %rd5, %rd121;
	st.global.f64 	[%rd122], %fd304;
	mul.wide.s32 	%rd123, %r304, 8;
	add.s64 	%rd124, %rd5, %rd123;
	st.global.f64 	[%rd124], %fd314;
	cvt.s64.s32 	%rd125, %r302;
	add.s64 	%rd126, %rd125, %rd117;
	shl.b64 	%rd127, %rd126, 3;
	add.s64 	%rd128, %rd3, %rd127;
	st.global.f64 	[%rd128+8], %fd315;
	add.s32 	%r312, %r312, 1;
	add.s32 	%r311, %r311, 1;
	add.s32 	%r310, %r310, %r63;
	add.s32 	%r309, %r309, %r63;
	add.s32 	%r308, %r308, %r63;
	add.s32 	%r307, %r307, %r63;
	add.s32 	%r306, %r306, %r63;
	add.s32 	%r305, %r305, %r63;
	add.s32 	%r304, %r304, %r63;
	add.s32 	%r303, %r303, %r71;
	add.s32 	%r302, %r302, %r71;
	add.s32 	%r301, %r301, %r63;
	add.s32 	%r300, %r300, %r63;
	add.s32 	%r299, %r299, 5;
	add.s32 	%r298, %r298, 1;
	setp.ne.s32 	%p25, %r311, -2;
	mov.f64 	%fd424, %fd442;
	mov.f64 	%fd430, %fd444;
	mov.f64 	%fd433, %fd116;
	@%p25 bra 	$L__BB8_17;
$L__BB8_20:
	setp.lt.s32 	%p26, %r148, 3;
	rcp.rn.f64 	%fd322, %fd455;
	mul.f64 	%fd323, %fd454, %fd322;
	mul.f64 	%fd324, %fd322, %fd459;
	mul.f64 	%fd325, %fd453, %fd323;
	sub.f64 	%fd326, %fd452, %fd325;
	mul.f64 	%fd327, %fd453, %fd324;
	sub.f64 	%fd328, %fd457, %fd327;
	rcp.rn.f64 	%fd329, %fd451;
	mul.f64 	%fd330, %fd450, %fd329;
	mul.f64 	%fd331, %fd329, %fd458;
	mul.f64 	%fd332, %fd449, %fd330;
	sub.f64 	%fd333, %fd448, %fd332;
	mul.f64 	%fd334, %fd449, %fd331;
	sub.f64 	%fd335, %fd456, %fd334;
	div.rn.f64 	%fd476, %fd328, %fd326;
	div.rn.f64 	%fd475, %fd335, %fd333;
	ld.global.f64 	%fd336, [%rd16];
	mul.f64 	%fd337, %fd336, %fd479;
	sub.f64 	%fd484, %fd90, %fd337;
	mul.f64 	%fd338, %fd336, %fd478;
	sub.f64 	%fd483, %fd91, %fd338;
	mul.f64 	%fd339, %fd336, %fd477;
	sub.f64 	%fd482, %fd92, %fd339;
	mul.f64 	%fd340, %fd323, %fd476;
	sub.f64 	%fd481, %fd324, %fd340;
	mul.f64 	%fd341, %fd330, %fd475;
	sub.f64 	%fd480, %fd331, %fd341;
	ld.const.f64 	%fd178, [bt];
	@%p26 bra 	$L__BB8_25;
	add.s32 	%r107, %r148, -1;
	add.s32 	%r258, %r148, -3;
	mad.lo.s32 	%r259, %r8, %r258, %r3;
	shl.b32 	%r260, %r148, 1;
	add.s32 	%r261, %r259, %r260;
	add.s32 	%r262, %r261, -5;
	mul.lo.s32 	%r324, %r151, %r262;
	mul.lo.s32 	%r109, %r150, %r151;
	mad.lo.s32 	%r323, %r259, %r7, %r157;
	sub.s32 	%r263, 2, %r150;
	mul.lo.s32 	%r111, %r7, %r263;
	add.s32 	%r264, %r157, %r14;
	mad.lo.s32 	%r265, %r264, 5, 10;
	mul.lo.s32 	%r322, %r148, %r265;
	mad.lo.s32 	%r266, %r148, 3, -3;
	mad.lo.s32 	%r267, %r8, %r266, %r3;
	mad.lo.s32 	%r321, %r267, %r7, %r157;
	mad.lo.s32 	%r268, %r150, %r266, %r3;
	mad.lo.s32 	%r320, %r151, %r268, %r151;
	add.s32 	%r269, %r9, -3;
	mad.lo.s32 	%r270, %r8, %r269, %r3;
	mad.lo.s32 	%r319, %r270, %r7, %r157;
	mad.lo.s32 	%r271, %r150, %r269, %r3;
	mad.lo.s32 	%r318, %r151, %r271, %r151;
	add.s32 	%r272, %r10, -3;
	mad.lo.s32 	%r273, %r150, %r272, %r3;
	mad.lo.s32 	%r317, %r151, %r273, %r151;
	add.s32 	%r274, %r260, -3;
	mad.lo.s32 	%r275, %r8, %r274, %r3;
	add.s32 	%r276, %r275, %r9;
	add.s32 	%r277, %r276, -5;
	mul.lo.s32 	%r316, %r151, %r277;
	shl.b32 	%r278, %r148, 3;
	add.s32 	%r279, %r278, -3;
	mad.lo.s32 	%r280, %r8, %r279, %r3;
	mad.lo.s32 	%r315, %r280, %r7, %r157;
	mad.lo.s32 	%r281, %r148, 9, -3;
	mad.lo.s32 	%r282, %r8, %r281, %r3;
	mad.lo.s32 	%r314, %r282, %r7, %r157;
	mad.lo.s32 	%r313, %r275, %r7, %r157;
	cvt.u64.u32 	%rd134, %r157;
	mov.f64 	%fd470, %fd475;
	mov.f64 	%fd471, %fd476;
	mov.f64 	%fd472, %fd477;
	mov.f64 	%fd473, %fd478;
	mov.f64 	%fd474, %fd479;
$L__BB8_22:
	mov.f64 	%fd479, %fd484;
	mov.f64 	%fd478, %fd483;
	mov.f64 	%fd477, %fd482;
	mov.f64 	%fd476, %fd481;
	mov.f64 	%fd475, %fd480;
	mul.wide.s32 	%rd129, %r323, 8;
	add.s64 	%rd130, %rd5, %rd129;
	mul.wide.s32 	%rd131, %r313, 8;
	add.s64 	%rd132, %rd5, %rd131;
	ld.global.f64 	%fd342, [%rd132];
	ld.global.f64 	%fd343, [%rd130];
	cvt.s64.s32 	%rd133, %r324;
	add.s64 	%rd135, %rd133, %rd134;
	shl.b64 	%rd136, %rd135, 3;
	add.s64 	%rd137, %rd3, %rd136;
	ld.global.f64 	%fd344, [%rd137+8];
	mul.f64 	%fd345, %fd343, %fd479;
	sub.f64 	%fd346, %fd344, %fd345;
	mul.f64 	%fd347, %fd342, %fd474;
	sub.f64 	%fd484, %fd346, %fd347;
	cvt.s64.s32 	%rd138, %r316;
	add.s64 	%rd139, %rd138, %rd134;
	shl.b64 	%rd140, %rd139, 3;
	add.s64 	%rd141, %rd3, %rd140;
	ld.global.f64 	%fd348, [%rd141+8];
	mul.f64 	%fd349, %fd343, %fd478;
	sub.f64 	%fd350, %fd348, %fd349;
	mul.f64 	%fd351, %fd342, %fd473;
	sub.f64 	%fd483, %fd350, %fd351;
	cvt.s64.s32 	%rd142, %r320;
	add.s64 	%rd143, %rd142, %rd134;
	shl.b64 	%rd144, %rd143, 3;
	add.s64 	%rd145, %rd3, %rd144;
	ld.global.f64 	%fd352, [%rd145+8];
	mul.f64 	%fd353, %fd343, %fd477;
	sub.f64 	%fd354, %fd352, %fd353;
	mul.f64 	%fd355, %fd342, %fd472;
	sub.f64 	%fd482, %fd354, %fd355;
	cvt.s64.s32 	%rd146, %r318;
	add.s64 	%rd147, %rd146, %rd134;
	shl.b64 	%rd148, %rd147, 3;
	add.s64 	%rd149, %rd3, %rd148;
	ld.global.f64 	%fd356, [%rd149+8];
	mul.wide.s32 	%rd150, %r315, 8;
	add.s64 	%rd151, %rd5, %rd150;
	ld.global.f64 	%fd357, [%rd151];
	mul.f64 	%fd358, %fd357, %fd476;
	sub.f64 	%fd359, %fd356, %fd358;
	mul.wide.s32 	%rd152, %r314, 8;
	add.s64 	%rd153, %rd5, %rd152;
	ld.global.f64 	%fd360, [%rd153];
	mul.f64 	%fd361, %fd360, %fd471;
	sub.f64 	%fd481, %fd359, %fd361;
	cvt.s64.s32 	%rd154, %r317;
	add.s64 	%rd155, %rd154, %rd134;
	shl.b64 	%rd156, %rd155, 3;
	add.s64 	%rd157, %rd3, %rd156;
	ld.global.f64 	%fd362, [%rd157+8];
	mul.wide.s32 	%rd158, %r321, 8;
	add.s64 	%rd159, %rd5, %rd158;
	ld.global.f64 	%fd363, [%rd159];
	mul.f64 	%fd364, %fd363, %fd475;
	sub.f64 	%fd365, %fd362, %fd364;
	mul.wide.s32 	%rd160, %r319, 8;
	add.s64 	%rd161, %rd5, %rd160;
	ld.global.f64 	%fd366, [%rd161];
	mul.f64 	%fd367, %fd366, %fd470;
	sub.f64 	%fd480, %fd365, %fd367;
	add.s32 	%r283, %r325, 1;
	setp.ge.s32 	%p27, %r283, %r107;
	@%p27 bra 	$L__BB8_24;
	mul.f64 	%fd368, %fd472, %fd178;
	add.f64 	%fd369, %fd471, %fd470;
	mul.f64 	%fd370, %fd369, 0d3FE0000000000000;
	neg.f64 	%fd194, %fd473;
	sub.f64 	%fd371, %fd471, %fd470;
	mul.f64 	%fd472, %fd371, %fd178;
	sub.f64 	%fd471, %fd370, %fd368;
	add.f64 	%fd470, %fd368, %fd370;
	mov.f64 	%fd473, %fd474;
	mov.f64 	%fd474, %fd194;
$L__BB8_24:
	add.s32 	%r322, %r322, -5;
	mul.wide.s32 	%rd162, %r322, 8;
	add.s64 	%rd163, %rd4, %rd162;
	st.global.f64 	[%rd163], %fd474;
	st.global.f64 	[%rd163+8], %fd473;
	st.global.f64 	[%rd163+16], %fd472;
	st.global.f64 	[%rd163+24], %fd471;
	st.global.f64 	[%rd163+32], %fd470;
	add.s32 	%r136, %r325, -1;
	sub.s32 	%r324, %r324, %r109;
	add.s32 	%r323, %r323, %r111;
	add.s32 	%r321, %r321, %r111;
	sub.s32 	%r320, %r320, %r109;
	add.s32 	%r319, %r319, %r111;
	sub.s32 	%r318, %r318, %r109;
	sub.s32 	%r317, %r317, %r109;
	sub.s32 	%r316, %r316, %r109;
	add.s32 	%r315, %r315, %r111;
	add.s32 	%r314, %r314, %r111;
	add.s32 	%r313, %r313, %r111;
	setp.ne.s32 	%p28, %r325, 1;
	mov.u32 	%r325, %r136;
	mov.f64 	%fd470, %fd475;
	mov.f64 	%fd471, %fd476;
	mov.f64 	%fd472, %fd477;
	mov.f64 	%fd473, %fd478;
	mov.f64 	%fd474, %fd479;
	@%p28 bra 	$L__BB8_22;
$L__BB8_25:
	mul.f64 	%fd372, %fd178, %fd477;
	add.f64 	%fd373, %fd476, %fd475;
	mul.f64 	%fd374, %fd373, 0d3FE0000000000000;
	neg.f64 	%fd375, %fd478;
	st.global.f64 	[%rd13+40], %fd375;
	st.global.f64 	[%rd18+48], %fd479;
	sub.f64 	%fd376, %fd476, %fd475;
	mul.f64 	%fd377, %fd178, %fd376;
	st.global.f64 	[%rd18+56], %fd377;
	sub.f64 	%fd378, %fd374, %fd372;
	st.global.f64 	[%rd18+64], %fd378;
	add.f64 	%fd379, %fd372, %fd374;
	st.global.f64 	[%rd18+72], %fd379;
	st.global.f64 	[%rd13], %fd484;
	st.global.f64 	[%rd13+8], %fd483;
	st.global.f64 	[%rd13+16], %fd482;
	st.global.f64 	[%rd13+24], %fd481;
	st.global.f64 	[%rd13+32], %fd480;
$L__BB8_26:
	ret;

}
.entry _Z14y_solve_kernelPdS_S_S_S_S_iii(
	.param .u64 .ptr .align 1 _Z14y_solve_kernelPdS_S_S_S_S_iii_param_0,
	.param .u64 .ptr .align 1 _Z14y_solve_kernelPdS_S_S_S_S_iii_param_1,
	.param .u64 .ptr .align 1 _Z14y_solve_kernelPdS_S_S_S_S_iii_param_2,
	.param .u64 .ptr .align 1 _Z14y_solve_kernelPdS_S_S_S_S_iii_param_3,
	.param .u64 .ptr .align 1 _Z14y_solve_kernelPdS_S_S_S_S_iii_param_4,
	.param .u64 .ptr .align 1 _Z14y_solve_kernelPdS_S_S_S_S_iii_param_5,
	.param .u32 _Z14y_solve_kernelPdS_S_S_S_S_iii_param_6,
	.param .u32 _Z14y_solve_kernelPdS_S_S_S_S_iii_param_7,
	.param .u32 _Z14y_solve_kernelPdS_S_S_S_S_iii_param_8
)
{
	.reg .pred 	%p<29>;
	.reg .b32 	%r<332>;
	.reg .b64 	%rd<182>;
	.reg .b64 	%fd<490>;

	ld.param.u64 	%rd23, [_Z14y_solve_kernelPdS_S_S_S_S_iii_param_0];
	ld.param.u64 	%rd24, [_Z14y_solve_kernelPdS_S_S_S_S_iii_param_1];
	ld.param.u64 	%rd26, [_Z14y_solve_kernelPdS_S_S_S_S_iii_param_3];
	ld.param.u64 	%rd27, [_Z14y_solve_kernelPdS_S_S_S_S_iii_param_4];
	ld.param.u64 	%rd28, [_Z14y_solve_kernelPdS_S_S_S_S_iii_param_5];
	ld.param.u32 	%r150, [_Z14y_solve_kernelPdS_S_S_S_S_iii_param_6];
	ld.param.u32 	%r148, [_Z14y_solve_kernelPdS_S_S_S_S_iii_param_7];
	ld.param.u32 	%r149, [_Z14y_solve_kernelPdS_S_S_S_S_iii_param_8];
	cvta.to.global.u64 	%rd1, %rd24;
	cvta.to.global.u64 	%rd2, %rd23;
	cvta.to.global.u64 	%rd3, %rd28;
	cvta.to.global.u64 	%rd4, %rd26;
	cvta.to.global.u64 	%rd5, %rd27;
	mov.u32 	%r151, %ctaid.x;
	mov.u32 	%r152, %ntid.x;
	mul.lo.s32 	%r1, %r151, %r152;
	mov.u32 	%r2, %tid.x;
	add.s32 	%r3, %r1, %r2;
	add.s32 	%r4, %r3, 1;
	mov.u32 	%r153, %ctaid.y;
	mov.u32 	%r154, %ntid.y;
	mov.u32 	%r155, %tid.y;
	mad.lo.s32 	%r156, %r153, %r154, %r155;
	add.s32 	%r6, %r156, 1;
	add.s32 	%r157, %r149, -1;
	setp.ge.s32 	%p1, %r4, %r157;
	add.s32 	%r158, %r150, -1;
	setp.ge.s32 	%p2, %r6, %r158;
	or.pred  	%p3, %p1, %p2;
	@%p3 bra 	$L__BB9_26;
	add.s32 	%r7, %r150, -2;
	add.s32 	%r8, %r149, -2;
	shl.b32 	%r9, %r148, 2;
	mul.lo.s32 	%r159, %r8, %r9;
	add.s32 	%r160, %r159, %r3;
	mad.lo.s32 	%r161, %r160, %r7, %r156;
	mul.wide.s32 	%rd29, %r161, 8;
	add.s64 	%rd30, %rd5, %rd29;
	mov.b64 	%rd31, 0;
	st.global.u64 	[%rd30], %rd31;
	mul.lo.s32 	%r10, %r148, 5;
	mad.lo.s32 	%r162, %r8, %r10, %r3;
	mad.lo.s32 	%r163, %r162, %r7, %r156;
	mul.wide.s32 	%rd32, %r163, 8;
	add.s64 	%rd33, %rd5, %rd32;
	st.global.u64 	[%rd33], %rd31;
	mul.lo.s32 	%r11, %r148, 6;
	mad.lo.s32 	%r164, %r8, %r11, %r3;
	mad.lo.s32 	%r165, %r164, %r7, %r156;
	mul.wide.s32 	%rd34, %r165, 8;
	add.s64 	%rd6, %rd5, %rd34;
	mov.b64 	%rd35, 4607182418800017408;
	st.global.u64 	[%rd6], %rd35;
	mul.lo.s32 	%r12, %r148, 7;
	mad.lo.s32 	%r166, %r8, %r12, %r3;
	mad.lo.s32 	%r167, %r166, %r7, %r156;
	mul.wide.s32 	%rd36, %r167, 8;
	add.s64 	%rd7, %rd5, %rd36;
	st.global.u64 	[%rd7], %rd31;
	add.s32 	%r168, %r160, %r159;
	mad.lo.s32 	%r169, %r168, %r7, %r156;
	mul.wide.s32 	%rd37, %r169, 8;
	add.s64 	%rd8, %rd5, %rd37;
	st.global.u64 	[%rd8], %rd31;
	mul.lo.s32 	%r13, %r148, %r4;
	mad.lo.s32 	%r14, %r13, %r150, %r6;
	mul.wide.s32 	%rd38, %r14, 8;
	add.s64 	%rd39, %rd2, %rd38;
	ld.global.f64 	%fd215, [%rd39];
	mul.f64 	%fd216, %fd215, 0d3FB999999999999A;
	fma.rn.f64 	%fd217, %fd216, 0d3FF5555555555555, 0d3FE8000000000000;
	fma.rn.f64 	%fd218, %fd216, 0d3FFF5C28F5C28F5B, 0d3FE8000000000000;
	setp.gt.f64 	%p4, %fd217, %fd218;
	selp.f64 	%fd219, %fd217, %fd218, %p4;
	add.f64 	%fd220, %fd216, 0d3FE8000000000000;
	setp.lt.f64 	%p5, %fd219, %fd220;
	selp.f64 	%fd221, %fd220, %fd219, %p5;
	setp.lt.f64 	%p6, %fd221, 0d3FE8000000000000;
	selp.f64 	%fd222, 0d3FE8000000000000, %fd221, %p6;
	add.s64 	%rd40, %rd1, %rd38;
	ld.global.f64 	%fd223, [%rd40];
	mul.wide.s32 	%rd9, %r150, 8;
	add.s64 	%rd41, %rd39, %rd9;
	ld.global.f64 	%fd224, [%rd41];
	mul.f64 	%fd225, %fd224, 0d3FB999999999999A;
	fma.rn.f64 	%fd226, %fd225, 0d3FF5555555555555, 0d3FE8000000000000;
	fma.rn.f64 	%fd227, %fd225, 0d3FFF5C28F5C28F5B, 0d3FE8000000000000;
	setp.gt.f64 	%p7, %fd226, %fd227;
	selp.f64 	%fd228, %fd226, %fd227, %p7;
	add.f64 	%fd229, %fd225, 0d3FE8000000000000;
	setp.lt.f64 	%p8, %fd228, %fd229;
	selp.f64 	%fd230, %fd229, %fd228, %p8;
	setp.lt.f64 	%p9, %fd230, 0d3FE8000000000000;
	selp.f64 	%fd397, 0d3FE8000000000000, %fd230, %p9;
	add.s64 	%rd42, %rd40, %rd9;
	ld.global.f64 	%fd398, [%rd42];
	add.s64 	%rd43, %rd41, %rd9;
	ld.global.f64 	%fd231, [%rd43];
	mul.f64 	%fd232, %fd231, 0d3FB999999999999A;
	fma.rn.f64 	%fd233, %fd232, 0d3FF5555555555555, 0d3FE8000000000000;
	fma.rn.f64 	%fd234, %fd232, 0d3FFF5C28F5C28F5B, 0d3FE8000000000000;
	setp.gt.f64 	%p10, %fd233, %fd234;
	selp.f64 	%fd235, %fd233, %fd234, %p10;
	add.f64 	%fd236, %fd232, 0d3FE8000000000000;
	setp.lt.f64 	%p11, %fd235, %fd236;
	selp.f64 	%fd237, %fd236, %fd235, %p11;
	setp.lt.f64 	%p12, %fd237, 0d3FE8000000000000;
	selp.f64 	%fd411, 0d3FE8000000000000, %fd237, %p12;
	add.s64 	%rd44, %rd42, %rd9;
	ld.global.f64 	%fd412, [%rd44];
	ld.const.f64 	%fd5, [dtty2];
	neg.f64 	%fd6, %fd5;
	mul.f64 	%fd238, %fd223, %fd6;
	ld.const.f64 	%fd7, [dty1];
	mul.f64 	%fd239, %fd7, %fd222;
	sub.f64 	%fd414, %fd238, %fd239;
	ld.const.f64 	%fd9, [c2dtty1];
	fma.rn.f64 	%fd240, %fd9, %fd397, 0d3FF0000000000000;
	mul.f64 	%fd241, %fd5, %fd412;
	mul.f64 	%fd242, %fd7, %fd411;
	sub.f64 	%fd243, %fd241, %fd242;
	ld.const.f64 	%fd10, [comz5];
	add.f64 	%fd413, %fd10, %fd240;
	ld.const.f64 	%fd12, [comz4];
	sub.f64 	%fd383, %fd243, %fd12;
	ld.const.f64 	%fd244, [comz1];
	add.f64 	%fd14, %fd244, 0d0000000000000000;
	add.s32 	%r170, %r160, %r8;
	mad.lo.s32 	%r171, %r170, %r7, %r156;
	mul.wide.s32 	%rd45, %r171, 8;
	add.s64 	%rd46, %rd5, %rd45;
	st.global.u64 	[%rd46], %rd31;
	add.s32 	%r172, %r162, %r8;
	mad.lo.s32 	%r173, %r172, %r7, %r156;
	mul.wide.s32 	%rd47, %r173, 8;
	add.s64 	%rd10, %rd5, %rd47;
	st.global.f64 	[%rd10], %fd414;
	add.s32 	%r174, %r164, %r8;
	mad.lo.s32 	%r175, %r174, %r7, %r156;
	mul.wide.s32 	%rd48, %r175, 8;
	add.s64 	%rd11, %rd5, %rd48;
	st.global.f64 	[%rd11], %fd413;
	add.s32 	%r176, %r166, %r8;
	mad.lo.s32 	%r177, %r176, %r7, %r156;
	mul.wide.s32 	%rd49, %r177, 8;
	add.s64 	%rd12, %rd5, %rd49;
	st.global.f64 	[%rd12], %fd383;
	add.s32 	%r178, %r170, %r159;
	mad.lo.s32 	%r179, %r178, %r7, %r156;
	mul.wide.s32 	%rd50, %r179, 8;
	add.s64 	%rd13, %rd5, %rd50;
	st.global.f64 	[%rd13], %fd14;
	mul.lo.s32 	%r15, %r150, 5;
	mul.lo.s32 	%r180, %r15, %r4;
	mul.lo.s32 	%r181, %r180, %r148;
	mul.lo.s32 	%r182, %r6, 5;
	add.s32 	%r183, %r182, %r181;
	mul.wide.s32 	%rd51, %r183, 8;
	add.s64 	%rd14, %rd4, %rd51;
	ld.global.f64 	%fd423, [%rd14];
	add.s32 	%r184, %r183, %r15;
	mul.wide.s32 	%rd52, %r184, 8;
	add.s64 	%rd15, %rd4, %rd52;
	ld.global.f64 	%fd420, [%rd15];
	cvt.s64.s32 	%rd53, %r181;
	cvt.u64.u32 	%rd54, %r182;
	add.s64 	%rd55, %rd54, %rd53;
	shl.b64 	%rd56, %rd55, 3;
	add.s64 	%rd16, %rd4, %rd56;
	ld.global.f64 	%fd422, [%rd16+8];
	ld.global.f64 	%fd419, [%rd15+8];
	ld.global.f64 	%fd421, [%rd16+16];
	ld.global.f64 	%fd418, [%rd15+16];
	setp.lt.s32 	%p13, %r148, 3;
	mov.f64 	%fd417, 0d3FF0000000000000;
	mov.f64 	%fd415, 0d0000000000000000;
	mov.f64 	%fd416, %fd415;
	@%p13 bra 	$L__BB9_15;
	add.s32 	%r302, %r148, -5;
	ld.const.f64 	%fd21, [comz6];
	add.s32 	%r186, %r10, %r148;
	add.s32 	%r187, %r186, %r148;
	add.s32 	%r188, %r187, -1;
	mad.lo.s32 	%r189, %r188, %r8, %r3;
	mad.lo.s32 	%r190, %r189, %r7, %r156;
	mul.wide.s32 	%rd57, %r190, 8;
	add.s64 	%rd17, %rd5, %rd57;
	add.s32 	%r191, %r188, %r148;
	mad.lo.s32 	%r192, %r191, %r8, %r3;
	mad.lo.s32 	%r193, %r192, %r7, %r156;
	mul.wide.s32 	%rd58, %r193, 8;
	add.s64 	%rd18, %rd5, %rd58;
	mul.lo.s32 	%r303, %r150, %r4;
	mul.lo.s32 	%r194, %r149, %r148;
	shl.b32 	%r195, %r194, 1;
	add.s32 	%r196, %r2, %r195;
	add.s32 	%r197, %r196, %r1;
	mad.lo.s32 	%r301, %r150, %r197, %r150;
	add.s32 	%r198, %r3, %r194;
	mad.lo.s32 	%r300, %r150, %r198, %r150;
	mad.lo.s32 	%r199, %r148, %r8, %r3;
	mad.lo.s32 	%r299, %r199, %r7, %r156;
	mad.lo.s32 	%r298, %r3, %r7, %r156;
	add.s32 	%r200, %r10, 2;
	mad.lo.s32 	%r201, %r8, %r200, %r3;
	mad.lo.s32 	%r297, %r201, %r7, %r156;
	add.s32 	%r202, %r11, 2;
	mad.lo.s32 	%r203, %r8, %r202, %r3;
	mad.lo.s32 	%r296, %r203, %r7, %r156;
	add.s32 	%r204, %r12, 2;
	mad.lo.s32 	%r205, %r8, %r204, %r3;
	mad.lo.s32 	%r295, %r205, %r7, %r156;
	shl.b32 	%r206, %r148, 3;
	or.b32  	%r207, %r206, 2;
	mad.lo.s32 	%r208, %r8, %r207, %r3;
	mad.lo.s32 	%r294, %r208, %r7, %r156;
	add.s32 	%r209, %r9, 2;
	mad.lo.s32 	%r210, %r8, %r209, %r3;
	mad.lo.s32 	%r293, %r210, %r7, %r156;
	add.s32 	%r211, %r13, 3;
	mad.lo.s32 	%r291, %r150, %r211, %r156;
	mad.lo.s32 	%r212, %r13, 5, 10;
	mul.lo.s32 	%r213, %r150, %r212;
	mad.lo.s32 	%r290, %r156, 5, %r213;
	mov.f64 	%fd417, 0d3FF0000000000000;
	mov.f64 	%fd386, 0d0000000000000000;
	mov.b32 	%r292, 2;
	mov.f64 	%fd399, %fd14;
	mov.f64 	%fd416, %fd386;
$L__BB9_3:
	mov.f64 	%fd415, %fd399;
	add.s32 	%r43, %r302, 3;
	setp.ne.s32 	%p14, %r43, 1;
	@%p14 bra 	$L__BB9_5;
	add.s32 	%r216, %r10, -1;
	mad.lo.s32 	%r217, %r216, %r8, %r3;
	mad.lo.s32 	%r218, %r217, %r7, %r156;
	mul.wide.s32 	%rd74, %r218, 8;
	add.s64 	%rd75, %rd5, %rd74;
	mov.b64 	%rd76, 0;
	st.global.u64 	[%rd75], %rd76;
	add.s32 	%r219, %r216, %r148;
	mad.lo.s32 	%r220, %r219, %r8, %r3;
	mad.lo.s32 	%r221, %r220, %r7, %r156;
	mul.wide.s32 	%rd77, %r221, 8;
	add.s64 	%rd78, %rd5, %rd77;
	st.global.u64 	[%rd78], %rd76;
	mov.b64 	%rd79, 4607182418800017408;
	st.global.u64 	[%rd17], %rd79;
	st.global.u64 	[%rd18], %rd76;
	mad.lo.s32 	%r222, %r8, %r9, %r217;
	mad.lo.s32 	%r223, %r222, %r7, %r156;
	mul.wide.s32 	%rd80, %r223, 8;
	add.s64 	%rd81, %rd5, %rd80;
	st.global.u64 	[%rd81], %rd76;
	mov.f64 	%fd401, 0d3FF0000000000000;
	mov.f64 	%fd399, 0d0000000000000000;
	mov.f64 	%fd400, %fd399;
	mov.f64 	%fd402, %fd399;
	mov.f64 	%fd403, %fd399;
	bra.uni 	$L__BB9_14;
$L__BB9_5:
	ld.param.u64 	%rd178, [_Z14y_solve_kernelPdS_S_S_S_S_iii_param_1];
	ld.param.u64 	%rd177, [_Z14y_solve_kernelPdS_S_S_S_S_iii_param_0];
	add.s32 	%r214, %r291, 1;
	cvta.to.global.u64 	%rd59, %rd177;
	mul.wide.s32 	%rd60, %r214, 8;
	add.s64 	%rd61, %rd59, %rd60;
	ld.global.f64 	%fd247, [%rd61];
	mul.f64 	%fd248, %fd247, 0d3FB999999999999A;
	fma.rn.f64 	%fd249, %fd248, 0d3FF5555555555555, 0d3FE8000000000000;
	fma.rn.f64 	%fd250, %fd248, 0d3FFF5C28F5C28F5B, 0d3FE8000000000000;
	setp.gt.f64 	%p15, %fd249, %fd250;
	selp.f64 	%fd251, %fd249, %fd250, %p15;
	add.f64 	%fd252, %fd248, 0d3FE8000000000000;
	setp.lt.f64 	%p16, %fd251, %fd252;
	selp.f64 	%fd253, %fd252, %fd251, %p16;
	setp.lt.f64 	%p17, %fd253, 0d3FE8000000000000;
	selp.f64 	%fd410, 0d3FE8000000000000, %fd253, %p17;
	cvta.to.global.u64 	%rd62, %rd178;
	add.s64 	%rd63, %rd62, %rd60;
	ld.global.f64 	%fd409, [%rd63];
	mul.f64 	%fd254, %fd398, %fd6;
	mul.f64 	%fd255, %fd7, %fd397;
	sub.f64 	%fd402, %fd254, %fd255;
	fma.rn.f64 	%fd401, %fd9, %fd411, 0d3FF0000000000000;
	mul.f64 	%fd256, %fd5, %fd409;
	mul.f64 	%fd257, %fd7, %fd410;
	sub.f64 	%fd400, %fd256, %fd257;
	setp.ne.s32 	%p18, %r292, 2;
	mov.f64 	%fd403, 0d0000000000000000;
	@%p18 bra 	$L__BB9_7;
	sub.f64 	%fd402, %fd402, %fd12;
	add.f64 	%fd401, %fd21, %fd401;
	sub.f64 	%fd400, %fd400, %fd12;
	mov.f64 	%fd399, %fd14;
	bra.uni 	$L__BB9_13;
$L__BB9_7:
	add.s32 	%r215, %r148, -3;
	setp.ge.s32 	%p19, %r292, %r215;
	@%p19 bra 	$L__BB9_9;
	sub.f64 	%fd402, %fd402, %fd12;
	add.f64 	%fd401, %fd21, %fd401;
	sub.f64 	%fd400, %fd400, %fd12;
	mov.f64 	%fd399, %fd14;
	mov.f64 	%fd403, %fd14;
	bra.uni 	$L__BB9_13;
$L__BB9_9:
	setp.ne.s32 	%p20, %r43, 3;
	mov.f64 	%fd399, 0d0000000000000000;
	@%p20 bra 	$L__BB9_11;
	sub.f64 	%fd402, %fd402, %fd12;
	add.f64 	%fd401, %fd21, %fd401;
	sub.f64 	%fd400, %fd400, %fd12;
	mov.f64 	%fd403, %fd14;
	bra.uni 	$L__BB9_13;
$L__BB9_11:
	setp.ne.s32 	%p21, %r43, 2;
	@%p21 bra 	$L__BB9_13;
	sub.f64 	%fd402, %fd402, %fd12;
	add.f64 	%fd401, %fd10, %fd401;
	mov.f64 	%fd403, %fd14;
$L__BB9_13:
	mul.wide.s32 	%rd64, %r293, 8;
	add.s64 	%rd65, %rd5, %rd64;
	st.global.f64 	[%rd65], %fd403;
	mul.wide.s32 	%rd66, %r297, 8;
	add.s64 	%rd67, %rd5, %rd66;
	st.global.f64 	[%rd67], %fd402;
	mul.wide.s32 	%rd68, %r296, 8;
	add.s64 	%rd69, %rd5, %rd68;
	st.global.f64 	[%rd69], %fd401;
	mul.wide.s32 	%rd70, %r295, 8;
	add.s64 	%rd71, %rd5, %rd70;
	st.global.f64 	[%rd71], %fd400;
	mul.wide.s32 	%rd72, %r294, 8;
	add.s64 	%rd73, %rd5, %rd72;
	st.global.f64 	[%rd73], %fd399;
	mov.f64 	%fd398, %fd412;
	mov.f64 	%fd397, %fd411;
	mov.f64 	%fd412, %fd409;
	mov.f64 	%fd411, %fd410;
$L__BB9_14:
	ld.param.u64 	%rd181, [_Z14y_solve_kernelPdS_S_S_S_S_iii_param_3];
	add.s32 	%r224, %r290, 5;
	cvta.to.global.u64 	%rd82, %rd181;
	mul.wide.s32 	%rd83, %r224, 8;
	add.s64 	%rd84, %rd82, %rd83;
	ld.global.f64 	%fd264, [%rd84];
	ld.global.f64 	%fd265, [%rd84+8];
	ld.global.f64 	%fd266, [%rd84+16];
	rcp.rn.f64 	%fd267, %fd417;
	mul.f64 	%fd268, %fd416, %fd267;
	mul.f64 	%fd269, %fd267, %fd386;
	mul.f64 	%fd270, %fd267, %fd423;
	mul.f64 	%fd271, %fd267, %fd422;
	mul.f64 	%fd272, %fd267, %fd421;
	mul.f64 	%fd273, %fd414, %fd268;
	sub.f64 	%fd417, %fd413, %fd273;
	mul.f64 	%fd274, %fd414, %fd269;
	sub.f64 	%fd416, %fd383, %fd274;
	mul.f64 	%fd275, %fd414, %fd270;
	sub.f64 	%fd423, %fd420, %fd275;
	mul.f64 	%fd276, %fd414, %fd271;
	sub.f64 	%fd422, %fd419, %fd276;
	mul.f64 	%fd277, %fd414, %fd272;
	sub.f64 	%fd421, %fd418, %fd277;
	mul.f64 	%fd278, %fd403, %fd268;
	sub.f64 	%fd414, %fd402, %fd278;
	mul.f64 	%fd279, %fd403, %fd269;
	sub.f64 	%fd413, %fd401, %fd279;
	mul.f64 	%fd280, %fd403, %fd270;
	sub.f64 	%fd420, %fd264, %fd280;
	mul.f64 	%fd281, %fd403, %fd271;
	sub.f64 	%fd419, %fd265, %fd281;
	mul.f64 	%fd282, %fd403, %fd272;
	sub.f64 	%fd418, %fd266, %fd282;
	mul.wide.s32 	%rd85, %r298, 8;
	add.s64 	%rd86, %rd5, %rd85;
	st.global.f64 	[%rd86], %fd268;
	mul.wide.s32 	%rd87, %r299, 8;
	add.s64 	%rd88, %rd5, %rd87;
	st.global.f64 	[%rd88], %fd269;
	cvt.s64.s32 	%rd89, %r303;
	cvt.u64.u32 	%rd90, %r156;
	add.s64 	%rd91, %rd89, %rd90;
	shl.b64 	%rd92, %rd91, 3;
	add.s64 	%rd93, %rd3, %rd92;
	st.global.f64 	[%rd93+8], %fd270;
	cvt.s64.s32 	%rd94, %r300;
	add.s64 	%rd95, %rd94, %rd90;
	shl.b64 	%rd96, %rd95, 3;
	add.s64 	%rd97, %rd3, %rd96;
	st.global.f64 	[%rd97+8], %fd271;
	cvt.s64.s32 	%rd98, %r301;
	add.s64 	%rd99, %rd98, %rd90;
	shl.b64 	%rd100, %rd99, 3;
	add.s64 	%rd101, %rd3, %rd100;
	st.global.f64 	[%rd101+8], %fd272;
	mul.lo.s32 	%r225, %r149, %r150;
	add.s32 	%r303, %r303, %r225;
	add.s32 	%r302, %r302, -1;
	add.s32 	%r301, %r301, %r225;
	add.s32 	%r300, %r300, %r225;
	mul.lo.s32 	%r226, %r8, %r7;
	add.s32 	%r299, %r299, %r226;
	add.s32 	%r298, %r298, %r226;
	add.s32 	%r297, %r297, %r226;
	add.s32 	%r296, %r296, %r226;
	add.s32 	%r295, %r295, %r226;
	add.s32 	%r294, %r294, %r226;
	add.s32 	%r293, %r293, %r226;
	add.s32 	%r292, %r292, 1;
	add.s32 	%r291, %r291, %r150;
	add.s32 	%r290, %r290, %r15;
	setp.ne.s32 	%p22, %r302, -3;
	mov.f64 	%fd383, %fd400;
	mov.f64 	%fd386, %fd415;
	@%p22 bra 	$L__BB9_3;
$L__BB9_15:
	ld.param.u64 	%rd179, [_Z14y_solve_kernelPdS_S_S_S_S_iii_param_2];
	rcp.rn.f64 	%fd283, %fd417;
	mul.f64 	%fd284, %fd416, %fd283;
	mul.f64 	%fd285, %fd283, %fd415;
	mul.f64 	%fd90, %fd283, %fd423;
	mul.f64 	%fd91, %fd283, %fd422;
	mul.f64 	%fd92, %fd283, %fd421;
	mul.f64 	%fd286, %fd414, %fd284;
	sub.f64 	%fd287, %fd413, %fd286;
	mul.f64 	%fd288, %fd414, %fd90;
	sub.f64 	%fd289, %fd420, %fd288;
	mul.f64 	%fd290, %fd414, %fd91;
	sub.f64 	%fd291, %fd419, %fd290;
	mul.f64 	%fd292, %fd414, %fd92;
	sub.f64 	%fd293, %fd418, %fd292;
	rcp.rn.f64 	%fd294, %fd287;
	mul.f64 	%fd479, %fd294, %fd289;
	mul.f64 	%fd478, %fd294, %fd291;
	mul.f64 	%fd477, %fd294, %fd293;
	add.s32 	%r227, %r148, -2;
	mad.lo.s32 	%r228, %r8, %r227, %r3;
	mad.lo.s32 	%r229, %r228, %r7, %r156;
	mul.wide.s32 	%rd102, %r229, 8;
	add.s64 	%rd19, %rd5, %rd102;
	st.global.f64 	[%rd19], %fd284;
	add.s32 	%r230, %r227, %r148;
	mad.lo.s32 	%r231, %r8, %r230, %r3;
	mad.lo.s32 	%r232, %r231, %r7, %r156;
	mul.wide.s32 	%rd103, %r232, 8;
	add.s64 	%rd104, %rd5, %rd103;
	st.global.f64 	[%rd104], %fd285;
	cvta.to.global.u64 	%rd105, %rd179;
	mul.wide.s32 	%rd106, %r14, 8;
	add.s64 	%rd107, %rd105, %rd106;
	ld.global.f64 	%fd295, [%rd107];
	add.s64 	%rd20, %rd107, %rd9;
	add.s64 	%rd108, %rd20, %rd9;
	ld.global.f64 	%fd440, [%rd108];
	ld.global.f64 	%fd296, [%rd10];
	ld.global.f64 	%fd451, [%rd6];
	ld.global.f64 	%fd448, [%rd11];
	ld.global.f64 	%fd450, [%rd7];
	ld.global.f64 	%fd297, [%rd12];
	mul.f64 	%fd298, %fd5, %fd295;
	sub.f64 	%fd453, %fd296, %fd298;
	mul.f64 	%fd299, %fd5, %fd440;
	add.f64 	%fd430, %fd297, %fd299;
	add.f64 	%fd449, %fd296, %fd298;
	sub.f64 	%fd424, %fd297, %fd299;
	add.s64 	%rd21, %rd14, 24;
	ld.global.f64 	%fd459, [%rd14+24];
	ld.global.f64 	%fd458, [%rd14+32];
	mul.wide.s32 	%rd109, %r15, 8;
	add.s64 	%rd22, %rd16, %rd109;
	ld.global.f64 	%fd457, [%rd22+24];
	ld.global.f64 	%fd456, [%rd22+32];
	mov.f64 	%fd452, %fd448;
	mov.f64 	%fd454, %fd450;
	mov.f64 	%fd455, %fd451;
	@%p13 bra 	$L__BB9_20;
	ld.global.f64 	%fd429, [%rd13];
	ld.global.f64 	%fd433, [%rd8];
	ld.global.f64 	%fd447, [%rd20];
	add.s32 	%r58, %r148, -1;
	neg.s32 	%r317, %r148;
	add.s32 	%r234, %r13, 3;
	mad.lo.s32 	%r316, %r150, %r234, %r156;
	add.s32 	%r235, %r10, 2;
	mad.lo.s32 	%r236, %r8, %r235, %r3;
	mad.lo.s32 	%r315, %r236, %r7, %r156;
	mul.lo.s32 	%r62, %r8, %r7;
	mad.lo.s32 	%r237, %r8, %r12, %r2;
	add.s32 	%r238, %r237, %r1;
	mad.lo.s32 	%r314, %r238, %r7, %r156;
	add.s32 	%r239, %r11, 2;
	mad.lo.s32 	%r240, %r8, %r239, %r3;
	mad.lo.s32 	%r313, %r240, %r7, %r156;
	add.s32 	%r241, %r12, 2;
	mad.lo.s32 	%r242, %r8, %r241, %r3;
	mad.lo.s32 	%r312, %r242, %r7, %r156;
	mul.lo.s32 	%r243, %r148, %r8;
	shl.b32 	%r244, %r243, 3;
	add.s32 	%r245, %r2, %r244;
	add.s32 	%r246, %r245, %r1;
	mad.lo.s32 	%r311, %r246, %r7, %r156;
	shl.b32 	%r247, %r243, 1;
	add.s32 	%r248, %r2, %r247;
	add.s32 	%r249, %r248, %r1;
	mad.lo.s32 	%r310, %r249, %r7, %r156;
	mad.lo.s32 	%r250, %r243, 3, %r2;
	add.s32 	%r251, %r250, %r1;
	mad.lo.s32 	%r309, %r251, %r7, %r156;
	mul.lo.s32 	%r252, %r149, %r148;
	mad.lo.s32 	%r253, %r252, 3, %r2;
	add.s32 	%r254, %r253, %r1;
	mad.lo.s32 	%r308, %r150, %r254, %r150;
	mul.lo.s32 	%r70, %r149, %r150;
	shl.b32 	%r255, %r252, 2;
	add.s32 	%r256, %r2, %r255;
	add.s32 	%r257, %r256, %r1;
	mad.lo.s32 	%r307, %r150, %r257, %r150;
	shl.b32 	%r258, %r148, 3;
	or.b32  	%r259, %r258, 2;
	mad.lo.s32 	%r260, %r8, %r259, %r3;
	mad.lo.s32 	%r306, %r260, %r7, %r156;
	add.s32 	%r261, %r9, 2;
	mad.lo.s32 	%r262, %r8, %r261, %r3;
	mad.lo.s32 	%r305, %r262, %r7, %r156;
	mul.lo.s32 	%r304, %r150, 10;
	mov.b32 	%r318, 0;
	mov.f64 	%fd452, %fd448;
	mov.f64 	%fd454, %fd450;
	mov.f64 	%fd455, %fd451;
$L__BB9_17:
	mov.f64 	%fd116, %fd429;
	add.s32 	%r263, %r318, 2;
	mul.wide.s32 	%rd110, %r305, 8;
	add.s64 	%rd111, %rd5, %rd110;
	ld.global.f64 	%fd129, [%rd111];
	mul.wide.s32 	%rd112, %r315, 8;
	add.s64 	%rd113, %rd5, %rd112;
	ld.global.f64 	%fd443, [%rd113];
	mul.wide.s32 	%rd114, %r313, 8;
	add.s64 	%rd115, %rd5, %rd114;
	ld.global.f64 	%fd131, [%rd115];
	mul.wide.s32 	%rd116, %r312, 8;
	add.s64 	%rd117, %rd5, %rd116;
	ld.global.f64 	%fd442, [%rd117];
	mul.wide.s32 	%rd118, %r306, 8;
	add.s64 	%rd119, %rd5, %rd118;
	ld.global.f64 	%fd429, [%rd119];
	mul.wide.s32 	%rd120, %r304, 8;
	add.s64 	%rd121, %rd21, %rd120;
	ld.global.f64 	%fd134, [%rd121];
	ld.global.f64 	%fd135, [%rd121+8];
	setp.ge.s32 	%p24, %r263, %r58;
	mov.f64 	%fd444, %fd442;
	mov.f64 	%fd445, %fd443;
	@%p24 bra 	$L__BB9_19;
	ld.param.u64 	%rd180, [_Z14y_solve_kernelPdS_S_S_S_S_iii_param_2];
	add.s32 	%r264, %r316, 1;
	cvta.to.global.u64 	%rd122, %rd180;
	mul.wide.s32 	%rd123, %r264, 8;
	add.s64 	%rd124, %rd122, %rd123;
	ld.global.f64 	%fd485, [%rd124];
	mul.f64 	%fd300, %fd5, %fd447;
	sub.f64 	%fd445, %fd443, %fd300;
	mul.f64 	%fd301, %fd5, %fd485;
	add.f64 	%fd444, %fd442, %fd301;
	add.f64 	%fd443, %fd443, %fd300;
	sub.f64 	%fd442, %fd442, %fd301;
	mov.f64 	%fd447, %fd440;
	mov.f64 	%fd440, %fd485;
$L__BB9_19:
	rcp.rn.f64 	%fd302, %fd455;
	mul.f64 	%fd303, %fd454, %fd302;
	mul.f64 	%fd304, %fd302, %fd433;
	mul.f64 	%fd305, %fd302, %fd459;
	mul.f64 	%fd306, %fd453, %fd303;
	sub.f64 	%fd455, %fd452, %fd306;
	mul.f64 	%fd307, %fd453, %fd304;
	sub.f64 	%fd454, %fd430, %fd307;
	mul.f64 	%fd308, %fd453, %fd305;
	sub.f64 	%fd459, %fd457, %fd308;
	mul.f64 	%fd309, %fd129, %fd303;
	sub.f64 	%fd453, %fd445, %fd309;
	mul.f64 	%fd310, %fd129, %fd304;
	sub.f64 	%fd452, %fd131, %fd310;
	mul.f64 	%fd311, %fd129, %fd305;
	sub.f64 	%fd457, %fd134, %fd311;
	rcp.rn.f64 	%fd312, %fd451;
	mul.f64 	%fd313, %fd450, %fd312;
	mul.f64 	%fd314, %fd312, %fd433;
	mul.f64 	%fd315, %fd312, %fd458;
	mul.f64 	%fd316, %fd449, %fd313;
	sub.f64 	%fd451, %fd448, %fd316;
	mul.f64 	%fd317, %fd449, %fd314;
	sub.f64 	%fd450, %fd424, %fd317;
	mul.f64 	%fd318, %fd449, %fd315;
	sub.f64 	%fd458, %fd456, %fd318;
	mul.f64 	%fd319, %fd129, %fd313;
	sub.f64 	%fd449, %fd443, %fd319;
	mul.f64 	%fd320, %fd129, %fd314;
	sub.f64 	%fd448, %fd131, %fd320;
	mul.f64 	%fd321, %fd129, %fd315;
	sub.f64 	%fd456, %fd135, %fd321;
	mul.wide.s32 	%rd125, %r314, 8;
	add.s64 	%rd126, %rd5, %rd125;
	st.global.f64 	[%rd126], %fd303;
	mul.wide.s32 	%rd127, %r310, 8;
	add.s64 	%rd128, %rd5, %rd127;
	st.global.f64 	[%rd128], %fd313;
	cvt.s64.s32 	%rd129, %r308;
	cvt.u64.u32 	%rd130, %r156;
	add.s64 	%rd131, %rd129, %rd130;
	shl.b64 	%rd132, %rd131, 3;
	add.s64 	%rd133, %rd3, %rd132;
	st.global.f64 	[%rd133+8], %fd305;
	mul.wide.s32 	%rd134, %r311, 8;
	add.s64 	%rd135, %rd5, %rd134;
	st.global.f64 	[%rd135], %fd304;
	mul.wide.s32 	%rd136, %r309, 8;
	add.s64 	%rd137, %rd5, %rd136;
	st.global.f64 	[%rd137], %fd314;
	cvt.s64.s32 	%rd138, %r307;
	add.s64 	%rd139, %rd138, %rd130;
	shl.b64 	%rd140, %rd139, 3;
	add.s64 	%rd141, %rd3, %rd140;
	st.global.f64 	[%rd141+8], %fd315;
	add.s32 	%r318, %r318, 1;
	add.s32 	%r317, %r317, 1;
	add.s32 	%r316, %r316, %r150;
	add.s32 	%r315, %r315, %r62;
	add.s32 	%r314, %r314, %r62;
	add.s32 	%r313, %r313, %r62;
	add.s32 	%r312, %r312, %r62;
	add.s32 	%r311, %r311, %r62;
	add.s32 	%r310, %r310, %r62;
	add.s32 	%r309, %r309, %r62;
	add.s32 	%r308, %r308, %r70;
	add.s32 	%r307, %r307, %r70;
	add.s32 	%r306, %r306, %r62;
	add.s32 	%r305, %r305, %r62;
	add.s32 	%r304, %r304, %r15;
	setp.ne.s32 	%p25, %r317, -2;
	mov.f64 	%fd424, %fd442;
	mov.f64 	%fd430, %fd444;
	mov.f64 	%fd433, %fd116;
	@%p25 bra 	$L__BB9_17;
$L__BB9_20:
	setp.lt.s32 	%p26, %r148, 3;
	rcp.rn.f64 	%fd322, %fd455;
	mul.f64 	%fd323, %fd454, %fd322;
	mul.f64 	%fd324, %fd322, %fd459;
	mul.f64 	%fd325, %fd453, %fd323;
	sub.f64 	%fd326, %fd452, %fd325;
	mul.f64 	%fd327, %fd453, %fd324;
	sub.f64 	%fd328, %fd457, %fd327;
	rcp.rn.f64 	%fd329, %fd451;
	mul.f64 	%fd330, %fd450, %fd329;
	mul.f64 	%fd331, %fd329, %fd458;
	mul.f64 	%fd332, %fd449, %fd330;
	sub.f64 	%fd333, %fd448, %fd332;
	mul.f64 	%fd334, %fd449, %fd331;
	sub.f64 	%fd335, %fd456, %fd334;
	div.rn.f64 	%fd476, %fd328, %fd326;
	div.rn.f64 	%fd475, %fd335, %fd333;
	ld.global.f64 	%fd336, [%rd19];
	mul.f64 	%fd337, %fd336, %fd479;
	sub.f64 	%fd484, %fd90, %fd337;
	mul.f64 	%fd338, %fd336, %fd478;
	sub.f64 	%fd483, %fd91, %fd338;
	mul.f64 	%fd339, %fd336, %fd477;
	sub.f64 	%fd482, %fd92, %fd339;
	mul.f64 	%fd340, %fd323, %fd476;
	sub.f64 	%fd481, %fd324, %fd340;
	mul.f64 	%fd341, %fd330, %fd475;
	sub.f64 	%fd480, %fd331, %fd341;
	ld.const.f64 	%fd178, [bt];
	@%p26 bra 	$L__BB9_25;
	add.s32 	%r331, %r148, -2;
	add.s32 	%r106, %r148, -1;
	add.s32 	%r265, %r148, -3;
	mad.lo.s32 	%r266, %r8, %r265, %r3;
	shl.b32 	%r267, %r148, 1;
	add.s32 	%r268, %r266, %r267;
	add.s32 	%r269, %r268, -5;
	mul.lo.s32 	%r330, %r150, %r269;
	mul.lo.s32 	%r108, %r149, %r150;
	mad.lo.s32 	%r329, %r266, %r7, %r156;
	sub.s32 	%r270, 2, %r149;
	mul.lo.s32 	%r110, %r7, %r270;
	add.s32 	%r271, %r10, -5;
	mul.lo.s32 	%r328, %r150, %r271;
	mad.lo.s32 	%r272, %r148, 3, -3;
	mad.lo.s32 	%r273, %r8, %r272, %r3;
	mad.lo.s32 	%r327, %r273, %r7, %r156;
	mad.lo.s32 	%r274, %r149, %r272, %r3;
	mad.lo.s32 	%r326, %r150, %r274, %r150;
	add.s32 	%r275, %r9, -3;
	mad.lo.s32 	%r276, %r8, %r275, %r3;
	mad.lo.s32 	%r325, %r276, %r7, %r156;
	mad.lo.s32 	%r277, %r149, %r275, %r3;
	mad.lo.s32 	%r324, %r150, %r277, %r150;
	add.s32 	%r278, %r10, -3;
	mad.lo.s32 	%r279, %r149, %r278, %r3;
	mad.lo.s32 	%r323, %r150, %r279, %r150;
	add.s32 	%r280, %r267, -3;
	mad.lo.s32 	%r281, %r8, %r280, %r3;
	add.s32 	%r282, %r281, %r9;
	add.s32 	%r283, %r282, -5;
	mul.lo.s32 	%r322, %r150, %r283;
	shl.b32 	%r284, %r148, 3;
	add.s32 	%r285, %r284, -3;
	mad.lo.s32 	%r286, %r8, %r285, %r3;
	mad.lo.s32 	%r321, %r286, %r7, %r156;
	mad.lo.s32 	%r287, %r148, 9, -3;
	mad.lo.s32 	%r288, %r8, %r287, %r3;
	mad.lo.s32 	%r320, %r288, %r7, %r156;
	mad.lo.s32 	%r319, %r281, %r7, %r156;
	cvt.u64.u32 	%rd147, %r156;
	mov.f64 	%fd470, %fd475;
	mov.f64 	%fd471, %fd476;
	mov.f64 	%fd472, %fd477;
	mov.f64 	%fd473, %fd478;
	mov.f64 	%fd474, %fd479;
$L__BB9_22:
	mov.f64 	%fd479, %fd484;
	mov.f64 	%fd478, %fd483;
	mov.f64 	%fd477, %fd482;
	mov.f64 	%fd476, %fd481;
	mov.f64 	%fd475, %fd480;
	mul.wide.s32 	%rd142, %r329, 8;
	add.s64 	%rd143, %rd5, %rd142;
	mul.wide.s32 	%rd144, %r319, 8;
	add.s64 	%rd145, %rd5, %rd144;
	ld.global.f64 	%fd342, [%rd145];
	ld.global.f64 	%fd343, [%rd143];
	cvt.s64.s32 	%rd146, %r330;
	add.s64 	%rd148, %rd146, %rd147;
	shl.b64 	%rd149, %rd148, 3;
	add.s64 	%rd150, %rd3, %rd149;
	ld.global.f64 	%fd344, [%rd150+8];
	mul.f64 	%fd345, %fd343, %fd479;
	sub.f64 	%fd346, %fd344, %fd345;
	mul.f64 	%fd347, %fd342, %fd474;
	sub.f64 	%fd484, %fd346, %fd347;
	cvt.s64.s32 	%rd151, %r322;
	add.s64 	%rd152, %rd151, %rd147;
	shl.b64 	%rd153, %rd152, 3;
	add.s64 	%rd154, %rd3, %rd153;
	ld.global.f64 	%fd348, [%rd154+8];
	mul.f64 	%fd349, %fd343, %fd478;
	sub.f64 	%fd350, %fd348, %fd349;
	mul.f64 	%fd351, %fd342, %fd473;
	sub.f64 	%fd483, %fd350, %fd351;
	cvt.s64.s32 	%rd155, %r326;
	add.s64 	%rd156, %rd155, %rd147;
	shl.b64 	%rd157, %rd156, 3;
	add.s64 	%rd158, %rd3, %rd157;
	ld.global.f64 	%fd352, [%rd158+8];
	mul.f64 	%fd353, %fd343, %fd477;
	sub.f64 	%fd354, %fd352, %fd353;
	mul.f64 	%fd355, %fd342, %fd472;
	sub.f64 	%fd482, %fd354, %fd355;
	cvt.s64.s32 	%rd159, %r324;
	add.s64 	%rd160, %rd159, %rd147;
	shl.b64 	%rd161, %rd160, 3;
	add.s64 	%rd162, %rd3, %rd161;
	ld.global.f64 	%fd356, [%rd162+8];
	mul.wide.s32 	%rd163, %r321, 8;
	add.s64 	%rd164, %rd5, %rd163;
	ld.global.f64 	%fd357, [%rd164];
	mul.f64 	%fd358, %fd357, %fd476;
	sub.f64 	%fd359, %fd356, %fd358;
	mul.wide.s32 	%rd165, %r320, 8;
	add.s64 	%rd166, %rd5, %rd165;
	ld.global.f64 	%fd360, [%rd166];
	mul.f64 	%fd361, %fd360, %fd471;
	sub.f64 	%fd481, %fd359, %fd361;
	cvt.s64.s32 	%rd167, %r323;
	add.s64 	%rd168, %rd167, %rd147;
	shl.b64 	%rd169, %rd168, 3;
	add.s64 	%rd170, %rd3, %rd169;
	ld.global.f64 	%fd362, [%rd170+8];
	mul.wide.s32 	%rd171, %r327, 8;
	add.s64 	%rd172, %rd5, %rd171;
	ld.global.f64 	%fd363, [%rd172];
	mul.f64 	%fd364, %fd363, %fd475;
	sub.f64 	%fd365, %fd362, %fd364;
	mul.wide.s32 	%rd173, %r325, 8;
	add.s64 	%rd174, %rd5, %rd173;
	ld.global.f64 	%fd366, [%rd174];
	mul.f64 	%fd367, %fd366, %fd470;
	sub.f64 	%fd480, %fd365, %fd367;
	add.s32 	%r289, %r331, 1;
	setp.ge.s32 	%p27, %r289, %r106;
	@%p27 bra 	$L__BB9_24;
	mul.f64 	%fd368, %fd474, %fd178;
	add.f64 	%fd369, %fd471, %fd470;
	mul.f64 	%fd370, %fd369, 0d3FE0000000000000;
	sub.f64 	%fd371, %fd471, %fd470;
	mul.f64 	%fd474, %fd178, %fd371;
	neg.f64 	%fd195, %fd472;
	sub.f64 	%fd471, %fd370, %fd368;
	add.f64 	%fd470, %fd368, %fd370;
	mov.f64 	%fd472, %fd473;
	mov.f64 	%fd473, %fd195;
$L__BB9_24:
	mul.wide.s32 	%rd175, %r328, 8;
	add.s64 	%rd176, %rd14, %rd175;
	st.global.f64 	[%rd176], %fd474;
	st.global.f64 	[%rd176+8], %fd473;
	st.global.f64 	[%rd176+16], %fd472;
	st.global.f64 	[%rd176+24], %fd471;
	st.global.f64 	[%rd176+32], %fd470;
	add.s32 	%r134, %r331, -1;
	sub.s32 	%r330, %r330, %r108;
	add.s32 	%r329, %r329, %r110;
	sub.s32 	%r328, %r328, %r15;
	add.s32 	%r327, %r327, %r110;
	sub.s32 	%r326, %r326, %r108;
	add.s32 	%r325, %r325, %r110;
	sub.s32 	%r324, %r324, %r108;
	sub.s32 	%r323, %r323, %r108;
	sub.s32 	%r322, %r322, %r108;
	add.s32 	%r321, %r321, %r110;
	add.s32 	%r320, %r320, %r110;
	add.s32 	%r319, %r319, %r110;
	setp.ne.s32 	%p28, %r331, 1;
	mov.u32 	%r331, %r134;
	mov.f64 	%fd470, %fd475;
	mov.f64 	%fd471, %fd476;
	mov.f64 	%fd472, %fd477;
	mov.f64 	%fd473, %fd478;
	mov.f64 	%fd474, %fd479;
	@%p28 bra 	$L__BB9_22;
$L__BB9_25:
	mul.f64 	%fd372, %fd178, %fd479;
	add.f64 	%fd373, %fd476, %fd475;
	mul.f64 	%fd374, %fd373, 0d3FE0000000000000;
	sub.f64 	%fd375, %fd476, %fd475;
	mul.f64 	%fd376, %fd178, %fd375;
	st.global.f64 	[%rd15], %fd376;
	neg.f64 	%fd377, %fd477;
	st.global.f64 	[%rd15+8], %fd377;
	st.global.f64 	[%rd15+16], %fd478;
	sub.f64 	%fd378, %fd374, %fd372;
	st.global.f64 	[%rd22+24], %fd378;
	add.f64 	%fd379, %fd372, %fd374;
	st.global.f64 	[%rd22+32], %fd379;
	st.global.f64 	[%rd14], %fd484;
	st.global.f64 	[%rd14+8], %fd483;
	st.global.f64 	[%rd14+16], %fd482;
	st.global.f64 	[%rd14+24], %fd481;
	st.global.f64 	[%rd14+32], %fd480;
$L__BB9_26:
	ret;

}
.entry _Z14z_solve_kernelPdS_S_S_S_S_S_S_S_S_iii(
	.param .u64 .ptr .align 1 _Z14z_solve_kernelPdS_S_S_S_S_S_S_S_S_iii_param_0,
	.param .u64 .ptr .align 1 _Z14z_solve_kernelPdS_S_S_S_S_S_S_S_S_iii_param_1,
	.param .u64 .ptr .align 1 _Z14z_solve_kernelPdS_S_S_S_S_S_S_S_S_iii_param_2,
	.param .u64 .ptr .align 1 _Z14z_solve_kernelPdS_S_S_S_S_S_S_S_S_iii_param_3,
	.param .u64 .ptr .align 1 _Z14z_solve_kernelPdS_S_S_S_S_S_S_S_S_iii_param_4,
	.param .u64 .ptr .align 1 _Z14z_solve_kernelPdS_S_S_S_S_S_S_S_S_iii_param_5,
	.param .u64 .ptr .align 1 _Z14z_solve_kernelPdS_S_S_S_S_S_S_S_S_iii_param_6,
	.param .u64 .ptr .align 1 _Z14z_solve_kernelPdS_S_S_S_S_S_S_S_S_iii_param_7,
	.param .u64 .ptr .align 1 _Z14z_solve_kernelPdS_S_S_S_S_S_S_S_S_iii_param_8,
	.param .u64 .ptr .align 1 _Z14z_solve_kernelPdS_S_S_S_S_S_S_S_S_iii_param_9,
	.param .u32 _Z14z_solve_kernelPdS_S_S_S_S_S_S_S_S_iii_param_10,
	.param .u32 _Z14z_solve_kernelPdS_S_S_S_S_S_S_S_S_iii_param_11,
	.param .u32 _Z14z_solve_kernelPdS_S_S_S_S_S_S_S_S_iii_param_12
)
{
	.reg .pred 	%p<29>;
	.reg .b32 	%r<353>;
	.reg .b64 	%rd<216>;
	.reg .b64 	%fd<532>;

	ld.param.u64 	%rd26, [_Z14z_solve_kernelPdS_S_S_S_S_S_S_S_S_iii_param_0];
	ld.param.u64 	%rd29, [_Z14z_solve_kernelPdS_S_S_S_S_S_S_S_S_iii_param_3];
	ld.param.u64 	%rd33, [_Z14z_solve_kernelPdS_S_S_S_S_S_S_S_S_iii_param_7];
	ld.param.u64 	%rd34, [_Z14z_solve_kernelPdS_S_S_S_S_S_S_S_S_iii_param_8];
	ld.param.u64 	%rd35, [_Z14z_solve_kernelPdS_S_S_S_S_S_S_S_S_iii_param_9];
	ld.param.u32 	%r154, [_Z14z_solve_kernelPdS_S_S_S_S_S_S_S_S_iii_param_10];
	ld.param.u32 	%r152, [_Z14z_solve_kernelPdS_S_S_S_S_S_S_S_S_iii_param_11];
	ld.param.u32 	%r153, [_Z14z_solve_kernelPdS_S_S_S_S_S_S_S_S_iii_param_12];
	cvta.to.global.u64 	%rd1, %rd26;
	cvta.to.global.u64 	%rd2, %rd35;
	cvta.to.global.u64 	%rd3, %rd29;
	cvta.to.global.u64 	%rd4, %rd33;
	cvta.to.global.u64 	%rd5, %rd34;
	mov.u32 	%r155, %ctaid.x;
	mov.u32 	%r156, %ntid.x;
	mul.lo.s32 	%r1, %r155, %r156;
	mov.u32 	%r2, %tid.x;
	add.s32 	%r3, %r1, %r2;
	add.s32 	%r4, %r3, 1;
	mov.u32 	%r157, %ctaid.y;
	mov.u32 	%r158, %ntid.y;
	mov.u32 	%r159, %tid.y;
	mad.lo.s32 	%r160, %r157, %r158, %r159;
	add.s32 	%r6, %r160, 1;
	add.s32 	%r161, %r152, -1;
	setp.ge.s32 	%p1, %r4, %r161;
	add.s32 	%r162, %r154, -1;
	setp.ge.s32 	%p2, %r6, %r162;
	or.pred  	%p3, %p1, %p2;
	@%p3 bra 	$L__BB10_26;
	add.s32 	%r7, %r154, -2;
	add.s32 	%r8, %r152, -2;
	shl.b32 	%r9, %r153, 2;
	mul.lo.s32 	%r163, %r9, %r8;
	add.s32 	%r164, %r163, %r3;
	mad.lo.s32 	%r165, %r164, %r7, %r160;
	mul.wide.s32 	%rd36, %r165, 8;
	add.s64 	%rd37, %rd5, %rd36;
	mov.b64 	%rd38, 0;
	st.global.u64 	[%rd37], %rd38;
	mul.lo.s32 	%r10, %r153, 5;
	mad.lo.s32 	%r166, %r10, %r8, %r3;
	mad.lo.s32 	%r167, %r166, %r7, %r160;
	mul.wide.s32 	%rd39, %r167, 8;
	add.s64 	%rd40, %rd5, %rd39;
	st.global.u64 	[%rd40], %rd38;
	mul.lo.s32 	%r11, %r153, 6;
	mad.lo.s32 	%r168, %r11, %r8, %r3;
	mad.lo.s32 	%r169, %r168, %r7, %r160;
	mul.wide.s32 	%rd41, %r169, 8;
	add.s64 	%rd6, %rd5, %rd41;
	mov.b64 	%rd42, 4607182418800017408;
	st.global.u64 	[%rd6], %rd42;
	mul.lo.s32 	%r12, %r153, 7;
	mad.lo.s32 	%r170, %r12, %r8, %r3;
	mad.lo.s32 	%r171, %r170, %r7, %r160;
	mul.wide.s32 	%rd43, %r171, 8;
	add.s64 	%rd7, %rd5, %rd43;
	st.global.u64 	[%rd7], %rd38;
	add.s32 	%r172, %r164, %r163;
	mad.lo.s32 	%r173, %r172, %r7, %r160;
	mul.wide.s32 	%rd44, %r173, 8;
	add.s64 	%rd8, %rd5, %rd44;
	st.global.u64 	[%rd8], %rd38;
	mul.lo.s32 	%r13, %r4, %r154;
	add.s32 	%r174, %r13, %r6;
	mul.wide.s32 	%rd45, %r174, 8;
	add.s64 	%rd46, %rd1, %rd45;
	ld.global.f64 	%fd215, [%rd46];
	mul.f64 	%fd216, %fd215, 0d3FB999999999999A;
	fma.rn.f64 	%fd217, %fd216, 0d3FF5555555555555, 0d3FF0000000000000;
	fma.rn.f64 	%fd218, %fd216, 0d3FFF5C28F5C28F5B, 0d3FF0000000000000;
	setp.gt.f64 	%p4, %fd217, %fd218;
	selp.f64 	%fd219, %fd217, %fd218, %p4;
	add.f64 	%fd220, %fd216, 0d3FF0000000000000;
	setp.lt.f64 	%p5, %fd219, %fd220;
	selp.f64 	%fd221, %fd220, %fd219, %p5;
	setp.lt.f64 	%p6, %fd221, 0d3FF0000000000000;
	selp.f64 	%fd222, 0d3FF0000000000000, %fd221, %p6;
	add.s64 	%rd47, %rd3, %rd45;
	ld.global.f64 	%fd223, [%rd47];
	add.s32 	%r175, %r152, %r4;
	mad.lo.s32 	%r14, %r175, %r154, %r6;
	mul.wide.s32 	%rd48, %r14, 8;
	add.s64 	%rd49, %rd1, %rd48;
	ld.global.f64 	%fd224, [%rd49];
	mul.f64 	%fd225, %fd224, 0d3FB999999999999A;
	fma.rn.f64 	%fd226, %fd225, 0d3FF5555555555555, 0d3FF0000000000000;
	fma.rn.f64 	%fd227, %fd225, 0d3FFF5C28F5C28F5B, 0d3FF0000000000000;
	setp.gt.f64 	%p7, %fd226, %fd227;
	selp.f64 	%fd228, %fd226, %fd227, %p7;
	add.f64 	%fd229, %fd225, 0d3FF0000000000000;
	setp.lt.f64 	%p8, %fd228, %fd229;
	selp.f64 	%fd230, %fd229, %fd228, %p8;
	setp.lt.f64 	%p9, %fd230, 0d3FF0000000000000;
	selp.f64 	%fd439, 0d3FF0000000000000, %fd230, %p9;
	add.s64 	%rd9, %rd3, %rd48;
	ld.global.f64 	%fd440, [%rd9];
	add.s32 	%r176, %r175, %r152;
	mad.lo.s32 	%r15, %r176, %r154, %r6;
	mul.wide.s32 	%rd50, %r15, 8;
	add.s64 	%rd51, %rd1, %rd50;
	ld.global.f64 	%fd231, [%rd51];
	mul.f64 	%fd232, %fd231, 0d3FB999999999999A;
	fma.rn.f64 	%fd233, %fd232, 0d3FF5555555555555, 0d3FF0000000000000;
	fma.rn.f64 	%fd234, %fd232, 0d3FFF5C28F5C28F5B, 0d3FF0000000000000;
	setp.gt.f64 	%p10, %fd233, %fd234;
	selp.f64 	%fd235, %fd233, %fd234, %p10;
	add.f64 	%fd236, %fd232, 0d3FF0000000000000;
	setp.lt.f64 	%p11, %fd235, %fd236;
	selp.f64 	%fd237, %fd236, %fd235, %p11;
	setp.lt.f64 	%p12, %fd237, 0d3FF0000000000000;
	selp.f64 	%fd453, 0d3FF0000000000000, %fd237, %p12;
	add.s64 	%rd52, %rd3, %rd50;
	ld.global.f64 	%fd454, [%rd52];
	ld.const.f64 	%fd5, [dttz2];
	neg.f64 	%fd6, %fd5;
	mul.f64 	%fd238, %fd223, %fd6;
	ld.const.f64 	%fd7, [dtz1];
	mul.f64 	%fd239, %fd7, %fd222;
	sub.f64 	%fd456, %fd238, %fd239;
	ld.const.f64 	%fd9, [c2dttz1];
	fma.rn.f64 	%fd240, %fd9, %fd439, 0d3FF0000000000000;
	mul.f64 	%fd241, %fd5, %fd454;
	mul.f64 	%fd242, %fd7, %fd453;
	sub.f64 	%fd243, %fd241, %fd242;
	ld.const.f64 	%fd10, [comz5];
	add.f64 	%fd455, %fd10, %fd240;
	ld.const.f64 	%fd12, [comz4];
	sub.f64 	%fd425, %fd243, %fd12;
	ld.const.f64 	%fd244, [comz1];
	add.f64 	%fd14, %fd244, 0d0000000000000000;
	add.s32 	%r177, %r164, %r8;
	mad.lo.s32 	%r178, %r177, %r7, %r160;
	mul.wide.s32 	%rd53, %r178, 8;
	add.s64 	%rd54, %rd5, %rd53;
	st.global.u64 	[%rd54], %rd38;
	add.s32 	%r179, %r166, %r8;
	mad.lo.s32 	%r180, %r179, %r7, %r160;
	mul.wide.s32 	%rd55, %r180, 8;
	add.s64 	%rd10, %rd5, %rd55;
	st.global.f64 	[%rd10], %fd456;
	add.s32 	%r181, %r168, %r8;
	mad.lo.s32 	%r182, %r181, %r7, %r160;
	mul.wide.s32 	%rd56, %r182, 8;
	add.s64 	%rd11, %rd5, %rd56;
	st.global.f64 	[%rd11], %fd455;
	add.s32 	%r183, %r170, %r8;
	mad.lo.s32 	%r184, %r183, %r7, %r160;
	mul.wide.s32 	%rd57, %r184, 8;
	add.s64 	%rd12, %rd5, %rd57;
	st.global.f64 	[%rd12], %fd425;
	add.s32 	%r185, %r177, %r163;
	mad.lo.s32 	%r186, %r185, %r7, %r160;
	mul.wide.s32 	%rd58, %r186, 8;
	add.s64 	%rd13, %rd5, %rd58;
	st.global.f64 	[%rd13], %fd14;
	mul.lo.s32 	%r187, %r154, %r152;
	mul.lo.s32 	%r188, %r187, 5;
	mul.lo.s32 	%r189, %r174, 5;
	mul.wide.s32 	%rd59, %r189, 8;
	add.s64 	%rd14, %rd4, %rd59;
	ld.global.f64 	%fd465, [%rd14];
	mul.wide.s32 	%rd15, %r188, 8;
	add.s64 	%rd16, %rd14, %rd15;
	ld.global.f64 	%fd462, [%rd16];
	ld.global.f64 	%fd464, [%rd14+8];
	ld.global.f64 	%fd461, [%rd16+8];
	ld.global.f64 	%fd463, [%rd14+16];
	ld.global.f64 	%fd460, [%rd16+16];
	setp.lt.s32 	%p13, %r153, 3;
	mov.f64 	%fd459, 0d3FF0000000000000;
	mov.f64 	%fd457, 0d0000000000000000;
	mov.f64 	%fd458, %fd457;
	@%p13 bra 	$L__BB10_15;
	add.s32 	%r316, %r153, -5;
	add.s32 	%r192, %r10, %r153;
	add.s32 	%r193, %r192, %r153;
	add.s32 	%r194, %r193, %r153;
	add.s32 	%r195, %r194, -1;
	mad.lo.s32 	%r196, %r195, %r8, %r3;
	mad.lo.s32 	%r197, %r196, %r7, %r160;
	mul.wide.s32 	%rd60, %r197, 8;
	add.s64 	%rd17, %rd5, %rd60;
	add.s32 	%r198, %r10, 2;
	mad.lo.s32 	%r199, %r8, %r198, %r3;
	mad.lo.s32 	%r323, %r199, %r7, %r160;
	add.s32 	%r200, %r11, 2;
	mad.lo.s32 	%r201, %r8, %r200, %r3;
	mad.lo.s32 	%r322, %r201, %r7, %r160;
	add.s32 	%r202, %r12, 2;
	mad.lo.s32 	%r203, %r8, %r202, %r3;
	mad.lo.s32 	%r321, %r203, %r7, %r160;
	shl.b32 	%r204, %r153, 3;
	or.b32  	%r205, %r204, 2;
	mad.lo.s32 	%r206, %r8, %r205, %r3;
	mad.lo.s32 	%r320, %r206, %r7, %r160;
	add.s32 	%r207, %r9, 2;
	mad.lo.s32 	%r208, %r8, %r207, %r3;
	mad.lo.s32 	%r319, %r208, %r7, %r160;
	mul.lo.s32 	%r22, %r152, %r154;
	mul.lo.s32 	%r209, %r153, %r152;
	shl.b32 	%r210, %r209, 1;
	add.s32 	%r211, %r2, %r210;
	add.s32 	%r212, %r211, %r1;
	mad.lo.s32 	%r315, %r154, %r212, %r154;
	add.s32 	%r213, %r3, %r209;
	mad.lo.s32 	%r314, %r154, %r213, %r154;
	mad.lo.s32 	%r214, %r153, %r8, %r3;
	mad.lo.s32 	%r313, %r214, %r7, %r160;
	mad.lo.s32 	%r312, %r3, %r7, %r160;
	mul.lo.s32 	%r215, %r3, 5;
	mad.lo.s32 	%r216, %r152, 10, %r215;
	add.s32 	%r217, %r216, 5;
	mul.lo.s32 	%r218, %r154, %r217;
	mad.lo.s32 	%r311, %r160, 5, %r218;
	mad.lo.s32 	%r219, %r152, 3, %r3;
	mad.lo.s32 	%r220, %r154, %r219, %r154;
	add.s32 	%r309, %r160, %r220;
	mov.f64 	%fd459, 0d3FF0000000000000;
	mov.f64 	%fd428, 0d0000000000000000;
	mov.b32 	%r318, 5;
	mov.b32 	%r310, -2;
	mov.u32 	%r317, %r13;
	mov.f64 	%fd441, %fd14;
	mov.f64 	%fd458, %fd428;
$L__BB10_3:
	mov.f64 	%fd457, %fd441;
	add.s32 	%r44, %r316, 3;
	setp.ne.s32 	%p14, %r44, 1;
	@%p14 bra 	$L__BB10_5;
	add.s32 	%r224, %r10, -1;
	mad.lo.s32 	%r225, %r224, %r8, %r3;
	mad.lo.s32 	%r226, %r225, %r7, %r160;
	mul.wide.s32 	%rd76, %r226, 8;
	add.s64 	%rd77, %rd5, %rd76;
	mov.b64 	%rd78, 0;
	st.global.u64 	[%rd77], %rd78;
	add.s32 	%r227, %r224, %r153;
	mad.lo.s32 	%r228, %r227, %r8, %r3;
	mad.lo.s32 	%r229, %r228, %r7, %r160;
	mul.wide.s32 	%rd79, %r229, 8;
	add.s64 	%rd80, %rd5, %rd79;
	st.global.u64 	[%rd80], %rd78;
	add.s32 	%r230, %r227, %r153;
	mad.lo.s32 	%r231, %r230, %r8, %r3;
	mad.lo.s32 	%r232, %r231, %r7, %r160;
	mul.wide.s32 	%rd81, %r232, 8;
	add.s64 	%rd82, %rd5, %rd81;
	mov.b64 	%rd83, 4607182418800017408;
	st.global.u64 	[%rd82], %rd83;
	st.global.u64 	[%rd17], %rd78;
	mad.lo.s32 	%r233, %r9, %r8, %r225;
	mad.lo.s32 	%r234, %r233, %r7, %r160;
	mul.wide.s32 	%rd84, %r234, 8;
	add.s64 	%rd85, %rd5, %rd84;
	st.global.u64 	[%rd85], %rd78;
	mov.f64 	%fd443, 0d3FF0000000000000;
	mov.f64 	%fd441, 0d0000000000000000;
	mov.f64 	%fd442, %fd441;
	mov.f64 	%fd444, %fd441;
	mov.f64 	%fd445, %fd441;
	bra.uni 	$L__BB10_14;
$L__BB10_5:
	ld.param.u64 	%rd206, [_Z14z_solve_kernelPdS_S_S_S_S_S_S_S_S_iii_param_3];
	ld.param.u64 	%rd203, [_Z14z_solve_kernelPdS_S_S_S_S_S_S_S_S_iii_param_0];
	add.s32 	%r221, %r309, 1;
	cvta.to.global.u64 	%rd61, %rd203;
	mul.wide.s32 	%rd62, %r221, 8;
	add.s64 	%rd63, %rd61, %rd62;
	ld.global.f64 	%fd247, [%rd63];
	mul.f64 	%fd248, %fd247, 0d3FB999999999999A;
	fma.rn.f64 	%fd249, %fd248, 0d3FF5555555555555, 0d3FF0000000000000;
	fma.rn.f64 	%fd250, %fd248, 0d3FFF5C28F5C28F5B, 0d3FF0000000000000;
	setp.gt.f64 	%p15, %fd249, %fd250;
	selp.f64 	%fd251, %fd249, %fd250, %p15;
	add.f64 	%fd252, %fd248, 0d3FF0000000000000;
	setp.lt.f64 	%p16, %fd251, %fd252;
	selp.f64 	%fd253, %fd252, %fd251, %p16;
	setp.lt.f64 	%p17, %fd253, 0d3FF0000000000000;
	selp.f64 	%fd452, 0d3FF0000000000000, %fd253, %p17;
	cvta.to.global.u64 	%rd64, %rd206;
	add.s64 	%rd65, %rd64, %rd62;
	ld.global.f64 	%fd451, [%rd65];
	mul.f64 	%fd254, %fd440, %fd6;
	mul.f64 	%fd255, %fd7, %fd439;
	sub.f64 	%fd444, %fd254, %fd255;
	fma.rn.f64 	%fd443, %fd9, %fd453, 0d3FF0000000000000;
	mul.f64 	%fd256, %fd5, %fd451;
	mul.f64 	%fd257, %fd7, %fd452;
	sub.f64 	%fd442, %fd256, %fd257;
	setp.ne.s32 	%p18, %r310, -2;
	mov.f64 	%fd445, 0d0000000000000000;
	@%p18 bra 	$L__BB10_7;
	sub.f64 	%fd444, %fd444, %fd12;
	ld.const.f64 	%fd264, [comz6];
	add.f64 	%fd443, %fd264, %fd443;
	sub.f64 	%fd442, %fd442, %fd12;
	mov.f64 	%fd441, %fd14;
	bra.uni 	$L__BB10_13;
$L__BB10_7:
	add.s32 	%r222, %r318, -3;
	add.s32 	%r223, %r153, -3;
	setp.ge.s32 	%p19, %r222, %r223;
	@%p19 bra 	$L__BB10_9;
	sub.f64 	%fd444, %fd444, %fd12;
	ld.const.f64 	%fd262, [comz6];
	add.f64 	%fd443, %fd262, %fd443;
	sub.f64 	%fd442, %fd442, %fd12;
	mov.f64 	%fd441, %fd14;
	mov.f64 	%fd445, %fd14;
	bra.uni 	$L__BB10_13;
$L__BB10_9:
	setp.ne.s32 	%p20, %r44, 3;
	mov.f64 	%fd441, 0d0000000000000000;
	@%p20 bra 	$L__BB10_11;
	sub.f64 	%fd444, %fd444, %fd12;
	ld.const.f64 	%fd261, [comz6];
	add.f64 	%fd443, %fd261, %fd443;
	sub.f64 	%fd442, %fd442, %fd12;
	mov.f64 	%fd445, %fd14;
	bra.uni 	$L__BB10_13;
$L__BB10_11:
	setp.ne.s32 	%p21, %r316, -1;
	@%p21 bra 	$L__BB10_13;
	sub.f64 	%fd444, %fd444, %fd12;
	add.f64 	%fd443, %fd10, %fd443;
	mov.f64 	%fd445, %fd14;
$L__BB10_13:
	mul.wide.s32 	%rd66, %r319, 8;
	add.s64 	%rd67, %rd5, %rd66;
	st.global.f64 	[%rd67], %fd445;
	mul.wide.s32 	%rd68, %r323, 8;
	add.s64 	%rd69, %rd5, %rd68;
	st.global.f64 	[%rd69], %fd444;
	mul.wide.s32 	%rd70, %r322, 8;
	add.s64 	%rd71, %rd5, %rd70;
	st.global.f64 	[%rd71], %fd443;
	mul.wide.s32 	%rd72, %r321, 8;
	add.s64 	%rd73, %rd5, %rd72;
	st.global.f64 	[%rd73], %fd442;
	mul.wide.s32 	%rd74, %r320, 8;
	add.s64 	%rd75, %rd5, %rd74;
	st.global.f64 	[%rd75], %fd441;
	mov.f64 	%fd440, %fd454;
	mov.f64 	%fd439, %fd453;
	mov.f64 	%fd454, %fd451;
	mov.f64 	%fd453, %fd452;
$L__BB10_14:
	ld.param.u64 	%rd214, [_Z14z_solve_kernelPdS_S_S_S_S_S_S_S_S_iii_param_7];
	add.s32 	%r235, %r311, 5;
	cvta.to.global.u64 	%rd86, %rd214;
	mul.wide.s32 	%rd87, %r235, 8;
	add.s64 	%rd88, %rd86, %rd87;
	ld.global.f64 	%fd267, [%rd88];
	ld.global.f64 	%fd268, [%rd88+8];
	ld.global.f64 	%fd269, [%rd88+16];
	rcp.rn.f64 	%fd270, %fd459;
	mul.f64 	%fd271, %fd458, %fd270;
	mul.f64 	%fd272, %fd270, %fd428;
	mul.f64 	%fd273, %fd270, %fd465;
	mul.f64 	%fd274, %fd270, %fd464;
	mul.f64 	%fd275, %fd270, %fd463;
	mul.f64 	%fd276, %fd456, %fd271;
	sub.f64 	%fd459, %fd455, %fd276;
	mul.f64 	%fd277, %fd456, %fd272;
	sub.f64 	%fd458, %fd425, %fd277;
	mul.f64 	%fd278, %fd456, %fd273;
	sub.f64 	%fd465, %fd462, %fd278;
	mul.f64 	%fd279, %fd456, %fd274;
	sub.f64 	%fd464, %fd461, %fd279;
	mul.f64 	%fd280, %fd456, %fd275;
	sub.f64 	%fd463, %fd460, %fd280;
	mul.f64 	%fd281, %fd445, %fd271;
	sub.f64 	%fd456, %fd444, %fd281;
	mul.f64 	%fd282, %fd445, %fd272;
	sub.f64 	%fd455, %fd443, %fd282;
	mul.f64 	%fd283, %fd445, %fd273;
	sub.f64 	%fd462, %fd267, %fd283;
	mul.f64 	%fd284, %fd445, %fd274;
	sub.f64 	%fd461, %fd268, %fd284;
	mul.f64 	%fd285, %fd445, %fd275;
	sub.f64 	%fd460, %fd269, %fd285;
	mul.wide.s32 	%rd89, %r312, 8;
	add.s64 	%rd90, %rd5, %rd89;
	st.global.f64 	[%rd90], %fd271;
	mul.wide.s32 	%rd91, %r313, 8;
	add.s64 	%rd92, %rd5, %rd91;
	st.global.f64 	[%rd92], %fd272;
	cvt.s64.s32 	%rd93, %r317;
	cvt.u64.u32 	%rd94, %r160;
	add.s64 	%rd95, %rd93, %rd94;
	shl.b64 	%rd96, %rd95, 3;
	add.s64 	%rd97, %rd2, %rd96;
	st.global.f64 	[%rd97+8], %fd273;
	cvt.s64.s32 	%rd98, %r314;
	add.s64 	%rd99, %rd98, %rd94;
	shl.b64 	%rd100, %rd99, 3;
	add.s64 	%rd101, %rd2, %rd100;
	st.global.f64 	[%rd101+8], %fd274;
	cvt.s64.s32 	%rd102, %r315;
	add.s64 	%rd103, %rd102, %rd94;
	shl.b64 	%rd104, %rd103, 3;
	add.s64 	%rd105, %rd2, %rd104;
	st.global.f64 	[%rd105+8], %fd275;
	mul.lo.s32 	%r236, %r8, %r7;
	add.s32 	%r323, %r323, %r236;
	add.s32 	%r322, %r322, %r236;
	add.s32 	%r321, %r321, %r236;
	add.s32 	%r320, %r320, %r236;
	add.s32 	%r319, %r319, %r236;
	add.s32 	%r318, %r318, 1;
	add.s32 	%r317, %r317, %r22;
	add.s32 	%r316, %r316, -1;
	add.s32 	%r315, %r315, %r22;
	add.s32 	%r314, %r314, %r22;
	add.s32 	%r313, %r313, %r236;
	add.s32 	%r312, %r312, %r236;
	mad.lo.s32 	%r311, %r22, 5, %r311;
	add.s32 	%r310, %r310, -1;
	add.s32 	%r309, %r309, %r22;
	setp.ne.s32 	%p22, %r316, -3;
	mov.f64 	%fd425, %fd442;
	mov.f64 	%fd428, %fd457;
	@%p22 bra 	$L__BB10_3;
$L__BB10_15:
	ld.param.u64 	%rd215, [_Z14z_solve_kernelPdS_S_S_S_S_S_S_S_S_iii_param_7];
	ld.param.u64 	%rd208, [_Z14z_solve_kernelPdS_S_S_S_S_S_S_S_S_iii_param_4];
	add.s32 	%r237, %r13, %r6;
	rcp.rn.f64 	%fd286, %fd459;
	mul.f64 	%fd287, %fd458, %fd286;
	mul.f64 	%fd288, %fd286, %fd457;
	mul.f64 	%fd89, %fd286, %fd465;
	mul.f64 	%fd90, %fd286, %fd464;
	mul.f64 	%fd91, %fd286, %fd463;
	mul.f64 	%fd289, %fd456, %fd287;
	sub.f64 	%fd290, %fd455, %fd289;
	mul.f64 	%fd291, %fd456, %fd89;
	sub.f64 	%fd292, %fd462, %fd291;
	mul.f64 	%fd293, %fd456, %fd90;
	sub.f64 	%fd294, %fd461, %fd293;
	mul.f64 	%fd295, %fd456, %fd91;
	sub.f64 	%fd296, %fd460, %fd295;
	rcp.rn.f64 	%fd297, %fd290;
	mul.f64 	%fd521, %fd297, %fd292;
	mul.f64 	%fd520, %fd297, %fd294;
	mul.f64 	%fd519, %fd297, %fd296;
	add.s32 	%r238, %r153, -2;
	mad.lo.s32 	%r239, %r238, %r8, %r3;
	mad.lo.s32 	%r240, %r239, %r7, %r160;
	mul.wide.s32 	%rd106, %r240, 8;
	add.s64 	%rd18, %rd5, %rd106;
	st.global.f64 	[%rd18], %fd287;
	add.s32 	%r241, %r238, %r153;
	mad.lo.s32 	%r242, %r241, %r8, %r3;
	mad.lo.s32 	%r243, %r242, %r7, %r160;
	mul.wide.s32 	%rd107, %r243, 8;
	add.s64 	%rd108, %rd5, %rd107;
	st.global.f64 	[%rd108], %fd288;
	cvta.to.global.u64 	%rd109, %rd208;
	mul.wide.s32 	%rd110, %r237, 8;
	add.s64 	%rd111, %rd109, %rd110;
	ld.global.f64 	%fd298, [%rd111];
	mul.wide.s32 	%rd112, %r14, 8;
	add.s64 	%rd19, %rd109, %rd112;
	mul.wide.s32 	%rd113, %r15, 8;
	add.s64 	%rd114, %rd109, %rd113;
	ld.global.f64 	%fd482, [%rd114];
	ld.global.f64 	%fd299, [%rd10];
	ld.global.f64 	%fd493, [%rd6];
	ld.global.f64 	%fd490, [%rd11];
	ld.global.f64 	%fd492, [%rd7];
	ld.global.f64 	%fd300, [%rd12];
	mul.f64 	%fd301, %fd5, %fd298;
	sub.f64 	%fd495, %fd299, %fd301;
	mul.f64 	%fd302, %fd5, %fd482;
	add.f64 	%fd472, %fd300, %fd302;
	add.f64 	%fd491, %fd299, %fd301;
	sub.f64 	%fd466, %fd300, %fd302;
	mul.lo.s32 	%r244, %r6, 5;
	mul.lo.s32 	%r245, %r13, 5;
	cvt.s64.s32 	%rd115, %r245;
	cvt.u64.u32 	%rd116, %r244;
	add.s64 	%rd117, %rd116, %rd115;
	cvta.to.global.u64 	%rd118, %rd215;
	shl.b64 	%rd119, %rd117, 3;
	add.s64 	%rd20, %rd118, %rd119;
	ld.global.f64 	%fd501, [%rd20+24];
	ld.global.f64 	%fd500, [%rd20+32];
	add.s64 	%rd21, %rd20, %rd15;
	ld.global.f64 	%fd499, [%rd21+24];
	ld.global.f64 	%fd498, [%rd21+32];
	mov.f64 	%fd494, %fd490;
	mov.f64 	%fd496, %fd492;
	mov.f64 	%fd497, %fd493;
	@%p13 bra 	$L__BB10_20;
	ld.global.f64 	%fd471, [%rd13];
	ld.global.f64 	%fd475, [%rd8];
	ld.global.f64 	%fd489, [%rd19];
	neg.s32 	%r337, %r153;
	mad.lo.s32 	%r247, %r152, 3, %r3;
	mad.lo.s32 	%r248, %r154, %r247, %r154;
	add.s32 	%r336, %r160, %r248;
	mul.lo.s32 	%r62, %r152, %r154;
	add.s32 	%r249, %r10, 2;
	mad.lo.s32 	%r250, %r8, %r249, %r3;
	mad.lo.s32 	%r335, %r250, %r7, %r160;
	mad.lo.s32 	%r251, %r12, %r8, %r2;
	add.s32 	%r252, %r251, %r1;
	mad.lo.s32 	%r334, %r252, %r7, %r160;
	add.s32 	%r253, %r11, 2;
	mad.lo.s32 	%r254, %r8, %r253, %r3;
	mad.lo.s32 	%r333, %r254, %r7, %r160;
	add.s32 	%r255, %r12, 2;
	mad.lo.s32 	%r256, %r8, %r255, %r3;
	mad.lo.s32 	%r332, %r256, %r7, %r160;
	mul.lo.s32 	%r257, %r153, %r8;
	shl.b32 	%r258, %r257, 3;
	add.s32 	%r259, %r2, %r258;
	add.s32 	%r260, %r259, %r1;
	mad.lo.s32 	%r331, %r260, %r7, %r160;
	shl.b32 	%r261, %r257, 1;
	add.s32 	%r262, %r2, %r261;
	add.s32 	%r263, %r262, %r1;
	mad.lo.s32 	%r330, %r263, %r7, %r160;
	mad.lo.s32 	%r264, %r257, 3, %r2;
	add.s32 	%r265, %r264, %r1;
	mad.lo.s32 	%r329, %r265, %r7, %r160;
	mul.lo.s32 	%r266, %r153, %r152;
	mad.lo.s32 	%r267, %r266, 3, %r2;
	add.s32 	%r268, %r267, %r1;
	mad.lo.s32 	%r328, %r154, %r268, %r154;
	shl.b32 	%r269, %r266, 2;
	add.s32 	%r270, %r2, %r269;
	add.s32 	%r271, %r270, %r1;
	mad.lo.s32 	%r327, %r154, %r271, %r154;
	shl.b32 	%r272, %r153, 3;
	or.b32  	%r273, %r272, 2;
	mad.lo.s32 	%r274, %r8, %r273, %r3;
	mad.lo.s32 	%r326, %r274, %r7, %r160;
	add.s32 	%r275, %r9, 2;
	mad.lo.s32 	%r276, %r8, %r275, %r3;
	mad.lo.s32 	%r325, %r276, %r7, %r160;
	mul.lo.s32 	%r324, %r62, 10;
	mov.b32 	%r338, 0;
	mov.f64 	%fd494, %fd490;
	mov.f64 	%fd496, %fd492;
	mov.f64 	%fd497, %fd493;
$L__BB10_17:
	mov.f64 	%fd115, %fd471;
	add.s32 	%r277, %r338, 2;
	mul.wide.s32 	%rd120, %r325, 8;
	add.s64 	%rd121, %rd5, %rd120;
	ld.global.f64 	%fd128, [%rd121];
	mul.wide.s32 	%rd122, %r335, 8;
	add.s64 	%rd123, %rd5, %rd122;
	ld.global.f64 	%fd485, [%rd123];
	mul.wide.s32 	%rd124, %r333, 8;
	add.s64 	%rd125, %rd5, %rd124;
	ld.global.f64 	%fd130, [%rd125];
	mul.wide.s32 	%rd126, %r332, 8;
	add.s64 	%rd127, %rd5, %rd126;
	ld.global.f64 	%fd484, [%rd127];
	mul.wide.s32 	%rd128, %r326, 8;
	add.s64 	%rd129, %rd5, %rd128;
	ld.global.f64 	%fd471, [%rd129];
	mul.wide.s32 	%rd130, %r324, 8;
	add.s64 	%rd131, %rd20, %rd130;
	ld.global.f64 	%fd133, [%rd131+24];
	ld.global.f64 	%fd134, [%rd131+32];
	add.s32 	%r278, %r153, -1;
	setp.ge.s32 	%p24, %r277, %r278;
	mov.f64 	%fd486, %fd484;
	mov.f64 	%fd487, %fd485;
	@%p24 bra 	$L__BB10_19;
	ld.param.u64 	%rd209, [_Z14z_solve_kernelPdS_S_S_S_S_S_S_S_S_iii_param_4];
	add.s32 	%r279, %r336, 1;
	cvta.to.global.u64 	%rd132, %rd209;
	mul.wide.s32 	%rd133, %r279, 8;
	add.s64 	%rd134, %rd132, %rd133;
	ld.global.f64 	%fd527, [%rd134];
	mul.f64 	%fd303, %fd5, %fd489;
	sub.f64 	%fd487, %fd485, %fd303;
	mul.f64 	%fd304, %fd5, %fd527;
	add.f64 	%fd486, %fd484, %fd304;
	add.f64 	%fd485, %fd485, %fd303;
	sub.f64 	%fd484, %fd484, %fd304;
	mov.f64 	%fd489, %fd482;
	mov.f64 	%fd482, %fd527;
$L__BB10_19:
	rcp.rn.f64 	%fd305, %fd497;
	mul.f64 	%fd306, %fd496, %fd305;
	mul.f64 	%fd307, %fd305, %fd475;
	mul.f64 	%fd308, %fd305, %fd501;
	mul.f64 	%fd309, %fd495, %fd306;
	sub.f64 	%fd497, %fd494, %fd309;
	mul.f64 	%fd310, %fd495, %fd307;
	sub.f64 	%fd496, %fd472, %fd310;
	mul.f64 	%fd311, %fd495, %fd308;
	sub.f64 	%fd501, %fd499, %fd311;
	mul.f64 	%fd312, %fd128, %fd306;
	sub.f64 	%fd495, %fd487, %fd312;
	mul.f64 	%fd313, %fd128, %fd307;
	sub.f64 	%fd494, %fd130, %fd313;
	mul.f64 	%fd314, %fd128, %fd308;
	sub.f64 	%fd499, %fd133, %fd314;
	rcp.rn.f64 	%fd315, %fd493;
	mul.f64 	%fd316, %fd492, %fd315;
	mul.f64 	%fd317, %fd315, %fd475;
	mul.f64 	%fd318, %fd315, %fd500;
	mul.f64 	%fd319, %fd491, %fd316;
	sub.f64 	%fd493, %fd490, %fd319;
	mul.f64 	%fd320, %fd491, %fd317;
	sub.f64 	%fd492, %fd466, %fd320;
	mul.f64 	%fd321, %fd491, %fd318;
	sub.f64 	%fd500, %fd498, %fd321;
	mul.f64 	%fd322, %fd128, %fd316;
	sub.f64 	%fd491, %fd485, %fd322;
	mul.f64 	%fd323, %fd128, %fd317;
	sub.f64 	%fd490, %fd130, %fd323;
	mul.f64 	%fd324, %fd128, %fd318;
	sub.f64 	%fd498, %fd134, %fd324;
	mul.wide.s32 	%rd135, %r334, 8;
	add.s64 	%rd136, %rd5, %rd135;
	st.global.f64 	[%rd136], %fd306;
	mul.wide.s32 	%rd137, %r330, 8;
	add.s64 	%rd138, %rd5, %rd137;
	st.global.f64 	[%rd138], %fd316;
	cvt.s64.s32 	%rd139, %r328;
	cvt.u64.u32 	%rd140, %r160;
	add.s64 	%rd141, %rd139, %rd140;
	shl.b64 	%rd142, %rd141, 3;
	add.s64 	%rd143, %rd2, %rd142;
	st.global.f64 	[%rd143+8], %fd308;
	mul.wide.s32 	%rd144, %r331, 8;
	add.s64 	%rd145, %rd5, %rd144;
	st.global.f64 	[%rd145], %fd307;
	mul.wide.s32 	%rd146, %r329, 8;
	add.s64 	%rd147, %rd5, %rd146;
	st.global.f64 	[%rd147], %fd317;
	cvt.s64.s32 	%rd148, %r327;
	add.s64 	%rd149, %rd148, %rd140;
	shl.b64 	%rd150, %rd149, 3;
	add.s64 	%rd151, %rd2, %rd150;
	st.global.f64 	[%rd151+8], %fd318;
	add.s32 	%r338, %r338, 1;
	add.s32 	%r337, %r337, 1;
	add.s32 	%r336, %r336, %r62;
	mul.lo.s32 	%r280, %r8, %r7;
	add.s32 	%r335, %r335, %r280;
	add.s32 	%r334, %r334, %r280;
	add.s32 	%r333, %r333, %r280;
	add.s32 	%r332, %r332, %r280;
	add.s32 	%r331, %r331, %r280;
	add.s32 	%r330, %r330, %r280;
	add.s32 	%r329, %r329, %r280;
	add.s32 	%r328, %r328, %r62;
	add.s32 	%r327, %r327, %r62;
	add.s32 	%r326, %r326, %r280;
	add.s32 	%r325, %r325, %r280;
	mad.lo.s32 	%r324, %r62, 5, %r324;
	setp.ne.s32 	%p25, %r337, -2;
	mov.f64 	%fd466, %fd484;
	mov.f64 	%fd472, %fd486;
	mov.f64 	%fd475, %fd115;
	@%p25 bra 	$L__BB10_17;
$L__BB10_20:
	ld.param.u64 	%rd213, [_Z14z_solve_kernelPdS_S_S_S_S_S_S_S_S_iii_param_6];
	ld.param.u64 	%rd212, [_Z14z_solve_kernelPdS_S_S_S_S_S_S_S_S_iii_param_5];
	ld.param.u64 	%rd205, [_Z14z_solve_kernelPdS_S_S_S_S_S_S_S_S_iii_param_2];
	ld.param.u64 	%rd204, [_Z14z_solve_kernelPdS_S_S_S_S_S_S_S_S_iii_param_1];
	cvta.to.global.u64 	%rd22, %rd212;
	cvta.to.global.u64 	%rd23, %rd213;
	cvta.to.global.u64 	%rd24, %rd205;
	cvta.to.global.u64 	%rd25, %rd204;
	rcp.rn.f64 	%fd325, %fd497;
	mul.f64 	%fd326, %fd496, %fd325;
	mul.f64 	%fd327, %fd325, %fd501;
	mul.f64 	%fd328, %fd495, %fd326;
	sub.f64 	%fd329, %fd494, %fd328;
	mul.f64 	%fd330, %fd495, %fd327;
	sub.f64 	%fd331, %fd499, %fd330;
	rcp.rn.f64 	%fd332, %fd493;
	mul.f64 	%fd333, %fd492, %fd332;
	mul.f64 	%fd334, %fd332, %fd500;
	mul.f64 	%fd335, %fd491, %fd333;
	sub.f64 	%fd336, %fd490, %fd335;
	mul.f64 	%fd337, %fd491, %fd334;
	sub.f64 	%fd338, %fd498, %fd337;
	div.rn.f64 	%fd518, %fd331, %fd329;
	div.rn.f64 	%fd517, %fd338, %fd336;
	ld.global.f64 	%fd339, [%rd18];
	mul.f64 	%fd340, %fd339, %fd521;
	sub.f64 	%fd526, %fd89, %fd340;
	mul.f64 	%fd341, %fd339, %fd520;
	sub.f64 	%fd525, %fd90, %fd341;
	mul.f64 	%fd342, %fd339, %fd519;
	sub.f64 	%fd524, %fd91, %fd342;
	mul.f64 	%fd343, %fd326, %fd518;
	sub.f64 	%fd523, %fd327, %fd343;
	mul.f64 	%fd344, %fd333, %fd517;
	sub.f64 	%fd522, %fd334, %fd344;
	ld.const.f64 	%fd177, [bt];
	@%p13 bra 	$L__BB10_25;
	add.s32 	%r352, %r153, -2;
	add.s32 	%r106, %r153, -1;
	add.s32 	%r281, %r153, -3;
	mad.lo.s32 	%r282, %r8, %r281, %r3;
	shl.b32 	%r283, %r153, 1;
	add.s32 	%r284, %r282, %r283;
	add.s32 	%r285, %r284, -5;
	mul.lo.s32 	%r351, %r154, %r285;
	mul.lo.s32 	%r108, %r152, %r154;
	shl.b32 	%r286, %r152, 1;
	add.s32 	%r287, %r285, %r286;
	mad.lo.s32 	%r350, %r154, %r287, %r160;
	mad.lo.s32 	%r349, %r282, %r7, %r160;
	sub.s32 	%r288, 2, %r152;
	mul.lo.s32 	%r111, %r7, %r288;
	add.s32 	%r289, %r10, -5;
	mul.lo.s32 	%r348, %r108, %r289;
	mul.lo.s32 	%r113, %r108, 5;
	mad.lo.s32 	%r290, %r153, 3, -3;
	mad.lo.s32 	%r291, %r8, %r290, %r3;
	mad.lo.s32 	%r347, %r291, %r7, %r160;
	mad.lo.s32 	%r292, %r152, %r290, %r3;
	mad.lo.s32 	%r346, %r154, %r292, %r154;
	add.s32 	%r293, %r9, -3;
	mad.lo.s32 	%r294, %r8, %r293, %r3;
	mad.lo.s32 	%r345, %r294, %r7, %r160;
	mad.lo.s32 	%r295, %r152, %r293, %r3;
	mad.lo.s32 	%r344, %r154, %r295, %r154;
	add.s32 	%r296, %r10, -3;
	mad.lo.s32 	%r297, %r152, %r296, %r3;
	mad.lo.s32 	%r343, %r154, %r297, %r154;
	add.s32 	%r298, %r283, -3;
	mad.lo.s32 	%r299, %r8, %r298, %r3;
	add.s32 	%r300, %r299, %r9;
	add.s32 	%r301, %r300, -5;
	mul.lo.s32 	%r342, %r154, %r301;
	shl.b32 	%r302, %r153, 3;
	add.s32 	%r303, %r302, -3;
	mad.lo.s32 	%r304, %r8, %r303, %r3;
	mad.lo.s32 	%r341, %r304, %r7, %r160;
	mad.lo.s32 	%r305, %r153, 9, -3;
	mad.lo.s32 	%r306, %r8, %r305, %r3;
	mad.lo.s32 	%r340, %r306, %r7, %r160;
	mad.lo.s32 	%r339, %r299, %r7, %r160;
	cvt.u64.u32 	%rd157, %r160;
	mov.f64 	%fd512, %fd517;
	mov.f64 	%fd513, %fd518;
	mov.f64 	%fd514, %fd519;
	mov.f64 	%fd515, %fd520;
	mov.f64 	%fd516, %fd521;
$L__BB10_22:
	mov.f64 	%fd521, %fd526;
	mov.f64 	%fd520, %fd525;
	mov.f64 	%fd519, %fd524;
	mov.f64 	%fd518, %fd523;
	mov.f64 	%fd517, %fd522;
	mul.wide.s32 	%rd152, %r349, 8;
	add.s64 	%rd153, %rd5, %rd152;
	mul.wide.s32 	%rd154, %r339, 8;
	add.s64 	%rd155, %rd5, %rd154;
	ld.global.f64 	%fd345, [%rd155];
	ld.global.f64 	%fd346, [%rd153];
	cvt.s64.s32 	%rd156, %r351;
	add.s64 	%rd158, %rd156, %rd157;
	shl.b64 	%rd159, %rd158, 3;
	add.s64 	%rd160, %rd2, %rd159;
	ld.global.f64 	%fd347, [%rd160+8];
	mul.f64 	%fd348, %fd346, %fd521;
	sub.f64 	%fd349, %fd347, %fd348;
	mul.f64 	%fd350, %fd345, %fd516;
	sub.f64 	%fd526, %fd349, %fd350;
	cvt.s64.s32 	%rd161, %r342;
	add.s64 	%rd162, %rd161, %rd157;
	shl.b64 	%rd163, %rd162, 3;
	add.s64 	%rd164, %rd2, %rd163;
	ld.global.f64 	%fd351, [%rd164+8];
	mul.f64 	%fd352, %fd346, %fd520;
	sub.f64 	%fd353, %fd351, %fd352;
	mul.f64 	%fd354, %fd345, %fd515;
	sub.f64 	%fd525, %fd353, %fd354;
	cvt.s64.s32 	%rd165, %r346;
	add.s64 	%rd166, %rd165, %rd157;
	shl.b64 	%rd167, %rd166, 3;
	add.s64 	%rd168, %rd2, %rd167;
	ld.global.f64 	%fd355, [%rd168+8];
	mul.f64 	%fd356, %fd346, %fd519;
	sub.f64 	%fd357, %fd355, %fd356;
	mul.f64 	%fd358, %fd345, %fd514;
	sub.f64 	%fd524, %fd357, %fd358;
	cvt.s64.s32 	%rd169, %r344;
	add.s64 	%rd170, %rd169, %rd157;
	shl.b64 	%rd171, %rd170, 3;
	add.s64 	%rd172, %rd2, %rd171;
	ld.global.f64 	%fd359, [%rd172+8];
	mul.wide.s32 	%rd173, %r341, 8;
	add.s64 	%rd174, %rd5, %rd173;
	ld.global.f64 	%fd360, [%rd174];
	mul.f64 	%fd361, %fd360, %fd518;
	sub.f64 	%fd362, %fd359, %fd361;
	mul.wide.s32 	%rd175, %r340, 8;
	add.s64 	%rd176, %rd5, %rd175;
	ld.global.f64 	%fd363, [%rd176];
	mul.f64 	%fd364, %fd363, %fd513;
	sub.f64 	%fd523, %fd362, %fd364;
	cvt.s64.s32 	%rd177, %r343;
	add.s64 	%rd178, %rd177, %rd157;
	shl.b64 	%rd179, %rd178, 3;
	add.s64 	%rd180, %rd2, %rd179;
	ld.global.f64 	%fd365, [%rd180+8];
	mul.wide.s32 	%rd181, %r347, 8;
	add.s64 	%rd182, %rd5, %rd181;
	ld.global.f64 	%fd366, [%rd182];
	mul.f64 	%fd367, %fd366, %fd517;
	sub.f64 	%fd368, %fd365, %fd367;
	mul.wide.s32 	%rd183, %r345, 8;
	add.s64 	%rd184, %rd5, %rd183;
	ld.global.f64 	%fd369, [%rd184];
	mul.f64 	%fd370, %fd369, %fd512;
	sub.f64 	%fd522, %fd368, %fd370;
	add.s32 	%r307, %r352, 1;
	setp.ge.s32 	%p27, %r307, %r106;
	@%p27 bra 	$L__BB10_24;
	ld.param.u64 	%rd210, [_Z14z_solve_kernelPdS_S_S_S_S_S_S_S_S_iii_param_4];
	ld.param.u64 	%rd207, [_Z14z_solve_kernelPdS_S_S_S_S_S_S_S_S_iii_param_3];
	add.s32 	%r308, %r350, 1;
	mul.wide.s32 	%rd185, %r308, 8;
	add.s64 	%rd186, %rd25, %rd185;
	ld.global.f64 	%fd371, [%rd186];
	add.s64 	%rd187, %rd24, %rd185;
	ld.global.f64 	%fd372, [%rd187];
	cvta.to.global.u64 	%rd188, %rd207;
	add.s64 	%rd189, %rd188, %rd185;
	ld.global.f64 	%fd373, [%rd189];
	cvta.to.global.u64 	%rd190, %rd210;
	add.s64 	%rd191, %rd190, %rd185;
	ld.global.f64 	%fd374, [%rd191];
	add.s64 	%rd192, %rd23, %rd185;
	ld.global.f64 	%fd375, [%rd192];
	mul.f64 	%fd376, %fd375, %fd177;
	div.rn.f64 	%fd377, %fd376, %fd374;
	add.f64 	%fd378, %fd513, %fd512;
	mul.f64 	%fd379, %fd377, %fd378;
	add.f64 	%fd193, %fd514, %fd379;
	sub.f64 	%fd380, %fd513, %fd512;
	mul.f64 	%fd381, %fd376, %fd380;
	mul.f64 	%fd382, %fd372, %fd516;
	mul.f64 	%fd383, %fd371, %fd515;
	sub.f64 	%fd384, %fd382, %fd383;
	mul.f64 	%fd385, %fd375, %fd384;
	add.s64 	%rd193, %rd22, %rd185;
	ld.global.f64 	%fd386, [%rd193];
	fma.rn.f64 	%fd387, %fd193, %fd386, %fd385;
	mul.f64 	%fd388, %fd374, %fd374;
	mul.f64 	%fd389, %fd388, 0d4004000000000000;
	fma.rn.f64 	%fd390, %fd389, %fd379, %fd387;
	fma.rn.f64 	%fd512, %fd373, %fd381, %fd390;
	fma.rn.f64 	%fd513, %fd373, %fd193, %fd381;
	mul.f64 	%fd391, %fd375, %fd516;
	fma.rn.f64 	%fd514, %fd372, %fd193, %fd391;
	mul.f64 	%fd392, %fd371, %fd193;
	mul.f64 	%fd393, %fd375, %fd515;
	sub.f64 	%fd515, %fd392, %fd393;
	mov.f64 	%fd516, %fd193;
$L__BB10_24:
	mul.wide.s32 	%rd194, %r348, 8;
	add.s64 	%rd195, %rd14, %rd194;
	st.global.f64 	[%rd195], %fd516;
	st.global.f64 	[%rd195+8], %fd515;
	st.global.f64 	[%rd195+16], %fd514;
	st.global.f64 	[%rd195+24], %fd513;
	st.global.f64 	[%rd195+32], %fd512;
	add.s32 	%r137, %r352, -1;
	sub.s32 	%r351, %r351, %r108;
	sub.s32 	%r350, %r350, %r108;
	add.s32 	%r349, %r349, %r111;
	sub.s32 	%r348, %r348, %r113;
	add.s32 	%r347, %r347, %r111;
	sub.s32 	%r346, %r346, %r108;
	add.s32 	%r345, %r345, %r111;
	sub.s32 	%r344, %r344, %r108;
	sub.s32 	%r343, %r343, %r108;
	sub.s32 	%r342, %r342, %r108;
	add.s32 	%r341, %r341, %r111;
	add.s32 	%r340, %r340, %r111;
	add.s32 	%r339, %r339, %r111;
	setp.ne.s32 	%p28, %r352, 1;
	mov.u32 	%r352, %r137;
	mov.f64 	%fd512, %fd517;
	mov.f64 	%fd513, %fd518;
	mov.f64 	%fd514, %fd519;
	mov.f64 	%fd515, %fd520;
	mov.f64 	%fd516, %fd521;
	@%p28 bra 	$L__BB10_22;
$L__BB10_25:
	ld.param.u64 	%rd211, [_Z14z_solve_kernelPdS_S_S_S_S_S_S_S_S_iii_param_4];
	mul.wide.s32 	%rd196, %r14, 8;
	add.s64 	%rd197, %rd25, %rd196;
	ld.global.f64 	%fd394, [%rd197];
	add.s64 	%rd198, %rd24, %rd196;
	ld.global.f64 	%fd395, [%rd198];
	ld.global.f64 	%fd396, [%rd9];
	cvta.to.global.u64 	%rd199, %rd211;
	add.s64 	%rd200, %rd199, %rd196;
	ld.global.f64 	%fd397, [%rd200];
	add.s64 	%rd201, %rd23, %rd196;
	ld.global.f64 	%fd398, [%rd201];
	mul.f64 	%fd399, %fd398, %fd177;
	div.rn.f64 	%fd400, %fd399, %fd397;
	add.f64 	%fd401, %fd518, %fd517;
	mul.f64 	%fd402, %fd400, %fd401;
	add.f64 	%fd403, %fd519, %fd402;
	sub.f64 	%fd404, %fd518, %fd517;
	mul.f64 	%fd405, %fd399, %fd404;
	mul.f64 	%fd406, %fd395, %fd521;
	mul.f64 	%fd407, %fd394, %fd520;
	sub.f64 	%fd408, %fd406, %fd407;
	mul.f64 	%fd409, %fd398, %fd408;
	add.s64 	%rd202, %rd22, %rd196;
	ld.global.f64 	%fd410, [%rd202];
	fma.rn.f64 	%fd411, %fd403, %fd410, %fd409;
	mul.f64 	%fd412, %fd397, %fd397;
	mul.f64 	%fd413, %fd412, 0d4004000000000000;
	fma.rn.f64 	%fd414, %fd413, %fd402, %fd411;
	fma.rn.f64 	%fd415, %fd396, %fd405, %fd414;
	st.global.f64 	[%rd21+32], %fd415;
	fma.rn.f64 	%fd416, %fd396, %fd403, %fd405;
	st.global.f64 	[%rd21+24], %fd416;
	mul.f64 	%fd417, %fd398, %fd521;
	fma.rn.f64 	%fd418, %fd395, %fd403, %fd417;
	st.global.f64 	[%rd21+16], %fd418;
	mul.f64 	%fd419, %fd394, %fd403;
	mul.f64 	%fd420, %fd398, %fd520;
	sub.f64 	%fd421, %fd419, %fd420;
	st.global.f64 	[%rd21+8], %fd421;
	st.global.f64 	[%rd16], %fd403;
	st.global.f64 	[%rd14], %fd526;
	st.global.f64 	[%rd14+8], %fd525;
	st.global.f64 	[%rd14+16], %fd524;
	st.global.f64 	[%rd14+24], %fd523;
	st.global.f64 	[%rd14+32], %fd522;
$L__BB10_26:
	ret;

}
.entry _Z10add_kernelPdS_iii(
	.param .u64 .ptr .align 1 _Z10add_kernelPdS_iii_param_0,
	.param .u64 .ptr .align 1 _Z10add_kernelPdS_iii_param_1,
	.param .u32 _Z10add_kernelPdS_iii_param_2,
	.param .u32 _Z10add_kernelPdS_iii_param_3,
	.param .u32 _Z10add_kernelPdS_iii_param_4
)
{
	.reg .b32 	%r<18>;
	.reg .b64 	%rd<12>;
	.reg .b64 	%fd<4>;

	ld.param.u64 	%rd1, [_Z10add_kernelPdS_iii_param_0];
	ld.param.u64 	%rd2, [_Z10add_kernelPdS_iii_param_1];
	ld.param.u32 	%r1, [_Z10add_kernelPdS_iii_param_2];
	ld.param.u32 	%r2, [_Z10add_kernelPdS_iii_param_3];
	ld.param.u32 	%r3, [_Z10add_kernelPdS_iii_param_4];
	cvta.to.global.u64 	%rd3, %rd1;
	cvta.to.global.u64 	%rd4, %rd2;
	mov.u32 	%r4, %ctaid.y;
	mov.u32 	%r5, %tid.y;
	mad.lo.s32 	%r6, %r3, %r5, %r4;
	mov.u32 	%r7, %ctaid.x;
	add.s32 	%r8, %r7, 1;
	mov.u32 	%r9, %tid.x;
	mad.lo.s32 	%r10, %r2, %r4, %r2;
	add.s32 	%r11, %r10, %r8;
	mad.lo.s32 	%r12, %r11, %r1, %r9;
	mad.lo.s32 	%r13, %r12, 5, %r5;
	add.s32 	%r14, %r13, 5;
	mul.wide.s32 	%rd5, %r14, 8;
	add.s64 	%rd6, %rd4, %rd5;
	ld.global.f64 	%fd1, [%rd6];
	mad.lo.s32 	%r15, %r2, %r6, %r2;
	add.s32 	%r16, %r15, %r8;
	mul.lo.s32 	%r17, %r16, %r1;
	cvt.s64.s32 	%rd7, %r17;
	cvt.u64.u32 	%rd8, %r9;
	add.s64 	%rd9, %rd7, %rd8;
	shl.b64 	%rd10, %rd9, 3;
	add.s64 	%rd11, %rd3, %rd10;
	ld.global.f64 	%fd2, [%rd11+8];
	add.f64 	%fd3, %fd1, %fd2;
	st.global.f64 	[%rd11+8], %fd3;
	ret;

}


// ===== COMPILED SASS (sm_100) =====

	.target	sm_100

	.elftype	@"ET_EXEC"


//--------------------- .note.nv.tkinfo           --------------------------
	.section	.note.nv.tkinfo,"",@"SHT_NOTE"
	.sectionflags	@"SHF_NOTE_NV_TKINFO"
	.tkinfo
        /*0018*/ 	.word	0x00000002
        /*0030*/ 	.string	""
        /*0030*/ 	.string	"ptxas"
        /*0030*/ 	.string	"Cuda compilation tools, release 13.0, V13.0.88"
        /*0030*/ 	.string	"Build cuda_13.0.r13.0/compiler.36424714_0"
        /*0030*/ 	.string	"-arch sm_100 -m 64 "



//--------------------- .note.nv.cuinfo           --------------------------
	.section	.note.nv.cuinfo,"",@"SHT_NOTE"
	.sectionflags	@"SHF_NOTE_NV_CUINFO"
        /*0018*/ 	.short	0x0002
        /*001a*/ 	.short	0x0064
        /*001c*/ 	.short	0x0082
	.zero		2


//--------------------- .nv.info                  --------------------------
	.section	.nv.info,"",@"SHT_CUDA_INFO"
	.align	4


	//----- nvinfo : EIATTR_REGCOUNT
	.align		4
        /*0000*/ 	.byte	0x04, 0x2f
        /*0002*/ 	.short	(.L_63 - .L_62)
	.align		4
.L_62:
        /*0004*/ 	.word	index@(_Z21exact_rhs_kernel_initPdiii)
        /*0008*/ 	.word	0x00000012


	//----- nvinfo : EIATTR_FRAME_SIZE
	.align		4
.L_63:
        /*000c*/ 	.byte	0x04, 0x11
        /*000e*/ 	.short	(.L_65 - .L_64)
	.align		4
.L_64:
        /*0010*/ 	.word	index@(_Z21exact_rhs_kernel_initPdiii)
        /*0014*/ 	.word	0x00000000


	//----- nvinfo : EIATTR_REGCOUNT
	.align		4
.L_65:
        /*0018*/ 	.byte	0x04, 0x2f
        /*001a*/ 	.short	(.L_67 - .L_66)
	.align		4
.L_66:
        /*001c*/ 	.word	index@(_Z18exact_rhs_kernel_xPdiii)
        /*0020*/ 	.word	0x00000090


	//----- nvinfo : EIATTR_FRAME_SIZE
	.align		4
.L_67:
        /*0024*/ 	.byte	0x04, 0x11
        /*0026*/ 	.short	(.L_69 - .L_68)
	.align		4
.L_68:
        /*0028*/ 	.word	index@($__internal_11_$__cuda_sm20_dblrcp_rn_slowpath_v3)
        /*002c*/ 	.word	0x00000000


	//----- nvinfo : EIATTR_FRAME_SIZE
	.align		4
.L_69:
        /*0030*/ 	.byte	0x04, 0x11
        /*0032*/ 	.short	(.L_71 - .L_70)
	.align		4
.L_70:
        /*0034*/ 	.word	index@(_Z18exact_rhs_kernel_xPdiii)
        /*0038*/ 	.word	0x00000000


	//----- nvinfo : EIATTR_REGCOUNT
	.align		4
.L_71:
        /*003c*/ 	.byte	0x04, 0x2f
        /*003e*/ 	.short	(.L_73 - .L_72)
	.align		4
.L_72:
        /*0040*/ 	.word	index@(_Z18exact_rhs_kernel_yPdiii)
        /*0044*/ 	.word	0x000000bc


	//----- nvinfo : EIATTR_FRAME_SIZE
	.align		4
.L_73:
        /*0048*/ 	.byte	0x04, 0x11
        /*004a*/ 	.short	(.L_75 - .L_74)
	.align		4
.L_74:
        /*004c*/ 	.word	index@($__internal_10_$__cuda_sm20_dblrcp_rn_slowpath_v3)
        /*0050*/ 	.word	0x00000000


	//----- nvinfo : EIATTR_FRAME_SIZE
	.align		4
.L_75:
        /*0054*/ 	.byte	0x04, 0x11
        /*0056*/ 	.short	(.L_77 - .L_76)
	.align		4
.L_76:
        /*0058*/ 	.word	index@(_Z18exact_rhs_kernel_yPdiii)
        /*005c*/ 	.word	0x00000000


	//----- nvinfo : EIATTR_REGCOUNT
	.align		4
.L_77:
        /*0060*/ 	.byte	0x04, 0x2f
        /*0062*/ 	.short	(.L_79 - .L_78)
	.align		4
.L_78:
        /*0064*/ 	.word	index@(_Z18exact_rhs_kernel_zPdiii)
        /*0068*/ 	.word	0x00000080


	//----- nvinfo : EIATTR_FRAME_SIZE
	.align		4
.L_79:
        /*006c*/ 	.byte	0x04, 0x11
        /*006e*/ 	.short	(.L_81 - .L_80)
	.align		4
.L_80:
        /*0070*/ 	.word	index@($__internal_9_$__cuda_sm20_dblrcp_rn_slowpath_v3)
        /*0074*/ 	.word	0x00000000


	//----- nvinfo : EIATTR_FRAME_SIZE
	.align		4
.L_81:
        /*0078*/ 	.byte	0x04, 0x11
        /*007a*/ 	.short	(.L_83 - .L_82)
	.align		4
.L_82:
        /*007c*/ 	.word	index@(_Z18exact_rhs_kernel_zPdiii)
        /*0080*/ 	.word	0x00000000


	//----- nvinfo : EIATTR_REGCOUNT
	.align		4
.L_83:
        /*0084*/ 	.byte	0x04, 0x2f
        /*0086*/ 	.short	(.L_85 - .L_84)
	.align		4
.L_84:
        /*0088*/ 	.word	index@(_Z17initialize_kernelPdiii)
        /*008c*/ 	.word	0x0000005e


	//----- nvinfo : EIATTR_FRAME_SIZE
	.align		4
.L_85:
        /*0090*/ 	.byte	0x04, 0x11
        /*0092*/ 	.short	(.L_87 - .L_86)
	.align		4
.L_86:
        /*0094*/ 	.word	index@(_Z17initialize_kernelPdiii)
        /*0098*/ 	.word	0x00000000


	//----- nvinfo : EIATTR_REGCOUNT
	.align		4
.L_87:
        /*009c*/ 	.byte	0x04, 0x2f
        /*009e*/ 	.short	(.L_89 - .L_88)
	.align		4
.L_88:
        /*00a0*/ 	.word	index@(_Z20compute_rhs_kernel_1PdS_S_S_S_S_S_S_iii)
        /*00a4*/ 	.word	0x0000001e


	//----- nvinfo : EIATTR_FRAME_SIZE
	.align		4
.L_89:
        /*00a8*/ 	.byte	0x04, 0x11
        /*00aa*/ 	.short	(.L_91 - .L_90)
	.align		4
.L_90:
        /*00ac*/ 	.word	index@($__internal_8_$__cuda_sm20_dsqrt_rn_f64_mediumpath_v1)
        /*00b0*/ 	.word	0x00000000


	//----- nvinfo : EIATTR_FRAME_SIZE
	.align		4
.L_91:
        /*00b4*/ 	.byte	0x04, 0x11
        /*00b6*/ 	.short	(.L_93 - .L_92)
	.align		4
.L_92:
        /*00b8*/ 	.word	index@($__internal_7_$__cuda_sm20_dblrcp_rn_slowpath_v3)
        /*00bc*/ 	.word	0x00000000


	//----- nvinfo : EIATTR_FRAME_SIZE
	.align		4
.L_93:
        /*00c0*/ 	.byte	0x04, 0x11
        /*00c2*/ 	.short	(.L_95 - .L_94)
	.align		4
.L_94:
        /*00c4*/ 	.word	index@(_Z20compute_rhs_kernel_1PdS_S_S_S_S_S_S_iii)
        /*00c8*/ 	.word	0x00000000


	//----- nvinfo : EIATTR_REGCOUNT
	.align		4
.L_95:
        /*00cc*/ 	.byte	0x04, 0x2f
        /*00ce*/ 	.short	(.L_97 - .L_96)
	.align		4
.L_96:
        /*00d0*/ 	.word	index@(_Z20compute_rhs_kernel_2PdS_S_S_S_S_S_S_S_iii)
        /*00d4*/ 	.word	0x00000078


	//----- nvinfo : EIATTR_FRAME_SIZE
	.align		4
.L_97:
        /*00d8*/ 	.byte	0x04, 0x11
        /*00da*/ 	.short	(.L_99 - .L_98)
	.align		4
.L_98:
        /*00dc*/ 	.word	index@(_Z20compute_rhs_kernel_2PdS_S_S_S_S_S_S_S_iii)
        /*00e0*/ 	.word	0x00000000


	//----- nvinfo : EIATTR_REGCOUNT
	.align		4
.L_99:
        /*00e4*/ 	.byte	0x04, 0x2f
        /*00e6*/ 	.short	(.L_101 - .L_100)
	.align		4
.L_100:
        /*00e8*/ 	.word	index@(_Z13txinvr_kernelPdS_S_S_S_S_S_iii)
        /*00ec*/ 	.word	0x00000020


	//----- nvinfo : EIATTR_FRAME_SIZE
	.align		4
.L_101:
        /*00f0*/ 	.byte	0x04, 0x11
        /*00f2*/ 	.short	(.L_103 - .L_102)
	.align		4
.L_102:
        /*00f4*/ 	.word	index@($__internal_6_$__cuda_sm20_dblrcp_rn_slowpath_v3)
        /*00f8*/ 	.word	0x00000000


	//----- nvinfo : EIATTR_FRAME_SIZE
	.align		4
.L_103:
        /*00fc*/ 	.byte	0x04, 0x11
        /*00fe*/ 	.short	(.L_105 - .L_104)
	.align		4
.L_104:
        /*0100*/ 	.word	index@(_Z13txinvr_kernelPdS_S_S_S_S_S_iii)
        /*0104*/ 	.word	0x00000000


	//----- nvinfo : EIATTR_REGCOUNT
	.align		4
.L_105:
        /*0108*/ 	.byte	0x04, 0x2f
        /*010a*/ 	.short	(.L_107 - .L_106)
	.align		4
.L_106:
        /*010c*/ 	.word	index@(_Z14x_solve_kernelPdS_S_S_S_S_iii)
        /*0110*/ 	.word	0x00000072


	//----- nvinfo : EIATTR_FRAME_SIZE
	.align		4
.L_107:
        /*0114*/ 	.byte	0x04, 0x11
        /*0116*/ 	.short	(.L_109 - .L_108)
	.align		4
.L_108:
        /*0118*/ 	.word	index@($__internal_5_$__cuda_sm20_div_rn_f64_full)
        /*011c*/ 	.word	0x00000000


	//----- nvinfo : EIATTR_FRAME_SIZE
	.align		4
.L_109:
        /*0120*/ 	.byte	0x04, 0x11
        /*0122*/ 	.short	(.L_111 - .L_110)
	.align		4
.L_110:
        /*0124*/ 	.word	index@($__internal_4_$__cuda_sm20_dblrcp_rn_slowpath_v3)
        /*0128*/ 	.word	0x00000000


	//----- nvinfo : EIATTR_FRAME_SIZE
	.align		4
.L_111:
        /*012c*/ 	.byte	0x04, 0x11
        /*012e*/ 	.short	(.L_113 - .L_112)
	.align		4
.L_112:
        /*0130*/ 	.word	index@(_Z14x_solve_kernelPdS_S_S_S_S_iii)
        /*0134*/ 	.word	0x00000000


	//----- nvinfo : EIATTR_REGCOUNT
	.align		4
.L_113:
        /*0138*/ 	.byte	0x04, 0x2f
        /*013a*/ 	.short	(.L_115 - .L_114)
	.align		4
.L_114:
        /*013c*/ 	.word	index@(_Z14y_solve_kernelPdS_S_S_S_S_iii)
        /*0140*/ 	.word	0x00000074


	//----- nvinfo : EIATTR_FRAME_SIZE
	.align		4
.L_115:
        /*0144*/ 	.byte	0x04, 0x11
        /*0146*/ 	.short	(.L_117 - .L_116)
	.align		4
.L_116:
        /*0148*/ 	.word	index@($__internal_3_$__cuda_sm20_div_rn_f64_full)
        /*014c*/ 	.word	0x00000000


	//----- nvinfo : EIATTR_FRAME_SIZE
	.align		4
.L_117:
        /*0150*/ 	.byte	0x04, 0x11
        /*0152*/ 	.short	(.L_119 - .L_118)
	.align		4
.L_118:
        /*0154*/ 	.word	index@($__internal_2_$__cuda_sm20_dblrcp_rn_slowpath_v3)
        /*0158*/ 	.word	0x00000000


	//----- nvinfo : EIATTR_FRAME_SIZE
	.align		4
.L_119:
        /*015c*/ 	.byte	0x04, 0x11
        /*015e*/ 	.short	(.L_121 - .L_120)
	.align		4
.L_120:
        /*0160*/ 	.word	index@(_Z14y_solve_kernelPdS_S_S_S_S_iii)
        /*0164*/ 	.word	0x00000000


	//----- nvinfo : EIATTR_REGCOUNT
	.align		4
.L_121:
        /*0168*/ 	.byte	0x04, 0x2f
        /*016a*/ 	.short	(.L_123 - .L_122)
	.align		4
.L_122:
        /*016c*/ 	.word	index@(_Z14z_solve_kernelPdS_S_S_S_S_S_S_S_S_iii)
        /*0170*/ 	.word	0x00000070


	//----- nvinfo : EIATTR_FRAME_SIZE
	.align		4
.L_123:
        /*0174*/ 	.byte	0x04, 0x11
        /*0176*/ 	.short	(.L_125 - .L_124)
	.align		4
.L_124:
        /*0178*/ 	.word	index@($__internal_1_$__cuda_sm20_div_rn_f64_full)
        /*017c*/ 	.word	0x00000000


	//----- nvinfo : EIATTR_FRAME_SIZE
	.align		4
.L_125:
        /*0180*/ 	.byte	0x04, 0x11
        /*0182*/ 	.short	(.L_127 - .L_126)
	.align		4
.L_126:
        /*0184*/ 	.word	index@($__internal_0_$__cuda_sm20_dblrcp_rn_slowpath_v3)
        /*0188*/ 	.word	0x00000000


	//----- nvinfo : EIATTR_FRAME_SIZE
	.align		4
.L_127:
        /*018c*/ 	.byte	0x04, 0x11
        /*018e*/ 	.short	(.L_129 - .L_128)
	.align		4
.L_128:
        /*0190*/ 	.word	index@(_Z14z_solve_kernelPdS_S_S_S_S_S_S_S_S_iii)
        /*0194*/ 	.word	0x00000000


	//----- nvinfo : EIATTR_REGCOUNT
	.align		4
.L_129:
        /*0198*/ 	.byte	0x04, 0x2f
        /*019a*/ 	.short	(.L_131 - .L_130)
	.align		4
.L_130:
        /*019c*/ 	.word	index@(_Z10add_kernelPdS_iii)
        /*01a0*/ 	.word	0x0000000e


	//----- nvinfo : EIATTR_FRAME_SIZE
	.align		4
.L_131:
        /*01a4*/ 	.byte	0x04, 0x11
        /*01a6*/ 	.short	(.L_133 - .L_132)
	.align		4
.L_132:
        /*01a8*/ 	.word	index@(_Z10add_kernelPdS_iii)
        /*01ac*/ 	.word	0x00000000


	//----- nvinfo : EIATTR_MIN_STACK_SIZE
	.align		4
.L_133:
        /*01b0*/ 	.byte	0x04, 0x12
        /*01b2*/ 	.short	(.L_135 - .L_134)
	.align		4
.L_134:
        /*01b4*/ 	.word	index@(_Z10add_kernelPdS_iii)
        /*01b8*/ 	.word	0x00000000


	//----- nvinfo : EIATTR_MIN_STACK_SIZE
	.align		4
.L_135:
        /*01bc*/ 	.byte	0x04, 0x12
        /*01be*/ 	.short	(.L_137 - .L_136)
	.align		4
.L_136:
        /*01c0*/ 	.word	index@(_Z14z_solve_kernelPdS_S_S_S_S_S_S_S_S_iii)
        /*01c4*/ 	.word	0x00000000


	//----- nvinfo : EIATTR_MIN_STACK_SIZE
	.align		4
.L_137:
        /*01c8*/ 	.byte	0x04, 0x12
        /*01ca*/ 	.short	(.L_139 - .L_138)
	.align		4
.L_138:
        /*01cc*/ 	.word	index@(_Z14y_solve_kernelPdS_S_S_S_S_iii)
        /*01d0*/ 	.word	0x00000000


	//----- nvinfo : EIATTR_MIN_STACK_SIZE
	.align		4
.L_139:
        /*01d4*/ 	.byte	0x04, 0x12
        /*01d6*/ 	.short	(.L_141 - .L_140)
	.align		4
.L_140:
        /*01d8*/ 	.word	index@(_Z14x_solve_kernelPdS_S_S_S_S_iii)
        /*01dc*/ 	.word	0x00000000


	//----- nvinfo : EIATTR_MIN_STACK_SIZE
	.align		4
.L_141:
        /*01e0*/ 	.byte	0x04, 0x12
        /*01e2*/ 	.short	(.L_143 - .L_142)
	.align		4
.L_142:
        /*01e4*/ 	.word	index@(_Z13txinvr_kernelPdS_S_S_S_S_S_iii)
        /*01e8*/ 	.word	0x00000000


	//----- nvinfo : EIATTR_MIN_STACK_SIZE
	.align		4
.L_143:
        /*01ec*/ 	.byte	0x04, 0x12
        /*01ee*/ 	.short	(.L_145 - .L_144)
	.align		4
.L_144:
        /*01f0*/ 	.word	index@(_Z20compute_rhs_kernel_2PdS_S_S_S_S_S_S_S_iii)
        /*01f4*/ 	.word	0x00000000


	//----- nvinfo : EIATTR_MIN_STACK_SIZE
	.align		4
.L_145:
        /*01f8*/ 	.byte	0x04, 0x12
        /*01fa*/ 	.short	(.L_147 - .L_146)
	.align		4
.L_146:
        /*01fc*/ 	.word	index@(_Z20compute_rhs_kernel_1PdS_S_S_S_S_S_S_iii)
        /*0200*/ 	.word	0x00000000


	//----- nvinfo : EIATTR_MIN_STACK_SIZE
	.align		4
.L_147:
        /*0204*/ 	.byte	0x04, 0x12
        /*0206*/ 	.short	(.L_149 - .L_148)
	.align		4
.L_148:
        /*0208*/ 	.word	index@(_Z17initialize_kernelPdiii)
        /*020c*/ 	.word	0x00000000


	//----- nvinfo : EIATTR_MIN_STACK_SIZE
	.align		4
.L_149:
        /*0210*/ 	.byte	0x04, 0x12
        /*0212*/ 	.short	(.L_151 - .L_150)
	.align		4
.L_150:
        /*0214*/ 	.word	index@(_Z18exact_rhs_kernel_zPdiii)
        /*0218*/ 	.word	0x00000000


	//----- nvinfo : EIATTR_MIN_STACK_SIZE
	.align		4
.L_151:
        /*021c*/ 	.byte	0x04, 0x12
        /*021e*/ 	.short	(.L_153 - .L_152)
	.align		4
.L_152:
        /*0220*/ 	.word	index@(_Z18exact_rhs_kernel_yPdiii)
        /*0224*/ 	.word	0x00000000


	//----- nvinfo : EIATTR_MIN_STACK_SIZE
	.align		4
.L_153:
        /*0228*/ 	.byte	0x04, 0x12
        /*022a*/ 	.short	(.L_155 - .L_154)
	.align		4
.L_154:
        /*022c*/ 	.word	index@(_Z18exact_rhs_kernel_xPdiii)
        /*0230*/ 	.word	0x00000000


	//----- nvinfo : EIATTR_MIN_STACK_SIZE
	.align		4
.L_155:
        /*0234*/ 	.byte	0x04, 0x12
        /*0236*/ 	.short	(.L_157 - .L_156)
	.align		4
.L_156:
        /*0238*/ 	.word	index@(_Z21exact_rhs_kernel_initPdiii)
        /*023c*/ 	.word	0x00000000
.L_157:


//--------------------- .nv.compat                --------------------------
	.section	.nv.compat,"",@"SHT_CUDA_COMPAT_INFO"
	.align	4
        /*0000*/ 	.byte	0x02, 0x09, 0x00, 0x00, 0x02, 0x02, 0x01, 0x00, 0x02, 0x05, 0x05, 0x00, 0x03, 0x07, 0x01, 0x01
        /*0010*/ 	.byte	0x02, 0x03, 0x00, 0x00, 0x02, 0x06, 0x01, 0x00, 0x04, 0x0b, 0x08, 0x00, 0x01, 0x00, 0x00, 0x00
        /*0020*/ 	.byte	0x00, 0x00, 0x00, 0x00


//--------------------- .nv.info._Z10add_kernelPdS_iii --------------------------
	.section	.nv.info._Z10add_kernelPdS_iii,"",@"SHT_CUDA_INFO"
	.sectionflags	@""
	.align	4


	//----- nvinfo : EIATTR_CUDA_API_VERSION
	.align		4
        /*0000*/ 	.byte	0x04, 0x37
        /*0002*/ 	.short	(.L_159 - .L_158)
.L_158:
        /*0004*/ 	.word	0x00000082


	//----- nvinfo : EIATTR_KPARAM_INFO
	.align		4
.L_159:
        /*0008*/ 	.byte	0x04, 0x17
        /*000a*/ 	.short	(.L_161 - .L_160)
.L_160:
        /*000c*/ 	.word	0x00000000
        /*0010*/ 	.short	0x0004
        /*0012*/ 	.short	0x0018
        /*0014*/ 	.byte	0x00, 0xf0, 0x11, 0x00


	//----- nvinfo : EIATTR_KPARAM_INFO
	.align		4
.L_161:
        /*0018*/ 	.byte	0x04, 0x17
        /*001a*/ 	.short	(.L_163 - .L_162)
.L_162:
        /*001c*/ 	.word	0x00000000
        /*0020*/ 	.short	0x0003
        /*0022*/ 	.short	0x0014
        /*0024*/ 	.byte	0x00, 0xf0, 0x11, 0x00


	//----- nvinfo : EIATTR_KPARAM_INFO
	.align		4
.L_163:
        /*0028*/ 	.byte	0x04, 0x17
        /*002a*/ 	.short	(.L_165 - .L_164)
.L_164:
        /*002c*/ 	.word	0x00000000
        /*0030*/ 	.short	0x0002
        /*0032*/ 	.short	0x0010
        /*0034*/ 	.byte	0x00, 0xf0, 0x11, 0x00


	//----- nvinfo : EIATTR_KPARAM_INFO
	.align		4
.L_165:
        /*0038*/ 	.byte	0x04, 0x17
        /*003a*/ 	.short	(.L_167 - .L_166)
.L_166:
        /*003c*/ 	.word	0x00000000
        /*0040*/ 	.short	0x0001
        /*0042*/ 	.short	0x0008
        /*0044*/ 	.byte	0x00, 0xf5, 0x21, 0x00


	//----- nvinfo : EIATTR_KPARAM_INFO
	.align		4
.L_167:
        /*0048*/ 	.byte	0x04, 0x17
        /*004a*/ 	.short	(.L_169 - .L_168)
.L_168:
        /*004c*/ 	.word	0x00000000
        /*0050*/ 	.short	0x0000
        /*0052*/ 	.short	0x0000
        /*0054*/ 	.byte	0x00, 0xf5, 0x21, 0x00


	//----- nvinfo : EIATTR_SPARSE_MMA_MASK
	.align		4
.L_169:
        /*0058*/ 	.byte	0x03, 0x50
        /*005a*/ 	.short	0x0000


	//----- nvinfo : EIATTR_MAXREG_COUNT
	.align		4
        /*005c*/ 	.byte	0x03, 0x1b
        /*005e*/ 	.short	0x00ff


	//----- nvinfo : EIATTR_MERCURY_ISA_VERSION
	.align		4
        /*0060*/ 	.byte	0x03, 0x5f
        /*0062*/ 	.short	0x0101


	//----- nvinfo : EIATTR_VRC_CTA_INIT_COUNT
	.align		4
        /*0064*/ 	.byte	0x02, 0x4a
	.zero		1
	.zero		1


	//----- nvinfo : EIATTR_EXIT_INSTR_OFFSETS
	.align		4
        /*0068*/ 	.byte	0x04, 0x1c
        /*006a*/ 	.short	(.L_171 - .L_170)


	//   ....[0]....
.L_170:
        /*006c*/ 	.word	0x000001d0


	//----- nvinfo : EIATTR_CBANK_PARAM_SIZE
	.align		4
.L_171:
        /*0070*/ 	.byte	0x03, 0x19
        /*0072*/ 	.short	0x001c


	//----- nvinfo : EIATTR_PARAM_CBANK
	.align		4
        /*0074*/ 	.byte	0x04, 0x0a
        /*0076*/ 	.short	(.L_173 - .L_172)
	.align		4
.L_172:
        /*0078*/ 	.word	index@(.nv.constant0._Z10add_kernelPdS_iii)
        /*007c*/ 	.short	0x0380
        /*007e*/ 	.short	0x001c


	//----- nvinfo : EIATTR_SW_WAR
	.align		4
.L_173:
        /*0080*/ 	.byte	0x04, 0x36
        /*0082*/ 	.short	(.L_175 - .L_174)
.L_174:
        /*0084*/ 	.word	0x00000008
.L_175:


//--------------------- .nv.info._Z14z_solve_kernelPdS_S_S_S_S_S_S_S_S_iii --------------------------
	.section	.nv.info._Z14z_solve_kernelPdS_S_S_S_S_S_S_S_S_iii,"",@"SHT_CUDA_INFO"
	.sectionflags	@""
	.align	4


	//----- nvinfo : EIATTR_CUDA_API_VERSION
	.align		4
        /*0000*/ 	.byte	0x04, 0x37
        /*0002*/ 	.short	(.L_177 - .L_176)
.L_176:
        /*0004*/ 	.word	0x00000082


	//----- nvinfo : EIATTR_KPARAM_INFO
	.align		4
.L_177:
        /*0008*/ 	.byte	0x04, 0x17
        /*000a*/ 	.short	(.L_179 - .L_178)
.L_178:
        /*000c*/ 	.word	0x00000000
        /*0010*/ 	.short	0x000c
        /*0012*/ 	.short	0x0058
        /*0014*/ 	.byte	0x00, 0xf0, 0x11, 0x00


	//----- nvinfo : EIATTR_KPARAM_INFO
	.align		4
.L_179:
        /*0018*/ 	.byte	0x04, 0x17
        /*001a*/ 	.short	(.L_181 - .L_180)
.L_180:
        /*001c*/ 	.word	0x00000000
        /*0020*/ 	.short	0x000b
        /*0022*/ 	.short	0x0054
        /*0024*/ 	.byte	0x00, 0xf0, 0x11, 0x00


	//----- nvinfo : EIATTR_KPARAM_INFO
	.align		4
.L_181:
        /*0028*/ 	.byte	0x04, 0x17
        /*002a*/ 	.short	(.L_183 - .L_182)
.L_182:
        /*002c*/ 	.word	0x00000000
        /*0030*/ 	.short	0x000a
        /*0032*/ 	.short	0x0050
        /*0034*/ 	.byte	0x00, 0xf0, 0x11, 0x00


	//----- nvinfo : EIATTR_KPARAM_INFO
	.align		4
.L_183:
        /*0038*/ 	.byte	0x04, 0x17
        /*003a*/ 	.short	(.L_185 - .L_184)
.L_184:
        /*003c*/ 	.word	0x00000000
        /*0040*/ 	.short	0x0009
        /*0042*/ 	.short	0x0048
        /*0044*/ 	.byte	0x00, 0xf5, 0x21, 0x00


	//----- nvinfo : EIATTR_KPARAM_INFO
	.align		4
.L_185:
        /*0048*/ 	.byte	0x04, 0x17
        /*004a*/ 	.short	(.L_187 - .L_186)
.L_186:
        /*004c*/ 	.word	0x00000000
        /*0050*/ 	.short	0x0008
        /*0052*/ 	.short	0x0040
        /*0054*/ 	.byte	0x00, 0xf5, 0x21, 0x00


	//----- nvinfo : EIATTR_KPARAM_INFO
	.align		4
.L_187:
        /*0058*/ 	.byte	0x04, 0x17
        /*005a*/ 	.short	(.L_189 - .L_188)
.L_188:
        /*005c*/ 	.word	0x00000000
        /*0060*/ 	.short	0x0007
        /*0062*/ 	.short	0x0038
        /*0064*/ 	.byte	0x00, 0xf5, 0x21, 0x00


	//----- nvinfo : EIATTR_KPARAM_INFO
	.align		4
.L_189:
        /*0068*/ 	.byte	0x04, 0x17
        /*006a*/ 	.short	(.L_191 - .L_190)
.L_190:
        /*006c*/ 	.word	0x00000000
        /*0070*/ 	.short	0x0006
        /*0072*/ 	.short	0x0030
        /*0074*/ 	.byte	0x00, 0xf5, 0x21, 0x00


	//----- nvinfo : EIATTR_KPARAM_INFO
	.align		4
.L_191:
        /*0078*/ 	.byte	0x04, 0x17
        /*007a*/ 	.short	(.L_193 - .L_192)
.L_192:
        /*007c*/ 	.word	0x00000000
        /*0080*/ 	.short	0x0005
        /*0082*/ 	.short	0x0028
        /*0084*/ 	.byte	0x00, 0xf5, 0x21, 0x00


	//----- nvinfo : EIATTR_KPARAM_INFO
	.align		4
.L_193:
        /*0088*/ 	.byte	0x04, 0x17
        /*008a*/ 	.short	(.L_195 - .L_194)
.L_194:
        /*008c*/ 	.word	0x00000000
        /*0090*/ 	.short	0x0004
        /*0092*/ 	.short	0x0020
        /*0094*/ 	.byte	0x00, 0xf5, 0x21, 0x00


	//----- nvinfo : EIATTR_KPARAM_INFO
	.align		4
.L_195:
        /*0098*/ 	.byte	0x04, 0x17
        /*009a*/ 	.short	(.L_197 - .L_196)
.L_196:
        /*009c*/ 	.word	0x00000000
        /*00a0*/ 	.short	0x0003
        /*00a2*/ 	.short	0x0018
        /*00a4*/ 	.byte	0x00, 0xf5, 0x21, 0x00


	//----- nvinfo : EIATTR_KPARAM_INFO
	.align		4
.L_197:
        /*00a8*/ 	.byte	0x04, 0x17
        /*00aa*/ 	.short	(.L_199 - .L_198)
.L_198:
        /*00ac*/ 	.word	0x00000000
        /*00b0*/ 	.short	0x0002
        /*00b2*/ 	.short	0x0010
        /*00b4*/ 	.byte	0x00, 0xf5, 0x21, 0x00


	//----- nvinfo : EIATTR_KPARAM_INFO
	.align		4
.L_199:
        /*00b8*/ 	.byte	0x04, 0x17
        /*00ba*/ 	.short	(.L_201 - .L_200)
.L_200:
        /*00bc*/ 	.word	0x00000000
        /*00c0*/ 	.short	0x0001
        /*00c2*/ 	.short	0x0008
        /*00c4*/ 	.byte	0x00, 0xf5, 0x21, 0x00


	//----- nvinfo : EIATTR_KPARAM_INFO
	.align		4
.L_201:
        /*00c8*/ 	.byte	0x04, 0x17
        /*00ca*/ 	.short	(.L_203 - .L_202)
.L_202:
        /*00cc*/ 	.word	0x00000000
        /*00d0*/ 	.short	0x0000
        /*00d2*/ 	.short	0x0000
        /*00d4*/ 	.byte	0x00, 0xf5, 0x21, 0x00


	//----- nvinfo : EIATTR_SPARSE_MMA_MASK
	.align		4
.L_203:
        /*00d8*/ 	.byte	0x03, 0x50
        /*00da*/ 	.short	0x0000


	//----- nvinfo : EIATTR_MAXREG_COUNT
	.align		4
        /*00dc*/ 	.byte	0x03, 0x1b
        /*00de*/ 	.short	0x00ff


	//----- nvinfo : EIATTR_MERCURY_ISA_VERSION
	.align		4
        /*00e0*/ 	.byte	0x03, 0x5f
        /*00e2*/ 	.short	0x0101


	//----- nvinfo : EIATTR_VRC_CTA_INIT_COUNT
	.align		4
        /*00e4*/ 	.byte	0x02, 0x4a
	.zero		1
	.zero		1


	//----- nvinfo : EIATTR_EXIT_INSTR_OFFSETS
	.align		4
        /*00e8*/ 	.byte	0x04, 0x1c
        /*00ea*/ 	.short	(.L_205 - .L_204)


	//   ....[0]....
.L_204:
        /*00ec*/ 	.word	0x00000110


	//   ....[1]....
        /*00f0*/ 	.word	0x00004920


	//----- nvinfo : EIATTR_CRS_STACK_SIZE
	.align		4
.L_205:
        /*00f4*/ 	.byte	0x04, 0x1e
        /*00f6*/ 	.short	(.L_207 - .L_206)
.L_206:
        /*00f8*/ 	.word	0x00000000


	//----- nvinfo : EIATTR_CBANK_PARAM_SIZE
	.align		4
.L_207:
        /*00fc*/ 	.byte	0x03, 0x19
        /*00fe*/ 	.short	0x005c


	//----- nvinfo : EIATTR_PARAM_CBANK
	.align		4
        /*0100*/ 	.byte	0x04, 0x0a
        /*0102*/ 	.short	(.L_209 - .L_208)
	.align		4
.L_208:
        /*0104*/ 	.word	index@(.nv.constant0._Z14z_solve_kernelPdS_S_S_S_S_S_S_S_S_iii)
        /*0108*/ 	.short	0x0380
        /*010a*/ 	.short	0x005c


	//----- nvinfo : EIATTR_SW_WAR
	.align		4
.L_209:
        /*010c*/ 	.byte	0x04, 0x36
        /*010e*/ 	.short	(.L_211 - .L_210)
.L_210:
        /*0110*/ 	.word	0x00000008
.L_211:


//--------------------- .nv.info._Z14y_solve_kernelPdS_S_S_S_S_iii --------------------------
	.section	.nv.info._Z14y_solve_kernelPdS_S_S_S_S_iii,"",@"SHT_CUDA_INFO"
	.sectionflags	@""
	.align	4


	//----- nvinfo : EIATTR_CUDA_API_VERSION
	.align		4
        /*0000*/ 	.byte	0x04, 0x37
        /*0002*/ 	.short	(.L_213 - .L_212)
.L_212:
        /*0004*/ 	.word	0x00000082


	//----- nvinfo : EIATTR_KPARAM_INFO
	.align		4
.L_213:
        /*0008*/ 	.byte	0x04, 0x17
        /*000a*/ 	.short	(.L_215 - .L_214)
.L_214:
        /*000c*/ 	.word	0x00000000
        /*0010*/ 	.short	0x0008
        /*0012*/ 	.short	0x0038
        /*0014*/ 	.byte	0x00, 0xf0, 0x11, 0x00


	//----- nvinfo : EIATTR_KPARAM_INFO
	.align		4
.L_215:
        /*0018*/ 	.byte	0x04, 0x17
        /*001a*/ 	.short	(.L_217 - .L_216)
.L_216:
        /*001c*/ 	.word	0x00000000
        /*0020*/ 	.short	0x0007
        /*0022*/ 	.short	0x0034
        /*0024*/ 	.byte	0x00, 0xf0, 0x11, 0x00


	//----- nvinfo : EIATTR_KPARAM_INFO
	.align		4
.L_217:
        /*0028*/ 	.byte	0x04, 0x17
        /*002a*/ 	.short	(.L_219 - .L_218)
.L_218:
        /*002c*/ 	.word	0x00000000
        /*0030*/ 	.short	0x0006
        /*0032*/ 	.short	0x0030
        /*0034*/ 	.byte	0x00, 0xf0, 0x11, 0x00


	//----- nvinfo : EIATTR_KPARAM_INFO
	.align		4
.L_219:
        /*0038*/ 	.byte	0x04, 0x17
        /*003a*/ 	.short	(.L_221 - .L_220)
.L_220:
        /*003c*/ 	.word	0x00000000
        /*0040*/ 	.short	0x0005
        /*0042*/ 	.short	0x0028
        /*0044*/ 	.byte	0x00, 0xf5, 0x21, 0x00


	//----- nvinfo : EIATTR_KPARAM_INFO
	.align		4
.L_221:
        /*0048*/ 	.byte	0x04, 0x17
        /*004a*/ 	.short	(.L_223 - .L_222)
.L_222:
        /*004c*/ 	.word	0x00000000
        /*0050*/ 	.short	0x0004
        /*0052*/ 	.short	0x0020
        /*0054*/ 	.byte	0x00, 0xf5, 0x21, 0x00


	//----- nvinfo : EIATTR_KPARAM_INFO
	.align		4
.L_223:
        /*0058*/ 	.byte	0x04, 0x17
        /*005a*/ 	.short	(.L_225 - .L_224)
.L_224:
        /*005c*/ 	.word	0x00000000
        /*0060*/ 	.short	0x0003
        /*0062*/ 	.short	0x0018
        /*0064*/ 	.byte	0x00, 0xf5, 0x21, 0x00


	//----- nvinfo : EIATTR_KPARAM_INFO
	.align		4
.L_225:
        /*0068*/ 	.byte	0x04, 0x17
        /*006a*/ 	.short	(.L_227 - .L_226)
.L_226:
        /*006c*/ 	.word	0x00000000
        /*0070*/ 	.short	0x0002
        /*0072*/ 	.short	0x0010
        /*0074*/ 	.byte	0x00, 0xf5, 0x21, 0x00


	//----- nvinfo : EIATTR_KPARAM_INFO
	.align		4
.L_227:
        /*0078*/ 	.byte	0x04, 0x17
        /*007a*/ 	.short	(.L_229 - .L_228)
.L_228:
        /*007c*/ 	.word	0x00000000
        /*0080*/ 	.short	0x0001
        /*0082*/ 	.short	0x0008
        /*0084*/ 	.byte	0x00, 0xf5, 0x21, 0x00


	//----- nvinfo : EIATTR_KPARAM_INFO
	.align		4
.L_229:
        /*0088*/ 	.byte	0x04, 0x17
        /*008a*/ 	.short	(.L_231 - .L_230)
.L_230:
        /*008c*/ 	.word	0x00000000
        /*0090*/ 	.short	0x0000
        /*0092*/ 	.short	0x0000
        /*0094*/ 	.byte	0x00, 0xf5, 0x21, 0x00


	//----- nvinfo : EIATTR_SPARSE_MMA_MASK
	.align		4
.L_231:
        /*0098*/ 	.byte	0x03, 0x50
        /*009a*/ 	.short	0x0000


	//----- nvinfo : EIATTR_MAXREG_COUNT
	.align		4
        /*009c*/ 	.byte	0x03, 0x1b
        /*009e*/ 	.short	0x00ff


	//----- nvinfo : EIATTR_MERCURY_ISA_VERSION
	.align		4
        /*00a0*/ 	.byte	0x03, 0x5f
        /*00a2*/ 	.short	0x0101


	//----- nvinfo : EIATTR_VRC_CTA_INIT_COUNT
	.align		4
        /*00a4*/ 	.byte	0x02, 0x4a
	.zero		1
	.zero		1


	//----- nvinfo : EIATTR_EXIT_INSTR_OFFSETS
	.align		4
        /*00a8*/ 	.byte	0x04, 0x1c
        /*00aa*/ 	.short	(.L_233 - .L_232)


	//   ....[0]....
.L_232:
        /*00ac*/ 	.word	0x00000120


	//   ....[1]....
        /*00b0*/ 	.word	0x00003e30


	//----- nvinfo : EIATTR_CRS_STACK_SIZE
	.align		4
.L_233:
        /*00b4*/ 	.byte	0x04, 0x1e
        /*00b6*/ 	.short	(.L_235 - .L_234)
.L_234:
        /*00b8*/ 	.word	0x00000000


	//----- nvinfo : EIATTR_CBANK_PARAM_SIZE
	.align		4
.L_235:
        /*00bc*/ 	.byte	0x03, 0x19
        /*00be*/ 	.short	0x003c


	//----- nvinfo : EIATTR_PARAM_CBANK
	.align		4
        /*00c0*/ 	.byte	0x04, 0x0a
        /*00c2*/ 	.short	(.L_237 - .L_236)
	.align		4
.L_236:
        /*00c4*/ 	.word	index@(.nv.constant0._Z14y_solve_kernelPdS_S_S_S_S_iii)
        /*00c8*/ 	.short	0x0380
        /*00ca*/ 	.short	0x003c


	//----- nvinfo : EIATTR_SW_WAR
	.align		4
.L_237:
        /*00cc*/ 	.byte	0x04, 0x36
        /*00ce*/ 	.short	(.L_239 - .L_238)
.L_238:
        /*00d0*/ 	.word	0x00000008
.L_239:


//--------------------- .nv.info._Z14x_solve_kernelPdS_S_S_S_S_iii --------------------------
	.section	.nv.info._Z14x_solve_kernelPdS_S_S_S_S_iii,"",@"SHT_CUDA_INFO"
	.sectionflags	@""
	.align	4


	//----- nvinfo : EIATTR_CUDA_API_VERSION
	.align		4
        /*0000*/ 	.byte	0x04, 0x37
        /*0002*/ 	.short	(.L_241 - .L_240)
.L_240:
        /*0004*/ 	.word	0x00000082


	//----- nvinfo : EIATTR_KPARAM_INFO
	.align		4
.L_241:
        /*0008*/ 	.byte	0x04, 0x17
        /*000a*/ 	.short	(.L_243 - .L_242)
.L_242:
        /*000c*/ 	.word	0x00000000
        /*0010*/ 	.short	0x0008
        /*0012*/ 	.short	0x0038
        /*0014*/ 	.byte	0x00, 0xf0, 0x11, 0x00


	//----- nvinfo : EIATTR_KPARAM_INFO
	.align		4
.L_243:
        /*0018*/ 	.byte	0x04, 0x17
        /*001a*/ 	.short	(.L_245 - .L_244)
.L_244:
        /*001c*/ 	.word	0x00000000
        /*0020*/ 	.short	0x0007
        /*0022*/ 	.short	0x0034
        /*0024*/ 	.byte	0x00, 0xf0, 0x11, 0x00


	//----- nvinfo : EIATTR_KPARAM_INFO
	.align		4
.L_245:
        /*0028*/ 	.byte	0x04, 0x17
        /*002a*/ 	.short	(.L_247 - .L_246)
.L_246:
        /*002c*/ 	.word	0x00000000
        /*0030*/ 	.short	0x0006
        /*0032*/ 	.short	0x0030
        /*0034*/ 	.byte	0x00, 0xf0, 0x11, 0x00


	//----- nvinfo : EIATTR_KPARAM_INFO
	.align		4
.L_247:
        /*0038*/ 	.byte	0x04, 0x17
        /*003a*/ 	.short	(.L_249 - .L_248)
.L_248:
        /*003c*/ 	.word	0x00000000
        /*0040*/ 	.short	0x0005
        /*0042*/ 	.short	0x0028
        /*0044*/ 	.byte	0x00, 0xf5, 0x21, 0x00


	//----- nvinfo : EIATTR_KPARAM_INFO
	.align		4
.L_249:
        /*0048*/ 	.byte	0x04, 0x17
        /*004a*/ 	.short	(.L_251 - .L_250)
.L_250:
        /*004c*/ 	.word	0x00000000
        /*0050*/ 	.short	0x0004
        /*0052*/ 	.short	0x0020
        /*0054*/ 	.byte	0x00, 0xf5, 0x21, 0x00


	//----- nvinfo : EIATTR_KPARAM_INFO
	.align		4
.L_251:
        /*0058*/ 	.byte	0x04, 0x17
        /*005a*/ 	.short	(.L_253 - .L_252)
.L_252:
        /*005c*/ 	.word	0x00000000
        /*0060*/ 	.short	0x0003
        /*0062*/ 	.short	0x0018
        /*0064*/ 	.byte	0x00, 0xf5, 0x21, 0x00


	//----- nvinfo : EIATTR_KPARAM_INFO
	.align		4
.L_253:
        /*0068*/ 	.byte	0x04, 0x17
        /*006a*/ 	.short	(.L_255 - .L_254)
.L_254:
        /*006c*/ 	.word	0x00000000
        /*0070*/ 	.short	0x0002
        /*0072*/ 	.short	0x0010
        /*0074*/ 	.byte	0x00, 0xf5, 0x21, 0x00


	//----- nvinfo : EIATTR_KPARAM_INFO
	.align		4
.L_255:
        /*0078*/ 	.byte	0x04, 0x17
        /*007a*/ 	.short	(.L_257 - .L_256)
.L_256:
        /*007c*/ 	.word	0x00000000
        /*0080*/ 	.short	0x0001
        /*0082*/ 	.short	0x0008
        /*0084*/ 	.byte	0x00, 0xf5, 0x21, 0x00


	//----- nvinfo : EIATTR_KPARAM_INFO
	.align		4
.L_257:
        /*0088*/ 	.byte	0x04, 0x17
        /*008a*/ 	.short	(.L_259 - .L_258)
.L_258:
        /*008c*/ 	.word	0x00000000
        /*0090*/ 	.short	0x0000
        /*0092*/ 	.short	0x0000
        /*0094*/ 	.byte	0x00, 0xf5, 0x21, 0x00


	//----- nvinfo : EIATTR_SPARSE_MMA_MASK
	.align		4
.L_259:
        /*0098*/ 	.byte	0x03, 0x50
        /*009a*/ 	.short	0x0000


	//----- nvinfo : EIATTR_MAXREG_COUNT
	.align		4
        /*009c*/ 	.byte	0x03, 0x1b
        /*009e*/ 	.short	0x00ff


	//----- nvinfo : EIATTR_MERCURY_ISA_VERSION
	.align		4
        /*00a0*/ 	.byte	0x03, 0x5f
        /*00a2*/ 	.short	0x0101


	//----- nvinfo : EIATTR_VRC_CTA_INIT_COUNT
	.align		4
        /*00a4*/ 	.byte	0x02, 0x4a
	.zero		1
	.zero		1


	//----- nvinfo : EIATTR_EXIT_INSTR_OFFSETS
	.align		4
        /*00a8*/ 	.byte	0x04, 0x1c
        /*00aa*/ 	.short	(.L_261 - .L_260)


	//   ....[0]....
.L_260:
        /*00ac*/ 	.word	0x00000120


	//   ....[1]....
        /*00b0*/ 	.word	0x00003d20


	//----- nvinfo : EIATTR_CRS_STACK_SIZE
	.align		4
.L_261:
        /*00b4*/ 	.byte	0x04, 0x1e
        /*00b6*/ 	.short	(.L_263 - .L_262)
.L_262:
        /*00b8*/ 	.word	0x00000000


	//----- nvinfo : EIATTR_CBANK_PARAM_SIZE
	.align		4
.L_263:
        /*00bc*/ 	.byte	0x03, 0x19
        /*00be*/ 	.short	0x003c


	//----- nvinfo : EIATTR_PARAM_CBANK
	.align		4
        /*00c0*/ 	.byte	0x04, 0x0a
        /*00c2*/ 	.short	(.L_265 - .L_264)
	.align		4
.L_264:
        /*00c4*/ 	.word	index@(.nv.constant0._Z14x_solve_kernelPdS_S_S_S_S_iii)
        /*00c8*/ 	.short	0x0380
        /*00ca*/ 	.short	0x003c


	//----- nvinfo : EIATTR_SW_WAR
	.align		4
.L_265:
        /*00cc*/ 	.byte	0x04, 0x36
        /*00ce*/ 	.short	(.L_267 - .L_266)
.L_266:
        /*00d0*/ 	.word	0x00000008
.L_267:


//--------------------- .nv.info._Z13txinvr_kernelPdS_S_S_S_S_S_iii --------------------------
	.section	.nv.info._Z13txinvr_kernelPdS_S_S_S_S_S_iii,"",@"SHT_CUDA_INFO"
	.sectionflags	@""
	.align	4


	//----- nvinfo : EIATTR_CUDA_API_VERSION
	.align		4
        /*0000*/ 	.byte	0x04, 0x37
        /*0002*/ 	.short	(.L_269 - .L_268)
.L_268:
        /*0004*/ 	.word	0x00000082


	//----- nvinfo : EIATTR_KPARAM_INFO
	.align		4
.L_269:
        /*0008*/ 	.byte	0x04, 0x17
        /*000a*/ 	.short	(.L_271 - .L_270)
.L_270:
        /*000c*/ 	.word	0x00000000
        /*0010*/ 	.short	0x0009
        /*0012*/ 	.short	0x0040
        /*0014*/ 	.byte	0x00, 0xf0, 0x11, 0x00


	//----- nvinfo : EIATTR_KPARAM_INFO
	.align		4
.L_271:
        /*0018*/ 	.byte	0x04, 0x17
        /*001a*/ 	.short	(.L_273 - .L_272)
.L_272:
        /*001c*/ 	.word	0x00000000
        /*0020*/ 	.short	0x0008
        /*0022*/ 	.short	0x003c
        /*0024*/ 	.byte	0x00, 0xf0, 0x11, 0x00


	//----- nvinfo : EIATTR_KPARAM_INFO
	.align		4
.L_273:
        /*0028*/ 	.byte	0x04, 0x17
        /*002a*/ 	.short	(.L_275 - .L_274)
.L_274:
        /*002c*/ 	.word	0x00000000
        /*0030*/ 	.short	0x0007
        /*0032*/ 	.short	0x0038
        /*0034*/ 	.byte	0x00, 0xf0, 0x11, 0x00


	//----- nvinfo : EIATTR_KPARAM_INFO
	.align		4
.L_275:
        /*0038*/ 	.byte	0x04, 0x17
        /*003a*/ 	.short	(.L_277 - .L_276)
.L_276:
        /*003c*/ 	.word	0x00000000
        /*0040*/ 	.short	0x0006
        /*0042*/ 	.short	0x0030
        /*0044*/ 	.byte	0x00, 0xf5, 0x21, 0x00


	//----- nvinfo : EIATTR_KPARAM_INFO
	.align		4
.L_277:
        /*0048*/ 	.byte	0x04, 0x17
        /*004a*/ 	.short	(.L_279 - .L_278)
.L_278:
        /*004c*/ 	.word	0x00000000
        /*0050*/ 	.short	0x0005
        /*0052*/ 	.short	0x0028
        /*0054*/ 	.byte	0x00, 0xf5, 0x21, 0x00


	//----- nvinfo : EIATTR_KPARAM_INFO
	.align		4
.L_279:
        /*0058*/ 	.byte	0x04, 0x17
        /*005a*/ 	.short	(.L_281 - .L_280)
.L_280:
        /*005c*/ 	.word	0x00000000
        /*0060*/ 	.short	0x0004
        /*0062*/ 	.short	0x0020
        /*0064*/ 	.byte	0x00, 0xf5, 0x21, 0x00


	//----- nvinfo : EIATTR_KPARAM_INFO
	.align		4
.L_281:
        /*0068*/ 	.byte	0x04, 0x17
        /*006a*/ 	.short	(.L_283 - .L_282)
.L_282:
        /*006c*/ 	.word	0x00000000
        /*0070*/ 	.short	0x0003
        /*0072*/ 	.short	0x0018
        /*0074*/ 	.byte	0x00, 0xf5, 0x21, 0x00


	//----- nvinfo : EIATTR_KPARAM_INFO
	.align		4
.L_283:
        /*0078*/ 	.byte	0x04, 0x17
        /*007a*/ 	.short	(.L_285 - .L_284)
.L_284:
        /*007c*/ 	.word	0x00000000
        /*0080*/ 	.short	0x0002
        /*0082*/ 	.short	0x0010
        /*0084*/ 	.byte	0x00, 0xf5, 0x21, 0x00


	//----- nvinfo : EIATTR_KPARAM_INFO
	.align		4
.L_285:
        /*0088*/ 	.byte	0x04, 0x17
        /*008a*/ 	.short	(.L_287 - .L_286)
.L_286:
        /*008c*/ 	.word	0x00000000
        /*0090*/ 	.short	0x0001
        /*0092*/ 	.short	0x0008
        /*0094*/ 	.byte	0x00, 0xf5, 0x21, 0x00


	//----- nvinfo : EIATTR_KPARAM_INFO
	.align		4
.L_287:
        /*0098*/ 	.byte	0x04, 0x17
        /*009a*/ 	.short	(.L_289 - .L_288)
.L_288:
        /*009c*/ 	.word	0x00000000
        /*00a0*/ 	.short	0x0000
        /*00a2*/ 	.short	0x0000
        /*00a4*/ 	.byte	0x00, 0xf5, 0x21, 0x00


	//----- nvinfo : EIATTR_SPARSE_MMA_MASK
	.align		4
.L_289:
        /*00a8*/ 	.byte	0x03, 0x50
        /*00aa*/ 	.short	0x0000


	//----- nvinfo : EIATTR_MAXREG_COUNT
	.align		4
        /*00ac*/ 	.byte	0x03, 0x1b
        /*00ae*/ 	.short	0x00ff


	//----- nvinfo : EIATTR_MERCURY_ISA_VERSION
	.align		4
        /*00b0*/ 	.byte	0x03, 0x5f
        /*00b2*/ 	.short	0x0101


	//----- nvinfo : EIATTR_VRC_CTA_INIT_COUNT
	.align		4
        /*00b4*/ 	.byte	0x02, 0x4a
	.zero		1
	.zero		1


	//----- nvinfo : EIATTR_EXIT_INSTR_OFFSETS
	.align		4
        /*00b8*/ 	.byte	0x04, 0x1c
        /*00ba*/ 	.short	(.L_291 - .L_290)


	//   ....[0]....
.L_290:
        /*00bc*/ 	.word	0x00000540


	//----- nvinfo : EIATTR_CRS_STACK_SIZE
	.align		4
.L_291:
        /*00c0*/ 	.byte	0x04, 0x1e
        /*00c2*/ 	.short	(.L_293 - .L_292)
.L_292:
        /*00c4*/ 	.word	0x00000000


	//----- nvinfo : EIATTR_CBANK_PARAM_SIZE
	.align		4
.L_293:
        /*00c8*/ 	.byte	0x03, 0x19
        /*00ca*/ 	.short	0x0044


	//----- nvinfo : EIATTR_PARAM_CBANK
	.align		4
        /*00cc*/ 	.byte	0x04, 0x0a
        /*00ce*/ 	.short	(.L_295 - .L_294)
	.align		4
.L_294:
        /*00d0*/ 	.word	index@(.nv.constant0._Z13txinvr_kernelPdS_S_S_S_S_S_iii)
        /*00d4*/ 	.short	0x0380
        /*00d6*/ 	.short	0x0044


	//----- nvinfo : EIATTR_SW_WAR
	.align		4
.L_295:
        /*00d8*/ 	.byte	0x04, 0x36
        /*00da*/ 	.short	(.L_297 - .L_296)
.L_296:
        /*00dc*/ 	.word	0x00000008
.L_297:


//--------------------- .nv.info._Z20compute_rhs_kernel_2PdS_S_S_S_S_S_S_S_iii --------------------------
	.section	.nv.info._Z20compute_rhs_kernel_2PdS_S_S_S_S_S_S_S_iii,"",@"SHT_CUDA_INFO"
	.sectionflags	@""
	.align	4


	//----- nvinfo : EIATTR_CUDA_API_VERSION
	.align		4
        /*0000*/ 	.byte	0x04, 0x37
        /*0002*/ 	.short	(.L_299 - .L_298)
.L_298:
        /*0004*/ 	.word	0x00000082


	//----- nvinfo : EIATTR_KPARAM_INFO
	.align		4
.L_299:
        /*0008*/ 	.byte	0x04, 0x17
        /*000a*/ 	.short	(.L_301 - .L_300)
.L_300:
        /*000c*/ 	.word	0x00000000
        /*0010*/ 	.short	0x000b
        /*0012*/ 	.short	0x0050
        /*0014*/ 	.byte	0x00, 0xf0, 0x11, 0x00


	//----- nvinfo : EIATTR_KPARAM_INFO
	.align		4
.L_301:
        /*0018*/ 	.byte	0x04, 0x17
        /*001a*/ 	.short	(.L_303 - .L_302)
.L_302:
        /*001c*/ 	.word	0x00000000
        /*0020*/ 	.short	0x000a
        /*0022*/ 	.short	0x004c
        /*0024*/ 	.byte	0x00, 0xf0, 0x11, 0x00


	//----- nvinfo : EIATTR_KPARAM_INFO
	.align		4
.L_303:
        /*0028*/ 	.byte	0x04, 0x17
        /*002a*/ 	.short	(.L_305 - .L_304)
.L_304:
        /*002c*/ 	.word	0x00000000
        /*0030*/ 	.short	0x0009
        /*0032*/ 	.short	0x0048
        /*0034*/ 	.byte	0x00, 0xf0, 0x11, 0x00


	//----- nvinfo : EIATTR_KPARAM_INFO
	.align		4
.L_305:
        /*0038*/ 	.byte	0x04, 0x17
        /*003a*/ 	.short	(.L_307 - .L_306)
.L_306:
        /*003c*/ 	.word	0x00000000
        /*0040*/ 	.short	0x0008
        /*0042*/ 	.short	0x0040
        /*0044*/ 	.byte	0x00, 0xf5, 0x21, 0x00


	//----- nvinfo : EIATTR_KPARAM_INFO
	.align		4
.L_307:
        /*0048*/ 	.byte	0x04, 0x17
        /*004a*/ 	.short	(.L_309 - .L_308)
.L_308:
        /*004c*/ 	.word	0x00000000
        /*0050*/ 	.short	0x0007
        /*0052*/ 	.short	0x0038
        /*0054*/ 	.byte	0x00, 0xf5, 0x21, 0x00


	//----- nvinfo : EIATTR_KPARAM_INFO
	.align		4
.L_309:
        /*0058*/ 	.byte	0x04, 0x17
        /*005a*/ 	.short	(.L_311 - .L_310)
.L_310:
        /*005c*/ 	.word	0x00000000
        /*0060*/ 	.short	0x0006
        /*0062*/ 	.short	0x0030
        /*0064*/ 	.byte	0x00, 0xf5, 0x21, 0x00


	//----- nvinfo : EIATTR_KPARAM_INFO
	.align		4
.L_311:
        /*0068*/ 	.byte	0x04, 0x17
        /*006a*/ 	.short	(.L_313 - .L_312)
.L_312:
        /*006c*/ 	.word	0x00000000
        /*0070*/ 	.short	0x0005
        /*0072*/ 	.short	0x0028
        /*0074*/ 	.byte	0x00, 0xf5, 0x21, 0x00


	//----- nvinfo : EIATTR_KPARAM_INFO
	.align		4
.L_313:
        /*0078*/ 	.byte	0x04, 0x17
        /*007a*/ 	.short	(.L_315 - .L_314)
.L_314:
        /*007c*/ 	.word	0x00000000
        /*0080*/ 	.short	0x0004
        /*0082*/ 	.short	0x0020
        /*0084*/ 	.byte	0x00, 0xf5, 0x21, 0x00


	//----- nvinfo : EIATTR_KPARAM_INFO
	.align		4
.L_315:
        /*0088*/ 	.byte	0x04, 0x17
        /*008a*/ 	.short	(.L_317 - .L_316)
.L_316:
        /*008c*/ 	.word	0x00000000
        /*0090*/ 	.short	0x0003
        /*0092*/ 	.short	0x0018
        /*0094*/ 	.byte	0x00, 0xf5, 0x21, 0x00


	//----- nvinfo : EIATTR_KPARAM_INFO
	.align		4
.L_317:
        /*0098*/ 	.byte	0x04, 0x17
        /*009a*/ 	.short	(.L_319 - .L_318)
.L_318:
        /*009c*/ 	.word	0x00000000
        /*00a0*/ 	.short	0x0002
        /*00a2*/ 	.short	0x0010
        /*00a4*/ 	.byte	0x00, 0xf5, 0x21, 0x00


	//----- nvinfo : EIATTR_KPARAM_INFO
	.align		4
.L_319:
        /*00a8*/ 	.byte	0x04, 0x17
        /*00aa*/ 	.short	(.L_321 - .L_320)
.L_320:
        /*00ac*/ 	.word	0x00000000
        /*00b0*/ 	.short	0x0001
        /*00b2*/ 	.short	0x0008
        /*00b4*/ 	.byte	0x00, 0xf5, 0x21, 0x00


	//----- nvinfo : EIATTR_KPARAM_INFO
	.align		4
.L_321:
        /*00b8*/ 	.byte	0x04, 0x17
        /*00ba*/ 	.short	(.L_323 - .L_322)
.L_322:
        /*00bc*/ 	.word	0x00000000
        /*00c0*/ 	.short	0x0000
        /*00c2*/ 	.short	0x0000
        /*00c4*/ 	.byte	0x00, 0xf5, 0x21, 0x00


	//----- nvinfo : EIATTR_SPARSE_MMA_MASK
	.align		4
.L_323:
        /*00c8*/ 	.byte	0x03, 0x50
        /*00ca*/ 	.short	0x0000


	//----- nvinfo : EIATTR_MAXREG_COUNT
	.align		4
        /*00cc*/ 	.byte	0x03, 0x1b
        /*00ce*/ 	.short	0x00ff


	//----- nvinfo : EIATTR_MERCURY_ISA_VERSION
	.align		4
        /*00d0*/ 	.byte	0x03, 0x5f
        /*00d2*/ 	.short	0x0101


	//----- nvinfo : EIATTR_VRC_CTA_INIT_COUNT
	.align		4
        /*00d4*/ 	.byte	0x02, 0x4a
	.zero		1
	.zero		1


	//----- nvinfo : EIATTR_EXIT_INSTR_OFFSETS
	.align		4
        /*00d8*/ 	.byte	0x04, 0x1c
        /*00da*/ 	.short	(.L_325 - .L_324)


	//   ....[0]....
.L_324:
        /*00dc*/ 	.word	0x00005400


	//----- nvinfo : EIATTR_CRS_STACK_SIZE
	.align		4
.L_325:
        /*00e0*/ 	.byte	0x04, 0x1e
        /*00e2*/ 	.short	(.L_327 - .L_326)
.L_326:
        /*00e4*/ 	.word	0x00000000


	//----- nvinfo : EIATTR_CBANK_PARAM_SIZE
	.align		4
.L_327:
        /*00e8*/ 	.byte	0x03, 0x19
        /*00ea*/ 	.short	0x0054


	//----- nvinfo : EIATTR_PARAM_CBANK
	.align		4
        /*00ec*/ 	.byte	0x04, 0x0a
        /*00ee*/ 	.short	(.L_329 - .L_328)
	.align		4
.L_328:
        /*00f0*/ 	.word	index@(.nv.constant0._Z20compute_rhs_kernel_2PdS_S_S_S_S_S_S_S_iii)
        /*00f4*/ 	.short	0x0380
        /*00f6*/ 	.short	0x0054


	//----- nvinfo : EIATTR_SW_WAR
	.align		4
.L_329:
        /*00f8*/ 	.byte	0x04, 0x36
        /*00fa*/ 	.short	(.L_331 - .L_330)
.L_330:
        /*00fc*/ 	.word	0x00000008
.L_331:


//--------------------- .nv.info._Z20compute_rhs_kernel_1PdS_S_S_S_S_S_S_iii --------------------------
	.section	.nv.info._Z20compute_rhs_kernel_1PdS_S_S_S_S_S_S_iii,"",@"SHT_CUDA_INFO"
	.sectionflags	@""
	.align	4


	//----- nvinfo : EIATTR_CUDA_API_VERSION
	.align		4
        /*0000*/ 	.byte	0x04, 0x37
        /*0002*/ 	.short	(.L_333 - .L_332)
.L_332:
        /*0004*/ 	.word	0x00000082


	//----- nvinfo : EIATTR_KPARAM_INFO
	.align		4
.L_333:
        /*0008*/ 	.byte	0x04, 0x17
        /*000a*/ 	.short	(.L_335 - .L_334)
.L_334:
        /*000c*/ 	.word	0x00000000
        /*0010*/ 	.short	0x000a
        /*0012*/ 	.short	0x0048
        /*0014*/ 	.byte	0x00, 0xf0, 0x11, 0x00


	//----- nvinfo : EIATTR_KPARAM_INFO
	.align		4
.L_335:
        /*0018*/ 	.byte	0x04, 0x17
        /*001a*/ 	.short	(.L_337 - .L_336)
.L_336:
        /*001c*/ 	.word	0x00000000
        /*0020*/ 	.short	0x0009
        /*0022*/ 	.short	0x0044
        /*0024*/ 	.byte	0x00, 0xf0, 0x11, 0x00


	//----- nvinfo : EIATTR_KPARAM_INFO
	.align		4
.L_337:
        /*0028*/ 	.byte	0x04, 0x17
        /*002a*/ 	.short	(.L_339 - .L_338)
.L_338:
        /*002c*/ 	.word	0x00000000
        /*0030*/ 	.short	0x0008
        /*0032*/ 	.short	0x0040
        /*0034*/ 	.byte	0x00, 0xf0, 0x11, 0x00


	//----- nvinfo : EIATTR_KPARAM_INFO
	.align		4
.L_339:
        /*0038*/ 	.byte	0x04, 0x17
        /*003a*/ 	.short	(.L_341 - .L_340)
.L_340:
        /*003c*/ 	.word	0x00000000
        /*0040*/ 	.short	0x0007
        /*0042*/ 	.short	0x0038
        /*0044*/ 	.byte	0x00, 0xf5, 0x21, 0x00


	//----- nvinfo : EIATTR_KPARAM_INFO
	.align		4
.L_341:
        /*0048*/ 	.byte	0x04, 0x17
        /*004a*/ 	.short	(.L_343 - .L_342)
.L_342:
        /*004c*/ 	.word	0x00000000
        /*0050*/ 	.short	0x0006
        /*0052*/ 	.short	0x0030
        /*0054*/ 	.byte	0x00, 0xf5, 0x21, 0x00


	//----- nvinfo : EIATTR_KPARAM_INFO
	.align		4
.L_343:
        /*0058*/ 	.byte	0x04, 0x17
        /*005a*/ 	.short	(.L_345 - .L_344)
.L_344:
        /*005c*/ 	.word	0x00000000
        /*0060*/ 	.short	0x0005
        /*0062*/ 	.short	0x0028
        /*0064*/ 	.byte	0x00, 0xf5, 0x21, 0x00


	//----- nvinfo : EIATTR_KPARAM_INFO
	.align		4
.L_345:
        /*0068*/ 	.byte	0x04, 0x17
        /*006a*/ 	.short	(.L_347 - .L_346)
.L_346:
        /*006c*/ 	.word	0x00000000
        /*0070*/ 	.short	0x0004
        /*0072*/ 	.short	0x0020
        /*0074*/ 	.byte	0x00, 0xf5, 0x21, 0x00


	//----- nvinfo : EIATTR_KPARAM_INFO
	.align		4
.L_347:
        /*0078*/ 	.byte	0x04, 0x17
        /*007a*/ 	.short	(.L_349 - .L_348)
.L_348:
        /*007c*/ 	.word	0x00000000
        /*0080*/ 	.short	0x0003
        /*0082*/ 	.short	0x0018
        /*0084*/ 	.byte	0x00, 0xf5, 0x21, 0x00


	//----- nvinfo : EIATTR_KPARAM_INFO
	.align		4
.L_349:
        /*0088*/ 	.byte	0x04, 0x17
        /*008a*/ 	.short	(.L_351 - .L_350)
.L_350:
        /*008c*/ 	.word	0x00000000
        /*0090*/ 	.short	0x0002
        /*0092*/ 	.short	0x0010
        /*0094*/ 	.byte	0x00, 0xf5, 0x21, 0x00


	//----- nvinfo : EIATTR_KPARAM_INFO
	.align		4
.L_351:
        /*0098*/ 	.byte	0x04, 0x17
        /*009a*/ 	.short	(.L_353 - .L_352)
.L_352:
        /*009c*/ 	.word	0x00000000
        /*00a0*/ 	.short	0x0001
        /*00a2*/ 	.short	0x0008
        /*00a4*/ 	.byte	0x00, 0xf5, 0x21, 0x00


	//----- nvinfo : EIATTR_KPARAM_INFO
	.align		4
.L_353:
        /*00a8*/ 	.byte	0x04, 0x17
        /*00aa*/ 	.short	(.L_355 - .L_354)
.L_354:
        /*00ac*/ 	.word	0x00000000
        /*00b0*/ 	.short	0x0000
        /*00b2*/ 	.short	0x0000
        /*00b4*/ 	.byte	0x00, 0xf5, 0x21, 0x00


	//----- nvinfo : EIATTR_SPARSE_MMA_MASK
	.align		4
.L_355:
        /*00b8*/ 	.byte	0x03, 0x50
        /*00ba*/ 	.short	0x0000


	//----- nvinfo : EIATTR_MAXREG_COUNT
	.align		4
        /*00bc*/ 	.byte	0x03, 0x1b
        /*00be*/ 	.short	0x00ff


	//----- nvinfo : EIATTR_MERCURY_ISA_VERSION
	.align		4
        /*00c0*/ 	.byte	0x03, 0x5f
        /*00c2*/ 	.short	0x0101


	//----- nvinfo : EIATTR_VRC_CTA_INIT_COUNT
	.align		4
        /*00c4*/ 	.byte	0x02, 0x4a
	.zero		1
	.zero		1


	//----- nvinfo : EIATTR_EXIT_INSTR_OFFSETS
	.align		4
        /*00c8*/ 	.byte	0x04, 0x1c
        /*00ca*/ 	.short	(.L_357 - .L_356)


	//   ....[0]....
.L_356:
        /*00cc*/ 	.word	0x000006f0


	//----- nvinfo : EIATTR_CRS_STACK_SIZE
	.align		4
.L_357:
        /*00d0*/ 	.byte	0x04, 0x1e
        /*00d2*/ 	.short	(.L_359 - .L_358)
.L_358:
        /*00d4*/ 	.word	0x00000000


	//----- nvinfo : EIATTR_CBANK_PARAM_SIZE
	.align		4
.L_359:
        /*00d8*/ 	.byte	0x03, 0x19
        /*00da*/ 	.short	0x004c


	//----- nvinfo : EIATTR_PARAM_CBANK
	.align		4
        /*00dc*/ 	.byte	0x04, 0x0a
        /*00de*/ 	.short	(.L_361 - .L_360)
	.align		4
.L_360:
        /*00e0*/ 	.word	index@(.nv.constant0._Z20compute_rhs_kernel_1PdS_S_S_S_S_S_S_iii)
        /*00e4*/ 	.short	0x0380
        /*00e6*/ 	.short	0x004c


	//----- nvinfo : EIATTR_SW_WAR
	.align		4
.L_361:
        /*00e8*/ 	.byte	0x04, 0x36
        /*00ea*/ 	.short	(.L_363 - .L_362)
.L_362:
        /*00ec*/ 	.word	0x00000008
.L_363:


//--------------------- .nv.info._Z17initialize_kernelPdiii --------------------------
	.section	.nv.info._Z17initialize_kernelPdiii,"",@"SHT_CUDA_INFO"
	.sectionflags	@""
	.align	4


	//----- nvinfo : EIATTR_CUDA_API_VERSION
	.align		4
        /*0000*/ 	.byte	0x04, 0x37
        /*0002*/ 	.short	(.L_365 - .L_364)
.L_364:
        /*0004*/ 	.word	0x00000082


	//----- nvinfo : EIATTR_KPARAM_INFO
	.align		4
.L_365:
        /*0008*/ 	.byte	0x04, 0x17
        /*000a*/ 	.short	(.L_367 - .L_366)
.L_366:
        /*000c*/ 	.word	0x00000000
        /*0010*/ 	.short	0x0003
        /*0012*/ 	.short	0x0010
        /*0014*/ 	.byte	0x00, 0xf0, 0x11, 0x00


	//----- nvinfo : EIATTR_KPARAM_INFO
	.align		4
.L_367:
        /*0018*/ 	.byte	0x04, 0x17
        /*001a*/ 	.short	(.L_369 - .L_368)
.L_368:
        /*001c*/ 	.word	0x00000000
        /*0020*/ 	.short	0x0002
        /*0022*/ 	.short	0x000c
        /*0024*/ 	.byte	0x00, 0xf0, 0x11, 0x00


	//----- nvinfo : EIATTR_KPARAM_INFO
	.align		4
.L_369:
        /*0028*/ 	.byte	0x04, 0x17
        /*002a*/ 	.short	(.L_371 - .L_370)
.L_370:
        /*002c*/ 	.word	0x00000000
        /*0030*/ 	.short	0x0001
        /*0032*/ 	.short	0x0008
        /*0034*/ 	.byte	0x00, 0xf0, 0x11, 0x00


	//----- nvinfo : EIATTR_KPARAM_INFO
	.align		4
.L_371:
        /*0038*/ 	.byte	0x04, 0x17
        /*003a*/ 	.short	(.L_373 - .L_372)
.L_372:
        /*003c*/ 	.word	0x00000000
        /*0040*/ 	.short	0x0000
        /*0042*/ 	.short	0x0000
        /*0044*/ 	.byte	0x00, 0xf5, 0x21, 0x00


	//----- nvinfo : EIATTR_SPARSE_MMA_MASK
	.align		4
.L_373:
        /*0048*/ 	.byte	0x03, 0x50
        /*004a*/ 	.short	0x0000


	//----- nvinfo : EIATTR_MAXREG_COUNT
	.align		4
        /*004c*/ 	.byte	0x03, 0x1b
        /*004e*/ 	.short	0x00ff


	//----- nvinfo : EIATTR_MERCURY_ISA_VERSION
	.align		4
        /*0050*/ 	.byte	0x03, 0x5f
        /*0052*/ 	.short	0x0101


	//----- nvinfo : EIATTR_VRC_CTA_INIT_COUNT
	.align		4
        /*0054*/ 	.byte	0x02, 0x4a
	.zero		1
	.zero		1


	//----- nvinfo : EIATTR_EXIT_INSTR_OFFSETS
	.align		4
        /*0058*/ 	.byte	0x04, 0x1c
        /*005a*/ 	.short	(.L_375 - .L_374)


	//   ....[0]....
.L_374:
        /*005c*/ 	.word	0x00001d40


	//   ....[1]....
        /*0060*/ 	.word	0x00001da0


	//----- nvinfo : EIATTR_CRS_STACK_SIZE
	.align		4
.L_375:
        /*0064*/ 	.byte	0x04, 0x1e
        /*0066*/ 	.short	(.L_377 - .L_376)
.L_376:
        /*0068*/ 	.word	0x00000000


	//----- nvinfo : EIATTR_CBANK_PARAM_SIZE
	.align		4
.L_377:
        /*006c*/ 	.byte	0x03, 0x19
        /*006e*/ 	.short	0x0014


	//----- nvinfo : EIATTR_PARAM_CBANK
	.align		4
        /*0070*/ 	.byte	0x04, 0x0a
        /*0072*/ 	.short	(.L_379 - .L_378)
	.align		4
.L_378:
        /*0074*/ 	.word	index@(.nv.constant0._Z17initialize_kernelPdiii)
        /*0078*/ 	.short	0x0380
        /*007a*/ 	.short	0x0014


	//----- nvinfo : EIATTR_SW_WAR
	.align		4
.L_379:
        /*007c*/ 	.byte	0x04, 0x36
        /*007e*/ 	.short	(.L_381 - .L_380)
.L_380:
        /*0080*/ 	.word	0x00000008
.L_381:


//--------------------- .nv.info._Z18exact_rhs_kernel_zPdiii --------------------------
	.section	.nv.info._Z18exact_rhs_kernel_zPdiii,"",@"SHT_CUDA_INFO"
	.sectionflags	@""
	.align	4


	//----- nvinfo : EIATTR_CUDA_API_VERSION
	.align		4
        /*0000*/ 	.byte	0x04, 0x37
        /*0002*/ 	.short	(.L_383 - .L_382)
.L_382:
        /*0004*/ 	.word	0x00000082


	//----- nvinfo : EIATTR_KPARAM_INFO
	.align		4
.L_383:
        /*0008*/ 	.byte	0x04, 0x17
        /*000a*/ 	.short	(.L_385 - .L_384)
.L_384:
        /*000c*/ 	.word	0x00000000
        /*0010*/ 	.short	0x0003
        /*0012*/ 	.short	0x0010
        /*0014*/ 	.byte	0x00, 0xf0, 0x11, 0x00


	//----- nvinfo : EIATTR_KPARAM_INFO
	.align		4
.L_385:
        /*0018*/ 	.byte	0x04, 0x17
        /*001a*/ 	.short	(.L_387 - .L_386)
.L_386:
        /*001c*/ 	.word	0x00000000
        /*0020*/ 	.short	0x0002
        /*0022*/ 	.short	0x000c
        /*0024*/ 	.byte	0x00, 0xf0, 0x11, 0x00


	//----- nvinfo : EIATTR_KPARAM_INFO
	.align		4
.L_387:
        /*0028*/ 	.byte	0x04, 0x17
        /*002a*/ 	.short	(.L_389 - .L_388)
.L_388:
        /*002c*/ 	.word	0x00000000
        /*0030*/ 	.short	0x0001
        /*0032*/ 	.short	0x0008
        /*0034*/ 	.byte	0x00, 0xf0, 0x11, 0x00


	//----- nvinfo : EIATTR_KPARAM_INFO
	.align		4
.L_389:
        /*0038*/ 	.byte	0x04, 0x17
        /*003a*/ 	.short	(.L_391 - .L_390)
.L_390:
        /*003c*/ 	.word	0x00000000
        /*0040*/ 	.short	0x0000
        /*0042*/ 	.short	0x0000
        /*0044*/ 	.byte	0x00, 0xf5, 0x21, 0x00


	//----- nvinfo : EIATTR_SPARSE_MMA_MASK
	.align		4
.L_391:
        /*0048*/ 	.byte	0x03, 0x50
        /*004a*/ 	.short	0x0000


	//----- nvinfo : EIATTR_MAXREG_COUNT
	.align		4
        /*004c*/ 	.byte	0x03, 0x1b
        /*004e*/ 	.short	0x00ff


	//----- nvinfo : EIATTR_MERCURY_ISA_VERSION
	.align		4
        /*0050*/ 	.byte	0x03, 0x5f
        /*0052*/ 	.short	0x0101


	//----- nvinfo : EIATTR_VRC_CTA_INIT_COUNT
	.align		4
        /*0054*/ 	.byte	0x02, 0x4a
	.zero		1
	.zero		1


	//----- nvinfo : EIATTR_EXIT_INSTR_OFFSETS
	.align		4
        /*0058*/ 	.byte	0x04, 0x1c
        /*005a*/ 	.short	(.L_393 - .L_392)


	//   ....[0]....
.L_392:
        /*005c*/ 	.word	0x00000100


	//   ....[1]....
        /*0060*/ 	.word	0x00001250


	//   ....[2]....
        /*0064*/ 	.word	0x00002f40


	//----- nvinfo : EIATTR_CRS_STACK_SIZE
	.align		4
.L_393:
        /*0068*/ 	.byte	0x04, 0x1e
        /*006a*/ 	.short	(.L_395 - .L_394)
.L_394:
        /*006c*/ 	.word	0x00000000


	//----- nvinfo : EIATTR_CBANK_PARAM_SIZE
	.align		4
.L_395:
        /*0070*/ 	.byte	0x03, 0x19
        /*0072*/ 	.short	0x0014


	//----- nvinfo : EIATTR_PARAM_CBANK
	.align		4
        /*0074*/ 	.byte	0x04, 0x0a
        /*0076*/ 	.short	(.L_397 - .L_396)
	.align		4
.L_396:
        /*0078*/ 	.word	index@(.nv.constant0._Z18exact_rhs_kernel_zPdiii)
        /*007c*/ 	.short	0x0380
        /*007e*/ 	.short	0x0014


	//----- nvinfo : EIATTR_SW_WAR
	.align		4
.L_397:
        /*0080*/ 	.byte	0x04, 0x36
        /*0082*/ 	.short	(.L_399 - .L_398)
.L_398:
        /*0084*/ 	.word	0x00000008
.L_399:


//--------------------- .nv.info._Z18exact_rhs_kernel_yPdiii --------------------------
	.section	.nv.info._Z18exact_rhs_kernel_yPdiii,"",@"SHT_CUDA_INFO"
	.sectionflags	@""
	.align	4


	//----- nvinfo : EIATTR_CUDA_API_VERSION
	.align		4
        /*0000*/ 	.byte	0x04, 0x37
        /*0002*/ 	.short	(.L_401 - .L_400)
.L_400:
        /*0004*/ 	.word	0x00000082


	//----- nvinfo : EIATTR_KPARAM_INFO
	.align		4
.L_401:
        /*0008*/ 	.byte	0x04, 0x17
        /*000a*/ 	.short	(.L_403 - .L_402)
.L_402:
        /*000c*/ 	.word	0x00000000
        /*0010*/ 	.short	0x0003
        /*0012*/ 	.short	0x0010
        /*0014*/ 	.byte	0x00, 0xf0, 0x11, 0x00


	//----- nvinfo : EIATTR_KPARAM_INFO
	.align		4
.L_403:
        /*0018*/ 	.byte	0x04, 0x17
        /*001a*/ 	.short	(.L_405 - .L_404)
.L_404:
        /*001c*/ 	.word	0x00000000
        /*0020*/ 	.short	0x0002
        /*0022*/ 	.short	0x000c
        /*0024*/ 	.byte	0x00, 0xf0, 0x11, 0x00


	//----- nvinfo : EIATTR_KPARAM_INFO
	.align		4
.L_405:
        /*0028*/ 	.byte	0x04, 0x17
        /*002a*/ 	.short	(.L_407 - .L_406)
.L_406:
        /*002c*/ 	.word	0x00000000
        /*0030*/ 	.short	0x0001
        /*0032*/ 	.short	0x0008
        /*0034*/ 	.byte	0x00, 0xf0, 0x11, 0x00


	//----- nvinfo : EIATTR_KPARAM_INFO
	.align		4
.L_407:
        /*0038*/ 	.byte	0x04, 0x17
        /*003a*/ 	.short	(.L_409 - .L_408)
.L_408:
        /*003c*/ 	.word	0x00000000
        /*0040*/ 	.short	0x0000
        /*0042*/ 	.short	0x0000
        /*0044*/ 	.byte	0x00, 0xf5, 0x21, 0x00


	//----- nvinfo : EIATTR_SPARSE_MMA_MASK
	.align		4
.L_409:
        /*0048*/ 	.byte	0x03, 0x50
        /*004a*/ 	.short	0x0000


	//----- nvinfo : EIATTR_MAXREG_COUNT
	.align		4
        /*004c*/ 	.byte	0x03, 0x1b
        /*004e*/ 	.short	0x00ff


	//----- nvinfo : EIATTR_MERCURY_ISA_VERSION
	.align		4
        /*0050*/ 	.byte	0x03, 0x5f
        /*0052*/ 	.short	0x0101


	//----- nvinfo : EIATTR_VRC_CTA_INIT_COUNT
	.align		4
        /*0054*/ 	.byte	0x02, 0x4a
	.zero		1
	.zero		1


	//----- nvinfo : EIATTR_EXIT_INSTR_OFFSETS
	.align		4
        /*0058*/ 	.byte	0x04, 0x1c
        /*005a*/ 	.short	(.L_411 - .L_410)


	//   ....[0]....
.L_410:
        /*005c*/ 	.word	0x00000110


	//   ....[1]....
        /*0060*/ 	.word	0x000012b0


	//   ....[2]....
        /*0064*/ 	.word	0x00003b10


	//----- nvinfo : EIATTR_CRS_STACK_SIZE
	.align		4
.L_411:
        /*0068*/ 	.byte	0x04, 0x1e
        /*006a*/ 	.short	(.L_413 - .L_412)
.L_412:
        /*006c*/ 	.word	0x00000000


	//----- nvinfo : EIATTR_CBANK_PARAM_SIZE
	.align		4
.L_413:
        /*0070*/ 	.byte	0x03, 0x19
        /*0072*/ 	.short	0x0014


	//----- nvinfo : EIATTR_PARAM_CBANK
	.align		4
        /*0074*/ 	.byte	0x04, 0x0a
        /*0076*/ 	.short	(.L_415 - .L_414)
	.align		4
.L_414:
        /*0078*/ 	.word	index@(.nv.constant0._Z18exact_rhs_kernel_yPdiii)
        /*007c*/ 	.short	0x0380
        /*007e*/ 	.short	0x0014


	//----- nvinfo : EIATTR_SW_WAR
	.align		4
.L_415:
        /*0080*/ 	.byte	0x04, 0x36
        /*0082*/ 	.short	(.L_417 - .L_416)
.L_416:
        /*0084*/ 	.word	0x00000008
.L_417:


//--------------------- .nv.info._Z18exact_rhs_kernel_xPdiii --------------------------
	.section	.nv.info._Z18exact_rhs_kernel_xPdiii,"",@"SHT_CUDA_INFO"
	.sectionflags	@""
	.align	4


	//----- nvinfo : EIATTR_CUDA_API_VERSION
	.align		4
        /*0000*/ 	.byte	0x04, 0x37
        /*0002*/ 	.short	(.L_419 - .L_418)
.L_418:
        /*0004*/ 	.word	0x00000082


	//----- nvinfo : EIATTR_KPARAM_INFO
	.align		4
.L_419:
        /*0008*/ 	.byte	0x04, 0x17
        /*000a*/ 	.short	(.L_421 - .L_420)
.L_420:
        /*000c*/ 	.word	0x00000000
        /*0010*/ 	.short	0x0003
        /*0012*/ 	.short	0x0010
        /*0014*/ 	.byte	0x00, 0xf0, 0x11, 0x00


	//----- nvinfo : EIATTR_KPARAM_INFO
	.align		4
.L_421:
        /*0018*/ 	.byte	0x04, 0x17
        /*001a*/ 	.short	(.L_423 - .L_422)
.L_422:
        /*001c*/ 	.word	0x00000000
        /*0020*/ 	.short	0x0002
        /*0022*/ 	.short	0x000c
        /*0024*/ 	.byte	0x00, 0xf0, 0x11, 0x00


	//----- nvinfo : EIATTR_KPARAM_INFO
	.align		4
.L_423:
        /*0028*/ 	.byte	0x04, 0x17
        /*002a*/ 	.short	(.L_425 - .L_424)
.L_424:
        /*002c*/ 	.word	0x00000000
        /*0030*/ 	.short	0x0001
        /*0032*/ 	.short	0x0008
        /*0034*/ 	.byte	0x00, 0xf0, 0x11, 0x00


	//----- nvinfo : EIATTR_KPARAM_INFO
	.align		4
.L_425:
        /*0038*/ 	.byte	0x04, 0x17
        /*003a*/ 	.short	(.L_427 - .L_426)
.L_426:
        /*003c*/ 	.word	0x00000000
        /*0040*/ 	.short	0x0000
        /*0042*/ 	.short	0x0000
        /*0044*/ 	.byte	0x00, 0xf5, 0x21, 0x00


	//----- nvinfo : EIATTR_SPARSE_MMA_MASK
	.align		4
.L_427:
        /*0048*/ 	.byte	0x03, 0x50
        /*004a*/ 	.short	0x0000


	//----- nvinfo : EIATTR_MAXREG_COUNT
	.align		4
        /*004c*/ 	.byte	0x03, 0x1b
        /*004e*/ 	.short	0x00ff


	//----- nvinfo : EIATTR_MERCURY_ISA_VERSION
	.align		4
        /*0050*/ 	.byte	0x03, 0x5f
        /*0052*/ 	.short	0x0101


	//----- nvinfo : EIATTR_VRC_CTA_INIT_COUNT
	.align		4
        /*0054*/ 	.byte	0x02, 0x4a
	.zero		1
	.zero		1


	//----- nvinfo : EIATTR_EXIT_INSTR_OFFSETS
	.align		4
        /*0058*/ 	.byte	0x04, 0x1c
        /*005a*/ 	.short	(.L_429 - .L_428)


	//   ....[0]....
.L_428:
        /*005c*/ 	.word	0x00000110


	//   ....[1]....
        /*0060*/ 	.word	0x00001490


	//   ....[2]....
        /*0064*/ 	.word	0x000032a0


	//----- nvinfo : EIATTR_CRS_STACK_SIZE
	.align		4
.L_429:
        /*0068*/ 	.byte	0x04, 0x1e
        /*006a*/ 	.short	(.L_431 - .L_430)
.L_430:
        /*006c*/ 	.word	0x00000000


	//----- nvinfo : EIATTR_CBANK_PARAM_SIZE
	.align		4
.L_431:
        /*0070*/ 	.byte	0x03, 0x19
        /*0072*/ 	.short	0x0014


	//----- nvinfo : EIATTR_PARAM_CBANK
	.align		4
        /*0074*/ 	.byte	0x04, 0x0a
        /*0076*/ 	.short	(.L_433 - .L_432)
	.align		4
.L_432:
        /*0078*/ 	.word	index@(.nv.constant0._Z18exact_rhs_kernel_xPdiii)
        /*007c*/ 	.short	0x0380
        /*007e*/ 	.short	0x0014


	//----- nvinfo : EIATTR_SW_WAR
	.align		4
.L_433:
        /*0080*/ 	.byte	0x04, 0x36
        /*0082*/ 	.short	(.L_435 - .L_434)
.L_434:
        /*0084*/ 	.word	0x00000008
.L_435:


//--------------------- .nv.info._Z21exact_rhs_kernel_initPdiii --------------------------
	.section	.nv.info._Z21exact_rhs_kernel_initPdiii,"",@"SHT_CUDA_INFO"
	.sectionflags	@""
	.align	4


	//----- nvinfo : EIATTR_CUDA_API_VERSION
	.align		4
        /*0000*/ 	.byte	0x04, 0x37
        /*0002*/ 	.short	(.L_437 - .L_436)
.L_436:
        /*0004*/ 	.word	0x00000082


	//----- nvinfo : EIATTR_KPARAM_INFO
	.align		4
.L_437:
        /*0008*/ 	.byte	0x04, 0x17
        /*000a*/ 	.short	(.L_439 - .L_438)
.L_438:
        /*000c*/ 	.word	0x00000000
        /*0010*/ 	.short	0x0003
        /*0012*/ 	.short	0x0010
        /*0014*/ 	.byte	0x00, 0xf0, 0x11, 0x00


	//----- nvinfo : EIATTR_KPARAM_INFO
	.align		4
.L_439:
        /*0018*/ 	.byte	0x04, 0x17
        /*001a*/ 	.short	(.L_441 - .L_440)
.L_440:
        /*001c*/ 	.word	0x00000000
        /*0020*/ 	.short	0x0002
        /*0022*/ 	.short	0x000c
        /*0024*/ 	.byte	0x00, 0xf0, 0x11, 0x00


	//----- nvinfo : EIATTR_KPARAM_INFO
	.align		4
.L_441:
        /*0028*/ 	.byte	0x04, 0x17
        /*002a*/ 	.short	(.L_443 - .L_442)
.L_442:
        /*002c*/ 	.word	0x00000000
        /*0030*/ 	.short	0x0001
        /*0032*/ 	.short	0x0008
        /*0034*/ 	.byte	0x00, 0xf0, 0x11, 0x00


	//----- nvinfo : EIATTR_KPARAM_INFO
	.align		4
.L_443:
        /*0038*/ 	.byte	0x04, 0x17
        /*003a*/ 	.short	(.L_445 - .L_444)
.L_444:
        /*003c*/ 	.word	0x00000000
        /*0040*/ 	.short	0x0000
        /*0042*/ 	.short	0x0000
        /*0044*/ 	.byte	0x00, 0xf5, 0x21, 0x00


	//----- nvinfo : EIATTR_SPARSE_MMA_MASK
	.align		4
.L_445:
        /*0048*/ 	.byte	0x03, 0x50
        /*004a*/ 	.short	0x0000


	//----- nvinfo : EIATTR_MAXREG_COUNT
	.align		4
        /*004c*/ 	.byte	0x03, 0x1b
        /*004e*/ 	.short	0x00ff


	//----- nvinfo : EIATTR_MERCURY_ISA_VERSION
	.align		4
        /*0050*/ 	.byte	0x03, 0x5f
        /*0052*/ 	.short	0x0101


	//----- nvinfo : EIATTR_VRC_CTA_INIT_COUNT
	.align		4
        /*0054*/ 	.byte	0x02, 0x4a
	.zero		1
	.zero		1


	//----- nvinfo : EIATTR_EXIT_INSTR_OFFSETS
	.align		4
        /*0058*/ 	.byte	0x04, 0x1c
        /*005a*/ 	.short	(.L_447 - .L_446)


	//   ....[0]....
.L_446:
        /*005c*/ 	.word	0x00000200


	//----- nvinfo : EIATTR_CBANK_PARAM_SIZE
	.align		4
.L_447:
        /*0060*/ 	.byte	0x03, 0x19
        /*0062*/ 	.short	0x0014


	//----- nvinfo : EIATTR_PARAM_CBANK
	.align		4
        /*0064*/ 	.byte	0x04, 0x0a
        /*0066*/ 	.short	(.L_449 - .L_448)
	.align		4
.L_448:
        /*0068*/ 	.word	index@(.nv.constant0._Z21exact_rhs_kernel_initPdiii)
        /*006c*/ 	.short	0x0380
        /*006e*/ 	.short	0x0014


	//----- nvinfo : EIATTR_SW_WAR
	.align		4
.L_449:
        /*0070*/ 	.byte	0x04, 0x36
        /*0072*/ 	.short	(.L_451 - .L_450)
.L_450:
        /*0074*/ 	.word	0x00000008
.L_451:


//--------------------- .nv.callgraph             --------------------------
	.section	.nv.callgraph,"",@"SHT_CUDA_CALLGRAPH"
	.align	4
	.sectionentsize	8
	.align		4
        /*0000*/ 	.word	0x00000000
	.align		4
        /*0004*/ 	.word	0xffffffff
	.align		4
        /*0008*/ 	.word	0x00000000
	.align		4
        /*000c*/ 	.word	0xfffffffe
	.align		4
        /*0010*/ 	.word	0x00000000
	.align		4
        /*0014*/ 	.word	0xfffffffd
	.align		4
        /*0018*/ 	.word	0x00000000
	.align		4
        /*001c*/ 	.word	0xfffffffc


//--------------------- .nv.constant3             --------------------------
	.section	.nv.constant3,"a",@progbits
	.align	8
.nv.constant3:
	.type		tx1,@object
	.size		tx1,(tx2 - tx1)
tx1:
	.zero		8
	.type		tx2,@object
	.size		tx2,(tx3 - tx2)
tx2:
	.zero		8
	.type		tx3,@object
	.size		tx3,(ty1 - tx3)
tx3:
	.zero		8
	.type		ty1,@object
	.size		ty1,(ty2 - ty1)
ty1:
	.zero		8
	.type		ty2,@object
	.size		ty2,(ty3 - ty2)
ty2:
	.zero		8
	.type		ty3,@object
	.size		ty3,(tz1 - ty3)
ty3:
	.zero		8
	.type		tz1,@object
	.size		tz1,(tz2 - tz1)
tz1:
	.zero		8
	.type		tz2,@object
	.size		tz2,(tz3 - tz2)
tz2:
	.zero		8
	.type		tz3,@object
	.size		tz3,(bt - tz3)
tz3:
	.zero		8
	.type		bt,@object
	.size		bt,(dt - bt)
bt:
	.zero		8
	.type		dt,@object
	.size		dt,(dtdssp - dt)
dt:
	.zero		8
	.type		dtdssp,@object
	.size		dtdssp,(dnxm1 - dtdssp)
dtdssp:
	.zero		8
	.type		dnxm1,@object
	.size		dnxm1,(dnym1 - dnxm1)
dnxm1:
	.zero		8
	.type		dnym1,@object
	.size		dnym1,(dnzm1 - dnym1)
dnym1:
	.zero		8
	.type		dnzm1,@object
	.size		dnzm1,(dtx1 - dnzm1)
dnzm1:
	.zero		8
	.type		dtx1,@object
	.size		dtx1,(dttx2 - dtx1)
dtx1:
	.zero		8
	.type		dttx2,@object
	.size		dttx2,(dty1 - dttx2)
dttx2:
	.zero		8
	.type		dty1,@object
	.size		dty1,(dtty2 - dty1)
dty1:
	.zero		8
	.type		dtty2,@object
	.size		dtty2,(dtz1 - dtty2)
dtty2:
	.zero		8
	.type		dtz1,@object
	.size		dtz1,(dttz2 - dtz1)
dtz1:
	.zero		8
	.type		dttz2,@object
	.size		dttz2,(c2dttx1 - dttz2)
dttz2:
	.zero		8
	.type		c2dttx1,@object
	.size		c2dttx1,(c2dtty1 - c2dttx1)
c2dttx1:
	.zero		8
	.type		c2dtty1,@object
	.size		c2dtty1,(c2dttz1 - c2dtty1)
c2dtty1:
	.zero		8
	.type		c2dttz1,@object
	.size		c2dttz1,(comz1 - c2dttz1)
c2dttz1:
	.zero		8
	.type		comz1,@object
	.size		comz1,(comz4 - comz1)
comz1:
	.zero		8
	.type		comz4,@object
	.size		comz4,(comz5 - comz4)
comz4:
	.zero		8
	.type		comz5,@object
	.size		comz5,(comz6 - comz5)
comz5:
	.zero		8
	.type		comz6,@object
	.size		comz6,(c3c4tx3 - comz6)
comz6:
	.zero		8
	.type		c3c4tx3,@object
	.size		c3c4tx3,(c3c4ty3 - c3c4tx3)
c3c4tx3:
	.zero		8
	.type		c3c4ty3,@object
	.size		c3c4ty3,(c3c4tz3 - c3c4ty3)
c3c4ty3:
	.zero		8
	.type		c3c4tz3,@object
	.size		c3c4tz3,(xxcon1 - c3c4tz3)
c3c4tz3:
	.zero		8
	.type		xxcon1,@object
	.size		xxcon1,(xxcon2 - xxcon1)
xxcon1:
	.zero		8
	.type		xxcon2,@object
	.size		xxcon2,(xxcon3 - xxcon2)
xxcon2:
	.zero		8
	.type		xxcon3,@object
	.size		xxcon3,(xxcon4 - xxcon3)
xxcon3:
	.zero		8
	.type		xxcon4,@object
	.size		xxcon4,(xxcon5 - xxcon4)
xxcon4:
	.zero		8
	.type		xxcon5,@object
	.size		xxcon5,(dx1tx1 - xxcon5)
xxcon5:
	.zero		8
	.type		dx1tx1,@object
	.size		dx1tx1,(dx2tx1 - dx1tx1)
dx1tx1:
	.zero		8
	.type		dx2tx1,@object
	.size		dx2tx1,(dx3tx1 - dx2tx1)
dx2tx1:
	.zero		8
	.type		dx3tx1,@object
	.size		dx3tx1,(dx4tx1 - dx3tx1)
dx3tx1:
	.zero		8
	.type		dx4tx1,@object
	.size		dx4tx1,(dx5tx1 - dx4tx1)
dx4tx1:
	.zero		8
	.type		dx5tx1,@object
	.size		dx5tx1,(yycon1 - dx5tx1)
dx5tx1:
	.zero		8
	.type		yycon1,@object
	.size		yycon1,(yycon2 - yycon1)
yycon1:
	.zero		8
	.type		yycon2,@object
	.size		yycon2,(yycon3 - yycon2)
yycon2:
	.zero		8
	.type		yycon3,@object
	.size		yycon3,(yycon4 - yycon3)
yycon3:
	.zero		8
	.type		yycon4,@object
	.size		yycon4,(yycon5 - yycon4)
yycon4:
	.zero		8
	.type		yycon5,@object
	.size		yycon5,(dy1ty1 - yycon5)
yycon5:
	.zero		8
	.type		dy1ty1,@object
	.size		dy1ty1,(dy2ty1 - dy1ty1)
dy1ty1:
	.zero		8
	.type		dy2ty1,@object
	.size		dy2ty1,(dy3ty1 - dy2ty1)
dy2ty1:
	.zero		8
	.type		dy3ty1,@object
	.size		dy3ty1,(dy4ty1 - dy3ty1)
dy3ty1:
	.zero		8
	.type		dy4ty1,@object
	.size		dy4ty1,(dy5ty1 - dy4ty1)
dy4ty1:
	.zero		8
	.type		dy5ty1,@object
	.size		dy5ty1,(zzcon1 - dy5ty1)
dy5ty1:
	.zero		8
	.type		zzcon1,@object
	.size		zzcon1,(zzcon2 - zzcon1)
zzcon1:
	.zero		8
	.type		zzcon2,@object
	.size		zzcon2,(zzcon3 - zzcon2)
zzcon2:
	.zero		8
	.type		zzcon3,@object
	.size		zzcon3,(zzcon4 - zzcon3)
zzcon3:
	.zero		8
	.type		zzcon4,@object
	.size		zzcon4,(zzcon5 - zzcon4)
zzcon4:
	.zero		8
	.type		zzcon5,@object
	.size		zzcon5,(dz1tz1 - zzcon5)
zzcon5:
	.zero		8
	.type		dz1tz1,@object
	.size		dz1tz1,(dz2tz1 - dz1tz1)
dz1tz1:
	.zero		8
	.type		dz2tz1,@object
	.size		dz2tz1,(dz3tz1 - dz2tz1)
dz2tz1:
	.zero		8
	.type		dz3tz1,@object
	.size		dz3tz1,(dz4tz1 - dz3tz1)
dz3tz1:
	.zero		8
	.type		dz4tz1,@object
	.size		dz4tz1,(dz5tz1 - dz4tz1)
dz4tz1:
	.zero		8
	.type		dz5tz1,@object
	.size		dz5tz1,(ce - dz5tz1)
dz5tz1:
	.zero		8
	.type		ce,@object
	.size		ce,(.L_61 - ce)
ce:
	.zero		520
.L_61:


//--------------------- .text._Z10add_kernelPdS_iii --------------------------
	.section	.text._Z10add_kernelPdS_iii,"ax",@progbits
	.align	128
.text._Z10add_kernelPdS_iii:
        .type           _Z10add_kernelPdS_iii,@function
        .size           _Z10add_kernelPdS_iii,(.L_x_225 - _Z10add_kernelPdS_iii)
        .other          _Z10add_kernelPdS_iii,@"STO_CUDA_ENTRY STV_DEFAULT"
_Z10add_kernelPdS_iii:
[----:B------:R-:W-:Y:S01]  /*0000*/  LDC R1, c[0x0][0x37c] ;  /* 0x0000df00ff017b82 */ /* 0x000fe20000000800 */
[----:B------:R-:W0:Y:S07]  /*0010*/  S2R R6, SR_TID.Y ;  /* 0x0000000000067919 */ /* 0x000e2e0000002200 */
[----:B------:R-:W0:Y:S01]  /*0020*/  S2UR UR5, SR_CTAID.Y ;  /* 0x00000000000579c3 */ /* 0x000e220000002600 */
[----:B------:R-:W1:Y:S01]  /*0030*/  LDCU.64 UR6, c[0x0][0x380] ;  /* 0x00007000ff0677ac */ /* 0x000e620008000a00 */
[----:B------:R-:W2:Y:S06]  /*0040*/  S2R R8, SR_TID.X ;  /* 0x0000000000087919 */ /* 0x000eac0000002100 */
[----:B------:R-:W0:Y:S08]  /*0050*/  LDC R3, c[0x0][0x398] ;  /* 0x0000e600ff037b82 */ /* 0x000e300000000800 */
[----:B------:R-:W3:Y:S08]  /*0060*/  S2UR UR4, SR_CTAID.X ;  /* 0x00000000000479c3 */ /* 0x000ef00000002500 */
[----:B------:R-:W4:Y:S01]  /*0070*/  LDC.64 R10, c[0x0][0x390] ;  /* 0x0000e400ff0a7b82 */ /* 0x000f220000000a00 */
[----:B0-----:R-:W-:-:S07]  /*0080*/  IMAD R0, R6, R3, UR5 ;  /* 0x0000000506007e24 */ /* 0x001fce000f8e0203 */
[----:B------:R-:W0:Y:S01]  /*0090*/  LDC.64 R2, c[0x0][0x388] ;  /* 0x0000e200ff027b82 */ /* 0x000e220000000a00 */
[----:B---3--:R-:W-:Y:S01]  /*00a0*/  UIADD3 UR4, UPT, UPT, UR4, 0x1, URZ ;  /* 0x0000000104047890 */ /* 0x008fe2000fffe0ff */
[--C-:B----4-:R-:W-:Y:S02]  /*00b0*/  IMAD R4, R0, R11, R11.reuse ;  /* 0x0000000b00047224 */ /* 0x110fe400078e020b */
[----:B------:R-:W-:-:S03]  /*00c0*/  IMAD R0, R11, UR5, R11 ;  /* 0x000000050b007c24 */ /* 0x000fc6000f8e020b */
[----:B------:R-:W-:Y:S02]  /*00d0*/  IADD3 R7, PT, PT, R4, UR4, RZ ;  /* 0x0000000404077c10 */ /* 0x000fe4000fffe0ff */
[----:B------:R-:W-:-:S03]  /*00e0*/  IADD3 R5, PT, PT, R0, UR4, RZ ;  /* 0x0000000400057c10 */ /* 0x000fc6000fffe0ff */
[----:B------:R-:W3:Y:S01]  /*00f0*/  LDCU.64 UR4, c[0x0][0x358] ;  /* 0x00006b00ff0477ac */ /* 0x000ee20008000a00 */
[-C--:B------:R-:W-:Y:S02]  /*0100*/  IMAD R7, R7, R10.reuse, RZ ;  /* 0x0000000a07077224 */ /* 0x080fe400078e02ff */
[----:B--2---:R-:W-:-:S03]  /*0110*/  IMAD R5, R5, R10, R8 ;  /* 0x0000000a05057224 */ /* 0x004fc600078e0208 */
[----:B------:R-:W-:Y:S01]  /*0120*/  IADD3 R8, P0, PT, R7, R8, RZ ;  /* 0x0000000807087210 */ /* 0x000fe20007f1e0ff */
[----:B------:R-:W-:-:S03]  /*0130*/  IMAD R5, R5, 0x5, R6 ;  /* 0x0000000505057824 */ /* 0x000fc600078e0206 */
[----:B------:R-:W-:Y:S02]  /*0140*/  LEA.HI.X.SX32 R7, R7, RZ, 0x1, P0 ;  /* 0x000000ff07077211 */ /* 0x000fe400000f0eff */
[----:B------:R-:W-:Y:S02]  /*0150*/  IADD3 R5, PT, PT, R5, 0x5, RZ ;  /* 0x0000000505057810 */ /* 0x000fe40007ffe0ff */
[----:B-1----:R-:W-:-:S03]  /*0160*/  LEA R4, P0, R8, UR6, 0x3 ;  /* 0x0000000608047c11 */ /* 0x002fc6000f8018ff */
[----:B0-----:R-:W-:Y:S01]  /*0170*/  IMAD.WIDE R2, R5, 0x8, R2 ;  /* 0x0000000805027825 */ /* 0x001fe200078e0202 */
[----:B------:R-:W-:-:S05]  /*0180*/  LEA.HI.X R5, R8, UR7, R7, 0x3, P0 ;  /* 0x0000000708057c11 */ /* 0x000fca00080f1c07 */
[----:B---3--:R-:W2:Y:S04]  /*0190*/  LDG.E.64 R2, desc[UR4][R2.64] ;  /* 0x0000000402027981 */ /* 0x008ea8000c1e1b00 */
[----:B------:R-:W2:Y:S02]  /*01a0*/  LDG.E.64 R6, desc[UR4][R4.64+0x8] ;  /* 0x0000080404067981 */ /* 0x000ea4000c1e1b00 */
[----:B--2---:R-:W-:-:S07]  /*01b0*/  DADD R6, R2, R6 ;  /* 0x0000000002067229 */ /* 0x004fce0000000006 */
[----:B------:R-:W-:Y:S01]  /*01c0*/  STG.E.64 desc[UR4][R4.64+0x8], R6 ;  /* 0x0000080604007986 */ /* 0x000fe2000c101b04 */
[----:B------:R-:W-:Y:S05]  /*01d0*/  EXIT ;  /* 0x000000000000794d */ /* 0x000fea0003800000 */
.L_x_0:
[----:B------:R-:W-:-:S00]  /*01e0*/  BRA `(.L_x_0) ;  /* 0xfffffffc00fc7947 */ /* 0x000fc0000383ffff */
[----:B------:R-:W-:-:S00]  /*01f0*/  NOP ;  /* 0x0000000000007918 */ /* 0x000fc00000000000 */
        /* <DEDUP_REMOVED lines=8> */
.L_x_225:


//--------------------- .text._Z14z_solve_kernelPdS_S_S_S_S_S_S_S_S_iii --------------------------
	.section	.text._Z14z_solve_kernelPdS_S_S_S_S_S_S_S_S_iii,"ax",@progbits
	.align	128
.text._Z14z_solve_kernelPdS_S_S_S_S_S_S_S_S_iii:
        .type           _Z14z_solve_kernelPdS_S_S_S_S_S_S_S_S_iii,@function
        .size           _Z14z_solve_kernelPdS_S_S_S_S_S_S_S_S_iii,(.L_x_226 - _Z14z_solve_kernelPdS_S_S_S_S_S_S_S_S_iii)
        .other          _Z14z_solve_kernelPdS_S_S_S_S_S_S_S_S_iii,@"STO_CUDA_ENTRY STV_DEFAULT"
_Z14z_solve_kernelPdS_S_S_S_S_S_S_S_S_iii:
[----:B------:R-:W-:Y:S01]  /*0000*/  LDC R1, c[0x0][0x37c] ;  /* 0x0000df00ff017b82 */ /* 0x000fe20000000800 */
[----:B------:R-:W0:Y:S07]  /*0010*/  S2R R3, SR_TID.Y ;  /* 0x0000000000037919 */ /* 0x000e2e0000002200 */
[----:B------:R-:W1:Y:S01]  /*0020*/  S2UR UR15, SR_CTAID.X ;  /* 0x00000000000f79c3 */ /* 0x000e620000002500 */
[----:B------:R-:W1:Y:S01]  /*0030*/  LDCU UR4, c[0x0][0x360] ;  /* 0x00006c00ff0477ac */ /* 0x000e620008000800 */
[----:B------:R-:W2:Y:S01]  /*0040*/  S2R R5, SR_TID.X ;  /* 0x0000000000057919 */ /* 0x000ea20000002100 */
[----:B------:R-:W3:Y:S05]  /*0050*/  LDCU.64 UR24, c[0x0][0x3d0] ;  /* 0x00007a00ff1877ac */ /* 0x000eea0008000a00 */
[----:B------:R-:W0:Y:S08]  /*0060*/  S2UR UR5, SR_CTAID.Y ;  /* 0x00000000000579c3 */ /* 0x000e300000002600 */
[----:B------:R-:W0:Y:S01]  /*0070*/  LDC R2, c[0x0][0x364] ;  /* 0x0000d900ff027b82 */ /* 0x000e220000000800 */
[----:B-1----:R-:W-:-:S02]  /*0080*/  UIMAD UR15, UR15, UR4, URZ ;  /* 0x000000040f0f72a4 */ /* 0x002fc4000f8e02ff */
[----:B---3--:R-:W-:Y:S01]  /*0090*/  UIADD3 UR4, UPT, UPT, UR25, -0x1, URZ ;  /* 0xffffffff19047890 */ /* 0x008fe2000fffe0ff */
[----:B0-----:R-:W-:Y:S01]  /*00a0*/  IMAD R2, R2, UR5, R3 ;  /* 0x0000000502027c24 */ /* 0x001fe2000f8e0203 */
[----:B------:R-:W-:Y:S02]  /*00b0*/  UIADD3 UR5, UPT, UPT, UR24, -0x1, URZ ;  /* 0xffffffff18057890 */ /* 0x000fe4000fffe0ff */
[----:B--2---:R-:W-:Y:S01]  /*00c0*/  IADD3 R3, PT, PT, R5, UR15, RZ ;  /* 0x0000000f05037c10 */ /* 0x004fe2000fffe0ff */
[----:B------:R-:W-:-:S03]  /*00d0*/  VIADD R16, R2, 0x1 ;  /* 0x0000000102107836 */ /* 0x000fc60000000000 */
[----:B------:R-:W-:Y:S02]  /*00e0*/  IADD3 R0, PT, PT, R3, 0x1, RZ ;  /* 0x0000000103007810 */ /* 0x000fe40007ffe0ff */
[----:B------:R-:W-:-:S04]  /*00f0*/  ISETP.GE.AND P0, PT, R16, UR5, PT ;  /* 0x0000000510007c0c */ /* 0x000fc8000bf06270 */
[----:B------:R-:W-:-:S13]  /*0100*/  ISETP.GE.OR P0, PT, R0, UR4, P0 ;  /* 0x0000000400007c0c */ /* 0x000fda0008706670 */
[----:B------:R-:W-:Y:S05]  /*0110*/  @P0 EXIT ;  /* 0x000000000000094d */ /* 0x000fea0003800000 */
[----:B------:R-:W0:Y:S01]  /*0120*/  LDCU UR11, c[0x0][0x3d8] ;  /* 0x00007b00ff0b77ac */ /* 0x000e220008000800 */
[----:B------:R-:W1:Y:S01]  /*0130*/  LDC.64 R48, c[0x0][0x3c0] ;  /* 0x0000f000ff307b82 */ /* 0x000e620000000a00 */
[C---:B------:R-:W-:Y:S02]  /*0140*/  IMAD R7, R0.reuse, UR24, RZ ;  /* 0x0000001800077c24 */ /* 0x040fe4000f8e02ff */
[----:B------:R-:W-:Y:S01]  /*0150*/  HFMA2 R26, -RZ, RZ, 0, 0 ;  /* 0x00000000ff1a7431 */ /* 0x000fe200000001ff */
[----:B------:R-:W-:Y:S02]  /*0160*/  UIADD3 UR21, UPT, UPT, UR25, -0x2, URZ ;  /* 0xfffffffe19157890 */ /* 0x000fe4000fffe0ff */
[----:B------:R-:W-:Y:S01]  /*0170*/  VIADD R13, R0, UR25 ;  /* 0x00000019000d7c36 */ /* 0x000fe20008000000 */
[----:B------:R-:W2:Y:S01]  /*0180*/  LDCU.64 UR18, c[0x0][0x358] ;  /* 0x00006b00ff1277ac */ /* 0x000ea20008000a00 */
[----:B------:R-:W-:Y:S01]  /*0190*/  IMAD.IADD R45, R16, 0x1, R7 ;  /* 0x00000001102d7824 */ /* 0x000fe200078e0207 */
[----:B------:R-:W3:Y:S01]  /*01a0*/  LDC.64 R18, c[0x0][0x380] ;  /* 0x0000e000ff127b82 */ /* 0x000ee20000000a00 */
[----:B------:R-:W-:Y:S01]  /*01b0*/  IMAD.U32 R4, RZ, RZ, UR21 ;  /* 0x00000015ff047e24 */ /* 0x000fe2000f8e00ff */
[----:B------:R-:W-:Y:S01]  /*01c0*/  MOV R6, UR21 ;  /* 0x0000001500067c02 */ /* 0x000fe20008000f00 */
[----:B------:R-:W-:Y:S01]  /*01d0*/  UIADD3 UR20, UPT, UPT, UR24, -0x2, URZ ;  /* 0xfffffffe18147890 */ /* 0x000fe2000fffe0ff */
[----:B------:R-:W-:Y:S01]  /*01e0*/  MOV R0, UR21 ;  /* 0x0000001500007c02 */ /* 0x000fe20008000f00 */
[----:B------:R-:W-:Y:S01]  /*01f0*/  IMAD.U32 R8, RZ, RZ, UR21 ;  /* 0x00000015ff087e24 */ /* 0x000fe2000f8e00ff */
[----:B------:R-:W-:Y:S01]  /*0200*/  IADD3 R21, PT, PT, R13, UR25, RZ ;  /* 0x000000190d157c10 */ /* 0x000fe2000fffe0ff */
[----:B------:R-:W-:Y:S01]  /*0210*/  IMAD.MOV.U32 R27, RZ, RZ, 0x3ff00000 ;  /* 0x3ff00000ff1b7424 */ /* 0x000fe200078e00ff */
[----:B------:R-:W4:Y:S01]  /*0220*/  LDC.64 R42, c[0x0][0x398] ;  /* 0x0000e600ff2a7b82 */ /* 0x000f220000000a00 */
[----:B0-----:R-:W-:-:S02]  /*0230*/  USHF.L.U32 UR22, UR11, 0x2, URZ ;  /* 0x000000020b167899 */ /* 0x001fc400080006ff */
[----:B------:R-:W-:Y:S02]  /*0240*/  UIMAD UR14, UR11, 0x5, URZ ;  /* 0x000000050b0e78a4 */ /* 0x000fe4000f8e02ff */
[----:B------:R-:W-:Y:S02]  /*0250*/  UIMAD UR17, UR11, 0x6, URZ ;  /* 0x000000060b1178a4 */ /* 0x000fe4000f8e02ff */
[--C-:B------:R-:W-:Y:S01]  /*0260*/  IMAD R17, R4, UR22, R3.reuse ;  /* 0x0000001604117c24 */ /* 0x100fe2000f8e0203 */
[----:B------:R-:W-:Y:S01]  /*0270*/  UIMAD UR16, UR11, 0x7, URZ ;  /* 0x000000070b1078a4 */ /* 0x000fe2000f8e02ff */
[----:B------:R-:W-:Y:S01]  /*0280*/  IMAD R9, R6, UR14, R3 ;  /* 0x0000000e06097c24 */ /* 0x000fe2000f8e0203 */
[----:B------:R-:W-:Y:S01]  /*0290*/  UMOV UR4, 0x9999999a ;  /* 0x9999999a00047882 */ /* 0x000fe20000000000 */
[--C-:B------:R-:W-:Y:S01]  /*02a0*/  IMAD R11, R17, UR20, R2.reuse ;  /* 0x00000014110b7c24 */ /* 0x100fe2000f8e0202 */
[----:B------:R-:W-:Y:S01]  /*02b0*/  UMOV UR5, 0x3fb99999 ;  /* 0x3fb9999900057882 */ /* 0x000fe20000000000 */
[----:B------:R-:W-:-:S02]  /*02c0*/  IMAD R15, R9, UR20, R2 ;  /* 0x00000014090f7c24 */ /* 0x000fc4000f8e0202 */
[----:B------:R-:W-:Y:S02]  /*02d0*/  HFMA2 R38, -RZ, RZ, -23584, -0.0004489421844482421875 ;  /* 0xf5c28f5bff267431 */ /* 0x000fe400000001ff */
[--C-:B-1----:R-:W-:Y:S01]  /*02e0*/  IMAD.WIDE R10, R11, 0x8, R48.reuse ;  /* 0x000000080b0a7825 */ /* 0x102fe200078e0230 */
[----:B------:R-:W-:Y:S01]  /*02f0*/  MOV R28, 0x55555555 ;  /* 0x55555555001c7802 */ /* 0x000fe20000000f00 */
[----:B------:R-:W0:Y:S02]  /*0300*/  LDCU.128 UR28, c[0x3][0xc0] ;  /* 0x00c01800ff1c77ac */ /* 0x000e240008000c00 */
[----:B------:R-:W-:Y:S01]  /*0310*/  IMAD.WIDE R14, R15, 0x8, R48 ;  /* 0x000000080f0e7825 */ /* 0x000fe200078e0230 */
[----:B--2---:R1:W-:Y:S01]  /*0320*/  STG.E.64 desc[UR18][R10.64], RZ ;  /* 0x000000ff0a007986 */ /* 0x0043e2000c101b12 */
[----:B------:R-:W2:Y:S02]  /*0330*/  LDCU.64 UR6, c[0x3][0xa0] ;  /* 0x00c01400ff0677ac */ /* 0x000ea40008000a00 */
[----:B------:R-:W-:Y:S01]  /*0340*/  IMAD R4, R13, UR24, R16 ;  /* 0x000000180d047c24 */ /* 0x000fe2000f8e0210 */
[----:B------:R3:W-:Y:S01]  /*0350*/  STG.E.64 desc[UR18][R14.64], RZ ;  /* 0x000000ff0e007986 */ /* 0x0007e2000c101b12 */
[----:B------:R-:W-:-:S04]  /*0360*/  IMAD R13, R0, UR17, R3 ;  /* 0x00000011000d7c24 */ /* 0x000fc8000f8e0203 */
[----:B------:R-:W-:Y:S02]  /*0370*/  IMAD R37, R13, UR20, R2 ;  /* 0x000000140d257c24 */ /* 0x000fe4000f8e0202 */
[----:B-1----:R-:W-:Y:S02]  /*0380*/  IMAD R11, R6, UR16, R3 ;  /* 0x00000010060b7c24 */ /* 0x002fe4000f8e0203 */
[----:B------:R-:W-:Y:S02]  /*0390*/  IMAD R6, R21, UR24, R16 ;  /* 0x0000001815067c24 */ /* 0x000fe4000f8e0210 */
[----:B---3--:R-:W-:Y:S02]  /*03a0*/  IMAD R15, R8, UR22, R17 ;  /* 0x00000016080f7c24 */ /* 0x008fe4000f8e0211 */
[--C-:B------:R-:W-:Y:S02]  /*03b0*/  IMAD R41, R11, UR20, R2.reuse ;  /* 0x000000140b297c24 */ /* 0x100fe4000f8e0202 */
[----:B------:R-:W-:-:S02]  /*03c0*/  IMAD R15, R15, UR20, R2 ;  /* 0x000000140f0f7c24 */ /* 0x000fc4000f8e0202 */
[----:B------:R-:W-:-:S04]  /*03d0*/  IMAD.WIDE R36, R37, 0x8, R48 ;  /* 0x0000000825247825 */ /* 0x000fc800078e0230 */
[--C-:B------:R-:W-:Y:S01]  /*03e0*/  IMAD.WIDE R40, R41, 0x8, R48.reuse ;  /* 0x0000000829287825 */ /* 0x100fe200078e0230 */
[----:B------:R1:W-:Y:S03]  /*03f0*/  STG.E.64 desc[UR18][R36.64], R26 ;  /* 0x0000001a24007986 */ /* 0x0003e6000c101b12 */
[----:B------:R-:W-:Y:S01]  /*0400*/  IMAD.WIDE R70, R15, 0x8, R48 ;  /* 0x000000080f467825 */ /* 0x000fe200078e0230 */
[----:B------:R-:W-:Y:S03]  /*0410*/  STG.E.64 desc[UR18][R40.64], RZ ;  /* 0x000000ff28007986 */ /* 0x000fe6000c101b12 */
[--C-:B------:R-:W-:Y:S01]  /*0420*/  IMAD.WIDE R14, R45, 0x8, R18.reuse ;  /* 0x000000082d0e7825 */ /* 0x100fe200078e0212 */
[----:B------:R-:W-:Y:S03]  /*0430*/  STG.E.64 desc[UR18][R70.64], RZ ;  /* 0x000000ff46007986 */ /* 0x000fe6000c101b12 */
[----:B------:R-:W-:-:S02]  /*0440*/  IMAD.WIDE R20, R6, 0x8, R18 ;  /* 0x0000000806147825 */ /* 0x000fc400078e0212 */
[----:B------:R-:W3:Y:S02]  /*0450*/  LDG.E.64 R14, desc[UR18][R14.64] ;  /* 0x000000120e0e7981 */ /* 0x000ee4000c1e1b00 */
[----:B------:R-:W-:Y:S02]  /*0460*/  IMAD.WIDE R18, R4, 0x8, R18 ;  /* 0x0000000804127825 */ /* 0x000fe400078e0212 */
[----:B------:R-:W2:Y:S04]  /*0470*/  LDG.E.64 R20, desc[UR18][R20.64] ;  /* 0x0000001214147981 */ /* 0x000ea8000c1e1b00 */
[----:B------:R-:W2:Y:S01]  /*0480*/  LDG.E.64 R18, desc[UR18][R18.64] ;  /* 0x0000001212127981 */ /* 0x000ea2000c1e1b00 */
[----:B----4-:R-:W-:-:S04]  /*0490*/  IMAD.WIDE R50, R6, 0x8, R42 ;  /* 0x0000000806327825 */ /* 0x010fc800078e022a */
[----:B------:R-:W-:Y:S02]  /*04a0*/  IMAD.WIDE R22, R45, 0x8, R42 ;  /* 0x000000082d167825 */ /* 0x000fe400078e022a */
[----:B------:R-:W4:Y:S04]  /*04b0*/  LDG.E.64 R50, desc[UR18][R50.64] ;  /* 0x0000001232327981 */ /* 0x000f28000c1e1b00 */
[----:B------:R-:W4:Y:S01]  /*04c0*/  LDG.E.64 R22, desc[UR18][R22.64] ;  /* 0x0000001216167981 */ /* 0x000f22000c1e1b00 */
[----:B------:R-:W-:Y:S02]  /*04d0*/  IMAD.MOV.U32 R29, RZ, RZ, 0x3ff55555 ;  /* 0x3ff55555ff1d7424 */ /* 0x000fe400078e00ff */
[----:B------:R-:W-:Y:S01]  /*04e0*/  IMAD.MOV.U32 R39, RZ, RZ, 0x3fff5c28 ;  /* 0x3fff5c28ff277424 */ /* 0x000fe200078e00ff */
[----:B0-----:R-:W-:Y:S01]  /*04f0*/  DADD R46, RZ, UR28 ;  /* 0x0000001cff2e7e29 */ /* 0x001fe20008000000 */
[----:B------:R-:W-:Y:S01]  /*0500*/  IADD3 R17, PT, PT, R17, UR21, RZ ;  /* 0x0000001511117c10 */ /* 0x000fe2000fffe0ff */
[----:B------:R-:W-:Y:S01]  /*0510*/  UIMAD UR23, UR25, UR24, URZ ;  /* 0x00000018191772a4 */ /* 0x000fe2000f8e02ff */
[----:B------:R-:W-:Y:S01]  /*0520*/  IADD3 R9, PT, PT, R9, UR21, RZ ;  /* 0x0000001509097c10 */ /* 0x000fe2000fffe0ff */
[----:B------:R-:W-:Y:S01]  /*0530*/  VIADD R13, R13, UR21 ;  /* 0x000000150d0d7c36 */ /* 0x000fe20008000000 */
[----:B------:R-:W-:-:S05]  /*0540*/  IADD3 R11, PT, PT, R11, UR21, RZ ;  /* 0x000000150b0b7c10 */ /* 0x000fca000fffe0ff */
[----:B------:R-:W-:Y:S02]  /*0550*/  R2UR UR12, R46 ;  /* 0x000000002e0c72ca */ /* 0x000fe400000e0000 */
[----:B------:R-:W-:Y:S01]  /*0560*/  R2UR UR13, R47 ;  /* 0x000000002f0d72ca */ /* 0x000fe200000e0000 */
[--C-:B------:R-:W-:Y:S02]  /*0570*/  IMAD R9, R9, UR20, R2.reuse ;  /* 0x0000001409097c24 */ /* 0x100fe4000f8e0202 */
[----:B------:R-:W-:Y:S01]  /*0580*/  IMAD R13, R13, UR20, R2 ;  /* 0x000000140d0d7c24 */ /* 0x000fe2000f8e0202 */
[----:B---3--:R-:W-:Y:S02]  /*0590*/  DMUL R14, R14, UR4 ;  /* 0x000000040e0e7c28 */ /* 0x008fe40008000000 */
[----:B--2---:R-:W-:Y:S02]  /*05a0*/  DMUL R30, R20, UR4 ;  /* 0x00000004141e7c28 */ /* 0x004fe40008000000 */
[----:B------:R-:W-:Y:S01]  /*05b0*/  DMUL R24, R18, UR4 ;  /* 0x0000000412187c28 */ /* 0x000fe20008000000 */
[----:B------:R-:W0:Y:S03]  /*05c0*/  LDCU.64 UR4, c[0x3][0x98] ;  /* 0x00c01300ff0477ac */ /* 0x000e260008000a00 */
[----:B------:R-:W-:-:S02]  /*05d0*/  DFMA R18, R14, R28, R26 ;  /* 0x0000001c0e12722b */ /* 0x000fc4000000001a */
[----:B------:R-:W-:Y:S02]  /*05e0*/  DFMA R20, R14, R38, R26 ;  /* 0x000000260e14722b */ /* 0x000fe4000000001a */
[C---:B------:R-:W-:Y:S02]  /*05f0*/  DFMA R32, R30.reuse, R28, 1 ;  /* 0x3ff000001e20742b */ /* 0x040fe4000000001c */
[----:B------:R-:W-:-:S04]  /*0600*/  DFMA R34, R30, R38, 1 ;  /* 0x3ff000001e22742b */ /* 0x000fc80000000026 */
[----:B------:R-:W-:Y:S02]  /*0610*/  DSETP.GT.AND P0, PT, R18, R20, PT ;  /* 0x000000141200722a */ /* 0x000fe40003f04000 */
[----:B-1----:R-:W-:Y:S02]  /*0620*/  DFMA R26, R24, R28, 1 ;  /* 0x3ff00000181a742b */ /* 0x002fe4000000001c */
[----:B------:R-:W-:Y:S02]  /*0630*/  DSETP.GT.AND P1, PT, R32, R34, PT ;  /* 0x000000222000722a */ /* 0x000fe40003f24000 */
[----:B------:R-:W-:Y:S02]  /*0640*/  DFMA R28, R24, R38, 1 ;  /* 0x3ff00000181c742b */ /* 0x000fe40000000026 */
[----:B------:R-:W-:Y:S01]  /*0650*/  DADD R14, R14, 1 ;  /* 0x3ff000000e0e7429 */ /* 0x000fe20000000000 */
[----:B------:R-:W-:Y:S01]  /*0660*/  FSEL R18, R18, R20, P0 ;  /* 0x0000001412127208 */ /* 0x000fe20000000000 */
[----:B------:R-:W-:Y:S01]  /*0670*/  DADD R30, R30, 1 ;  /* 0x3ff000001e1e7429 */ /* 0x000fe20000000000 */
[----:B------:R-:W-:-:S02]  /*0680*/  FSEL R19, R19, R21, P0 ;  /* 0x0000001513137208 */ /* 0x000fc40000000000 */
[----:B------:R-:W-:Y:S02]  /*0690*/  FSEL R32, R32, R34, P1 ;  /* 0x0000002220207208 */ /* 0x000fe40000800000 */
[----:B------:R-:W-:Y:S01]  /*06a0*/  FSEL R33, R33, R35, P1 ;  /* 0x0000002321217208 */ /* 0x000fe20000800000 */
[----:B------:R-:W-:Y:S02]  /*06b0*/  DSETP.GT.AND P0, PT, R26, R28, PT ;  /* 0x0000001c1a00722a */ /* 0x000fe40003f04000 */
[----:B------:R-:W-:-:S03]  /*06c0*/  DSETP.GEU.AND P1, PT, R18, R14, PT ;  /* 0x0000000e1200722a */ /* 0x000fc60003f2e000 */
[----:B------:R-:W-:Y:S02]  /*06d0*/  DSETP.GEU.AND P2, PT, R32, R30, PT ;  /* 0x0000001e2000722a */ /* 0x000fe40003f4e000 */
[----:B------:R-:W-:Y:S01]  /*06e0*/  DADD R24, R24, 1 ;  /* 0x3ff0000018187429 */ /* 0x000fe20000000000 */
[----:B------:R-:W-:Y:S02]  /*06f0*/  FSEL R20, R26, R28, P0 ;  /* 0x0000001c1a147208 */ /* 0x000fe40000000000 */
[----:B------:R-:W-:Y:S02]  /*0700*/  FSEL R21, R27, R29, P0 ;  /* 0x0000001d1b157208 */ /* 0x000fe40000000000 */
[----:B------:R-:W-:Y:S01]  /*0710*/  FSEL R14, R14, R18, !P1 ;  /* 0x000000120e0e7208 */ /* 0x000fe20004800000 */
[----:B------:R-:W1:Y:S01]  /*0720*/  LDC.64 R26, c[0x3][0xb8] ;  /* 0x00c02e00ff1a7b82 */ /* 0x000e620000000a00 */
[----:B------:R-:W-:Y:S02]  /*0730*/  FSEL R15, R15, R19, !P1 ;  /* 0x000000130f0f7208 */ /* 0x000fe40004800000 */
[----:B------:R-:W-:-:S02]  /*0740*/  FSEL R18, R30, R32, !P2 ;  /* 0x000000201e127208 */ /* 0x000fc40005000000 */
[----:B------:R-:W-:Y:S01]  /*0750*/  FSEL R19, R31, R33, !P2 ;  /* 0x000000211f137208 */ /* 0x000fe20005000000 */
[----:B------:R-:W-:Y:S02]  /*0760*/  DSETP.GEU.AND P1, PT, R20, R24, PT ;  /* 0x000000181400722a */ /* 0x000fe40003f2e000 */
[----:B------:R-:W-:-:S03]  /*0770*/  DSETP.GEU.AND P0, PT, R14, 1, PT ;  /* 0x3ff000000e00742a */ /* 0x000fc60003f0e000 */
[----:B------:R-:W-:Y:S01]  /*0780*/  DSETP.GEU.AND P2, PT, R18, 1, PT ;  /* 0x3ff000001200742a */ /* 0x000fe20003f4e000 */
[----:B------:R-:W-:Y:S02]  /*0790*/  FSEL R30, R24, R20, !P1 ;  /* 0x00000014181e7208 */ /* 0x000fe40004800000 */
[----:B------:R-:W-:Y:S02]  /*07a0*/  FSEL R31, R25, R21, !P1 ;  /* 0x00000015191f7208 */ /* 0x000fe40004800000 */
[----:B------:R-:W2:Y:S01]  /*07b0*/  LDC.64 R20, c[0x0][0x3b8] ;  /* 0x0000ee00ff147b82 */ /* 0x000ea20000000a00 */
[----:B------:R-:W-:Y:S02]  /*07c0*/  FSEL R34, R14, RZ, P0 ;  /* 0x000000ff0e227208 */ /* 0x000fe40000000000 */
[----:B------:R-:W-:Y:S02]  /*07d0*/  FSEL R35, R15, 1.875, P0 ;  /* 0x3ff000000f237808 */ /* 0x000fe40000000000 */
[----:B------:R-:W-:-:S02]  /*07e0*/  FSEL R82, R18, RZ, P2 ;  /* 0x000000ff12527208 */ /* 0x000fc40001000000 */
[----:B------:R-:W-:Y:S01]  /*07f0*/  FSEL R83, R19, 1.875, P2 ;  /* 0x3ff0000013537808 */ /* 0x000fe20001000000 */
[----:B------:R-:W-:Y:S02]  /*0800*/  DSETP.GEU.AND P0, PT, R30, 1, PT ;  /* 0x3ff000001e00742a */ /* 0x000fe40003f0e000 */
[----:B0-----:R-:W-:-:S03]  /*0810*/  DMUL R34, R34, UR4 ;  /* 0x0000000422227c28 */ /* 0x001fc60008000000 */
[----:B------:R-:W-:Y:S01]  /*0820*/  DMUL R14, R82, UR4 ;  /* 0x00000004520e7c28 */ /* 0x000fe20008000000 */
[----:B------:R-:W0:Y:S01]  /*0830*/  LDCU.64 UR4, c[0x3][0xd0] ;  /* 0x00c01a00ff0477ac */ /* 0x000e220008000a00 */
[----:B------:R-:W-:Y:S02]  /*0840*/  FSEL R86, R30, RZ, P0 ;  /* 0x000000ff1e567208 */ /* 0x000fe40000000000 */
[----:B------:R-:W-:-:S04]  /*0850*/  FSEL R87, R31, 1.875, P0 ;  /* 0x3ff000001f577808 */ /* 0x000fc80000000000 */
[----:B----4-:R-:W-:Y:S02]  /*0860*/  DFMA R14, R50, UR6, -R14 ;  /* 0x00000006320e7c2b */ /* 0x010fe4000800080e */
[----:B-1----:R-:W-:Y:S01]  /*0870*/  DFMA R26, R86, R26, 1 ;  /* 0x3ff00000561a742b */ /* 0x002fe2000000001a */
[----:B------:R-:W-:Y:S01]  /*0880*/  IMAD R19, R17, UR20, R2 ;  /* 0x0000001411137c24 */ /* 0x000fe2000f8e0202 */
[----:B------:R-:W-:Y:S01]  /*0890*/  DFMA R34, R22, -UR6, -R34 ;  /* 0x8000000616227c2b */ /* 0x000fe20008000822 */
[----:B------:R-:W-:Y:S02]  /*08a0*/  IMAD R29, R0, UR22, R17 ;  /* 0x00000016001d7c24 */ /* 0x000fe4000f8e0211 */
[----:B------:R-:W-:Y:S02]  /*08b0*/  IMAD R23, R45, 0x5, RZ ;  /* 0x000000052d177824 */ /* 0x000fe400078e02ff */
[----:B------:R-:W-:Y:S01]  /*08c0*/  IMAD.WIDE R24, R4, 0x8, R42 ;  /* 0x0000000804187825 */ /* 0x000fe200078e022a */
[----:B------:R-:W-:-:S03]  /*08d0*/  DADD R52, R14, -UR30 ;  /* 0x8000001e0e347e29 */ /* 0x000fc60008000000 */
[----:B------:R-:W-:Y:S01]  /*08e0*/  IMAD.U32 R43, RZ, RZ, UR23 ;  /* 0x00000017ff2b7e24 */ /* 0x000fe2000f8e00ff */
[----:B0-----:R-:W-:Y:S01]  /*08f0*/  DADD R26, R26, UR4 ;  /* 0x000000041a1a7e29 */ /* 0x001fe20008000000 */
[----:B------:R-:W-:Y:S01]  /*0900*/  IMAD.WIDE R18, R19, 0x8, R48 ;  /* 0x0000000813127825 */ /* 0x000fe200078e0230 */
[----:B------:R0:W5:Y:S03]  /*0910*/  LDG.E.64 R84, desc[UR18][R24.64] ;  /* 0x0000001218547981 */ /* 0x000166000c1e1b00 */
[----:B--2---:R-:W-:-:S04]  /*0920*/  IMAD.WIDE R22, R23, 0x8, R20 ;  /* 0x0000000817167825 */ /* 0x004fc800078e0214 */
[--C-:B------:R-:W-:Y:S02]  /*0930*/  IMAD R15, R11, UR20, R2.reuse ;  /* 0x000000140b0f7c24 */ /* 0x100fe4000f8e0202 */
[----:B------:R-:W-:Y:S02]  /*0940*/  IMAD R29, R29, UR20, R2 ;  /* 0x000000141d1d7c24 */ /* 0x000fe4000f8e0202 */
[----:B------:R-:W-:Y:S02]  /*0950*/  IMAD R43, R43, 0x5, RZ ;  /* 0x000000052b2b7824 */ /* 0x000fe400078e02ff */
[--C-:B------:R-:W-:Y:S01]  /*0960*/  IMAD.WIDE R10, R9, 0x8, R48.reuse ;  /* 0x00000008090a7825 */ /* 0x100fe200078e0230 */
[----:B------:R1:W-:Y:S03]  /*0970*/  STG.E.64 desc[UR18][R18.64], RZ ;  /* 0x000000ff12007986 */ /* 0x0003e6000c101b12 */
[--C-:B------:R-:W-:Y:S01]  /*0980*/  IMAD.WIDE R38, R13, 0x8, R48.reuse ;  /* 0x000000080d267825 */ /* 0x100fe200078e0230 */
[----:B------:R0:W-:Y:S03]  /*0990*/  STG.E.64 desc[UR18][R10.64], R34 ;  /* 0x000000220a007986 */ /* 0x0001e6000c101b12 */
[----:B------:R-:W-:Y:S01]  /*09a0*/  IMAD.WIDE R8, R15, 0x8, R48 ;  /* 0x000000080f087825 */ /* 0x000fe200078e0230 */
[----:B-1----:R-:W-:-:S03]  /*09b0*/  MOV R19, UR13 ;  /* 0x0000000d00137c02 */ /* 0x002fc60008000f00 */
[----:B------:R-:W-:Y:S02]  /*09c0*/  IMAD.U32 R18, RZ, RZ, UR12 ;  /* 0x0000000cff127e24 */ /* 0x000fe4000f8e00ff */
[----:B------:R-:W-:Y:S01]  /*09d0*/  IMAD.WIDE R68, R29, 0x8, R48 ;  /* 0x000000081d447825 */ /* 0x000fe200078e0230 */
[----:B------:R0:W-:Y:S03]  /*09e0*/  STG.E.64 desc[UR18][R38.64], R26 ;  /* 0x0000001a26007986 */ /* 0x0001e6000c101b12 */
[----:B------:R-:W-:Y:S01]  /*09f0*/  IMAD.WIDE R20, R43, 0x8, R22 ;  /* 0x000000082b147825 */ /* 0x000fe200078e0216 */
[----:B------:R0:W-:Y:S04]  /*0a00*/  STG.E.64 desc[UR18][R8.64], R52 ;  /* 0x0000003408007986 */ /* 0x0001e8000c101b12 */
[----:B------:R0:W-:Y:S04]  /*0a10*/  STG.E.64 desc[UR18][R68.64], R18 ;  /* 0x0000001244007986 */ /* 0x0001e8000c101b12 */
[----:B------:R0:W5:Y:S04]  /*0a20*/  LDG.E.64 R44, desc[UR18][R22.64] ;  /* 0x00000012162c7981 */ /* 0x000168000c1e1b00 */
[----:B------:R0:W5:Y:S04]  /*0a30*/  LDG.E.64 R32, desc[UR18][R20.64] ;  /* 0x0000001214207981 */ /* 0x000168000c1e1b00 */
[----:B------:R0:W5:Y:S04]  /*0a40*/  LDG.E.64 R28, desc[UR18][R22.64+0x8] ;  /* 0x00000812161c7981 */ /* 0x000168000c1e1b00 */
[----:B------:R0:W5:Y:S04]  /*0a50*/  LDG.E.64 R14, desc[UR18][R20.64+0x8] ;  /* 0x00000812140e7981 */ /* 0x000168000c1e1b00 */
[----:B------:R0:W5:Y:S04]  /*0a60*/  LDG.E.64 R30, desc[UR18][R22.64+0x10] ;  /* 0x00001012161e7981 */ /* 0x000168000c1e1b00 */
[----:B------:R0:W5:Y:S01]  /*0a70*/  LDG.E.64 R12, desc[UR18][R20.64+0x10] ;  /* 0x00001012140c7981 */ /* 0x000162000c1e1b00 */
[----:B------:R-:W-:Y:S01]  /*0a80*/  UISETP.GE.AND UP0, UPT, UR11, 0x3, UPT ;  /* 0x000000030b00788c */ /* 0x000fe2000bf06270 */
[----:B------:R-:W-:Y:S01]  /*0a90*/  IMAD.MOV.U32 R104, RZ, RZ, 0x0 ;  /* 0x00000000ff687424 */ /* 0x000fe200078e00ff */
[----:B------:R-:W-:-:S02]  /*0aa0*/  MOV R105, 0x3ff00000 ;  /* 0x3ff0000000697802 */ /* 0x000fc40000000f00 */
[----:B------:R-:W-:Y:S01]  /*0ab0*/  CS2R R46, SRZ ;  /* 0x00000000002e7805 */ /* 0x000fe2000001ff00 */
[----:B------:R-:W-:Y:S01]  /*0ac0*/  UMOV UR6, URZ ;  /* 0x000000ff00067c82 */ /* 0x000fe20008000000 */
[----:B------:R-:W-:-:S03]  /*0ad0*/  UMOV UR7, URZ ;  /* 0x000000ff00077c82 */ /* 0x000fc60008000000 */
[----:B0-----:R-:W-:Y:S05]  /*0ae0*/  BRA.U !UP0, `(.L_x_1) ;  /* 0x0000001108947547 */ /* 0x001fea000b800000 */
[----:B------:R-:W-:Y:S01]  /*0af0*/  MOV R0, UR25 ;  /* 0x0000001900007c02 */ /* 0x000fe20008000f00 */
[----:B------:R-:W-:Y:S01]  /*0b00*/  UIMAD UR5, UR25, UR11, URZ ;  /* 0x0000000b190572a4 */ /* 0x000fe2000f8e02ff */
[----:B------:R-:W-:Y:S01]  /*0b10*/  IMAD.U32 R61, RZ, RZ, UR24 ;  /* 0x00000018ff3d7e24 */ /* 0x000fe2000f8e00ff */
[----:B------:R-:W-:Y:S01]  /*0b20*/  ULEA UR4, UR11, UR14, 0x1 ;  /* 0x0000000e0b047291 */ /* 0x000fe2000f8e08ff */
[----:B------:R-:W-:Y:S01]  /*0b30*/  IMAD.U32 R18, RZ, RZ, UR25 ;  /* 0x00000019ff127e24 */ /* 0x000fe2000f8e00ff */
[----:B------:R-:W-:Y:S01]  /*0b40*/  MOV R67, UR24 ;  /* 0x0000001800437c02 */ /* 0x000fe20008000f00 */
[----:B------:R-:W-:Y:S01]  /*0b50*/  IMAD R0, R0, 0x3, R3 ;  /* 0x0000000300007824 */ /* 0x000fe200078e0203 */
[----:B------:R-:W-:Y:S01]  /*0b60*/  UIADD3 UR4, UPT, UPT, UR4, -0x1, UR11 ;  /* 0xffffffff04047890 */ /* 0x000fe2000fffe00b */
[----:B------:R-:W-:Y:S01]  /*0b70*/  IMAD.MOV.U32 R17, RZ, RZ, 0x5 ;  /* 0x00000005ff117424 */ /* 0x000fe200078e00ff */
[----:B------:R-:W-:Y:S01]  /*0b80*/  LEA R18, R18, R3, 0x1 ;  /* 0x0000000312127211 */ /* 0x000fe200078e08ff */
[----:B------:R-:W-:Y:S01]  /*0b90*/  IMAD R61, R0, R61, UR24 ;  /* 0x00000018003d7e24 */ /* 0x000fe2000f8e023d */
[----:B------:R-:W-:Y:S01]  /*0ba0*/  MOV R0, UR5 ;  /* 0x0000000500007c02 */ /* 0x000fe20008000f00 */
[----:B------:R-:W-:Y:S01]  /*0bb0*/  UIADD3 UR10, UPT, UPT, UR22, 0x2, URZ ;  /* 0x00000002160a7890 */ /* 0x000fe2000fffe0ff */
[----:B------:R-:W-:Y:S01]  /*0bc0*/  IMAD.U32 R42, RZ, RZ, UR4 ;  /* 0x00000004ff2a7e24 */ /* 0x000fe2000f8e00ff */
[----:B------:R-:W-:Y:S01]  /*0bd0*/  UIADD3 UR6, UPT, UPT, UR14, 0x2, URZ ;  /* 0x000000020e067890 */ /* 0x000fe2000fffe0ff */
[----:B------:R-:W-:Y:S01]  /*0be0*/  IMAD R18, R18, R17, 0x5 ;  /* 0x0000000512127424 */ /* 0x000fe200078e0211 */
[----:B------:R-:W-:Y:S01]  /*0bf0*/  UIADD3 UR8, UPT, UPT, UR16, 0x2, URZ ;  /* 0x0000000210087890 */ /* 0x000fe2000fffe0ff */
[----:B------:R-:W-:Y:S01]  /*0c00*/  IMAD R0, R0, 0x2, R5 ;  /* 0x0000000200007824 */ /* 0x000fe200078e0205 */
[----:B------:R-:W-:Y:S01]  /*0c10*/  UIADD3 UR7, UPT, UPT, UR17, 0x2, URZ ;  /* 0x0000000211077890 */ /* 0x000fe2000fffe0ff */
[--C-:B------:R-:W-:Y:S01]  /*0c20*/  IMAD R17, R42, UR21, R3.reuse ;  /* 0x000000152a117c24 */ /* 0x100fe2000f8e0203 */
[----:B------:R-:W-:Y:S01]  /*0c30*/  ULEA UR9, UR11, 0x2, 0x3 ;  /* 0x000000020b097891 */ /* 0x000fe2000f8e18ff */
[----:B------:R-:W-:Y:S01]  /*0c40*/  IMAD R59, R18, UR24, RZ ;  /* 0x00000018123b7c24 */ /* 0x000fe2000f8e02ff */
[----:B------:R-:W-:Y:S01]  /*0c50*/  IADD3 R0, PT, PT, R0, UR15, RZ ;  /* 0x0000000f00007c10 */ /* 0x000fe2000fffe0ff */
[----:B------:R-:W-:Y:S01]  /*0c60*/  IMAD R17, R17, UR20, R2 ;  /* 0x0000001411117c24 */ /* 0x000fe2000f8e0202 */
[----:B------:R-:W-:Y:S01]  /*0c70*/  MOV R58, UR21 ;  /* 0x00000015003a7c02 */ /* 0x000fe20008000f00 */
[----:B------:R-:W-:Y:S01]  /*0c80*/  IMAD.U32 R18, RZ, RZ, UR7 ;  /* 0x00000007ff127e24 */ /* 0x000fe2000f8e00ff */
[----:B------:R-:W-:Y:S01]  /*0c90*/  MOV R54, UR8 ;  /* 0x0000000800367c02 */ /* 0x000fe20008000f00 */
[----:B------:R-:W-:Y:S01]  /*0ca0*/  IMAD R67, R0, R67, UR24 ;  /* 0x0000001800437e24 */ /* 0x000fe2000f8e0243 */
[----:B------:R-:W-:Y:S01]  /*0cb0*/  MOV R46, UR24 ;  /* 0x00000018002e7c02 */ /* 0x000fe20008000f00 */
[----:B------:R-:W-:Y:S01]  /*0cc0*/  IMAD.U32 R0, RZ, RZ, UR21 ;  /* 0x00000015ff007e24 */ /* 0x000fe2000f8e00ff */
[----:B------:R-:W-:Y:S01]  /*0cd0*/  MOV R104, 0x0 ;  /* 0x0000000000687802 */ /* 0x000fe20000000f00 */
[----:B------:R-:W-:Y:S01]  /*0ce0*/  IMAD.U32 R56, RZ, RZ, UR9 ;  /* 0x00000009ff387e24 */ /* 0x000fe2000f8e00ff */
[----:B------:R-:W-:Y:S01]  /*0cf0*/  IADD3 R74, PT, PT, R2, R61, RZ ;  /* 0x0000003d024a7210 */ /* 0x000fe20007ffe0ff */
[----:B------:R-:W-:Y:S01]  /*0d00*/  IMAD R55, R0, UR10, R3 ;  /* 0x0000000a00377c24 */ /* 0x000fe2000f8e0203 */
[----:B------:R-:W-:Y:S01]  /*0d10*/  MOV R0, UR6 ;  /* 0x0000000600007c02 */ /* 0x000fe20008000f00 */
[----:B------:R-:W-:Y:S01]  /*0d20*/  VIADD R73, R3, UR5 ;  /* 0x0000000503497c36 */ /* 0x000fe20008000000 */
[----:B------:R-:W-:Y:S01]  /*0d30*/  UIADD3 UR30, UPT, UPT, UR11, -0x5, URZ ;  /* 0xfffffffb0b1e7890 */ /* 0x000fe2000fffe0ff */
[----:B------:R-:W-:Y:S01]  /*0d40*/  IMAD.WIDE R48, R17, 0x8, R48 ;  /* 0x0000000811307825 */ /* 0x000fe200078e0230 */
[----:B------:R-:W-:Y:S01]  /*0d50*/  UMOV UR4, URZ ;  /* 0x000000ff00047c82 */ /* 0x000fe20008000000 */
[----:B------:R-:W-:Y:S01]  /*0d60*/  UMOV UR5, URZ ;  /* 0x000000ff00057c82 */ /* 0x000fe20008000000 */
[----:B------:R-:W-:Y:S01]  /*0d70*/  UMOV UR31, 0x5 ;  /* 0x00000005001f7882 */ /* 0x000fe20000000000 */
[--C-:B------:R-:W-:Y:S01]  /*0d80*/  IMAD R57, R58, UR11, R3.reuse ;  /* 0x0000000b3a397c24 */ /* 0x100fe2000f8e0203 */
[----:B------:R-:W0:Y:S01]  /*0d90*/  LDCU UR34, c[0x0][0x3d8] ;  /* 0x00007b00ff2277ac */ /* 0x000e220008000800 */
[----:B------:R-:W-:-:S02]  /*0da0*/  IMAD R17, R0, UR21, R3 ;  /* 0x0000001500117c24 */ /* 0x000fc4000f8e0203 */
[--C-:B------:R-:W-:Y:S01]  /*0db0*/  IMAD R77, R18, UR21, R3.reuse ;  /* 0x00000015124d7c24 */ /* 0x100fe2000f8e0203 */
[----:B------:R-:W1:Y:S01]  /*0dc0*/  LDCU.64 UR26, c[0x3][0x98] ;  /* 0x00c01300ff1a77ac */ /* 0x000e620008000a00 */
[--C-:B------:R-:W-:Y:S02]  /*0dd0*/  IMAD R19, R54, UR21, R3.reuse ;  /* 0x0000001536137c24 */ /* 0x100fe4000f8e0203 */
[----:B------:R-:W-:Y:S01]  /*0de0*/  IMAD R79, R56, UR21, R3 ;  /* 0x00000015384f7c24 */ /* 0x000fe2000f8e0203 */
[----:B------:R-:W2:Y:S01]  /*0df0*/  LDCU.64 UR28, c[0x0][0x3c8] ;  /* 0x00007900ff1c77ac */ /* 0x000ea20008000a00 */
[----:B------:R-:W-:Y:S01]  /*0e00*/  IMAD R73, R73, R46, UR24 ;  /* 0x0000001849497e24 */ /* 0x000fe2000f8e022e */
[----:B------:R-:W-:Y:S01]  /*0e10*/  CS2R R46, SRZ ;  /* 0x00000000002e7805 */ /* 0x000fe2000001ff00 */
[----:B------:R-:W-:Y:S01]  /*0e20*/  IMAD R42, R3, UR20, R2 ;  /* 0x00000014032a7c24 */ /* 0x000fe2000f8e0202 */
[----:B------:R-:W3:Y:S01]  /*0e30*/  LDCU.64 UR24, c[0x3][0xa0] ;  /* 0x00c01400ff1877ac */ /* 0x000ee20008000a00 */
[----:B------:R-:W-:-:S02]  /*0e40*/  IMAD.MOV.U32 R75, RZ, RZ, R7 ;  /* 0x000000ffff4b7224 */ /* 0x000fc400078e0007 */
[----:B------:R-:W-:Y:S01]  /*0e50*/  IMAD.MOV.U32 R105, RZ, RZ, 0x3ff00000 ;  /* 0x3ff00000ff697424 */ /* 0x000fe200078e00ff */
[----:B------:R-:W-:Y:S01]  /*0e60*/  UMOV UR32, 0xfffffffe ;  /* 0xfffffffe00207882 */ /* 0x000fe20000000000 */
[--C-:B------:R-:W-:Y:S01]  /*0e70*/  IMAD R66, R55, UR20, R2.reuse ;  /* 0x0000001437427c24 */ /* 0x100fe2000f8e0202 */
[----:B------:R-:W-:Y:S01]  /*0e80*/  UMOV UR8, UR12 ;  /* 0x0000000c00087c82 */ /* 0x000fe20008000000 */
[--C-:B------:R-:W-:Y:S01]  /*0e90*/  IMAD R72, R57, UR20, R2.reuse ;  /* 0x0000001439487c24 */ /* 0x100fe2000f8e0202 */
[----:B------:R-:W-:Y:S01]  /*0ea0*/  UMOV UR9, UR13 ;  /* 0x0000000d00097c82 */ /* 0x000fe20008000000 */
[--C-:B------:R-:W-:Y:S02]  /*0eb0*/  IMAD R76, R17, UR20, R2.reuse ;  /* 0x00000014114c7c24 */ /* 0x100fe4000f8e0202 */
[--C-:B------:R-:W-:Y:S02]  /*0ec0*/  IMAD R77, R77, UR20, R2.reuse ;  /* 0x000000144d4d7c24 */ /* 0x100fe4000f8e0202 */
[----:B------:R-:W-:-:S02]  /*0ed0*/  IMAD R78, R19, UR20, R2 ;  /* 0x00000014134e7c24 */ /* 0x000fc4000f8e0202 */
[----:B------:R-:W-:Y:S02]  /*0ee0*/  IMAD R79, R79, UR20, R2 ;  /* 0x000000144f4f7c24 */ /* 0x000fe4000f8e0202 */
[----:B012---:R-:W-:-:S07]  /*0ef0*/  IMAD R80, R2, 0x5, R59 ;  /* 0x0000000502507824 */ /* 0x007fce00078e023b */
.L_x_7:
[----:B------:R-:W-:Y:S01]  /*0f00*/  UIADD3 UR33, UPT, UPT, UR30, 0x3, URZ ;  /* 0x000000031e217890 */ /* 0x000fe2000fffe0ff */
[----:B------:R-:W-:Y:S01]  /*0f10*/  UMOV UR6, UR8 ;  /* 0x0000000800067c82 */ /* 0x000fe20008000000 */
[----:B------:R-:W-:Y:S02]  /*0f20*/  UMOV UR7, UR9 ;  /* 0x0000000900077c82 */ /* 0x000fe40008000000 */
[----:B------:R-:W-:-:S09]  /*0f30*/  UISETP.NE.AND UP1, UPT, UR33, 0x1, UPT ;  /* 0x000000012100788c */ /* 0x000fd2000bf25270 */
[----:B--2---:R-:W-:Y:S05]  /*0f40*/  BRA.U UP1, `(.L_x_2) ;  /* 0x0000000101907547 */ /* 0x004fea000b800000 */
[----:B------:R-:W0:Y:S01]  /*0f50*/  LDC.64 R18, c[0x0][0x3c0] ;  /* 0x0000f000ff127b82 */ /* 0x000e220000000a00 */
[----:B------:R-:W-:Y:S01]  /*0f60*/  UIADD3 UR8, UPT, UPT, UR14, -0x1, URZ ;  /* 0xffffffff0e087890 */ /* 0x000fe2000fffe0ff */
[----:B------:R-:W-:Y:S01]  /*0f70*/  IMAD.U32 R0, RZ, RZ, UR21 ;  /* 0x00000015ff007e24 */ /* 0x000fe2000f8e00ff */
[----:B------:R-:W-:Y:S01]  /*0f80*/  MOV R54, UR21 ;  /* 0x0000001500367c02 */ /* 0x000fe20008000f00 */
[----:B------:R-:W-:Y:S01]  /*0f90*/  IMAD.U32 R56, RZ, RZ, UR21 ;  /* 0x00000015ff387e24 */ /* 0x000fe2000f8e00ff */
[----:B------:R-:W-:Y:S01]  /*0fa0*/  UIADD3 UR9, UPT, UPT, UR8, UR34, URZ ;  /* 0x0000002208097290 */ /* 0x000fe2000fffe0ff */
[----:B------:R-:W-:Y:S01]  /*0fb0*/  MOV R58, UR21 ;  /* 0x00000015003a7c02 */ /* 0x000fe20008000f00 */
[--C-:B------:R-:W-:Y:S02]  /*0fc0*/  IMAD R17, R0, UR8, R3.reuse ;  /* 0x0000000800117c24 */ /* 0x100fe4000f8e0203 */
[----:B------:R-:W-:Y:S01]  /*0fd0*/  HFMA2 R61, -RZ, RZ, 1.984375, 0 ;  /* 0x3ff00000ff3d7431 */ /* 0x000fe200000001ff */
[----:B------:R-:W-:Y:S01]  /*0fe0*/  UIADD3 UR10, UPT, UPT, UR9, UR34, URZ ;  /* 0x00000022090a7290 */ /* 0x000fe2000fffe0ff */
[----:B------:R-:W-:Y:S01]  /*0ff0*/  IMAD.MOV.U32 R60, RZ, RZ, 0x0 ;  /* 0x00000000ff3c7424 */ /* 0x000fe200078e00ff */
[----:B------:R-:W-:Y:S01]  /*1000*/  UMOV UR8, URZ ;  /* 0x000000ff00087c82 */ /* 0x000fe20008000000 */
[----:B------:R-:W-:Y:S01]  /*1010*/  IMAD R55, R54, UR9, R3 ;  /* 0x0000000936377c24 */ /* 0x000fe2000f8e0203 */
[----:B------:R-:W-:Y:S01]  /*1020*/  UMOV UR9, URZ ;  /* 0x000000ff00097c82 */ /* 0x000fe20008000000 */
[----:B------:R-:W-:Y:S01]  /*1030*/  IMAD R59, R58, UR22, R17 ;  /* 0x000000163a3b7c24 */ /* 0x000fe2000f8e0211 */
[----:B------:R-:W-:Y:S01]  /*1040*/  UMOV UR11, URZ ;  /* 0x000000ff000b7c82 */ /* 0x000fe20008000000 */
[----:B------:R-:W-:Y:S01]  /*1050*/  IMAD R57, R56, UR10, R3 ;  /* 0x0000000a38397c24 */ /* 0x000fe2000f8e0203 */
[----:B------:R-:W-:Y:S01]  /*1060*/  UMOV UR10, URZ ;  /* 0x000000ff000a7c82 */ /* 0x000fe20008000000 */
[----:B------:R-:W-:-:S02]  /*1070*/  IMAD R63, R17, UR20, R2 ;  /* 0x00000014113f7c24 */ /* 0x000fc4000f8e0202 */
[--C-:B------:R-:W-:Y:S02]  /*1080*/  IMAD R55, R55, UR20, R2.reuse ;  /* 0x0000001437377c24 */ /* 0x100fe4000f8e0202 */
[--C-:B------:R-:W-:Y:S02]  /*1090*/  IMAD R57, R57, UR20, R2.reuse ;  /* 0x0000001439397c24 */ /* 0x100fe4000f8e0202 */
[----:B------:R-:W-:Y:S02]  /*10a0*/  IMAD R59, R59, UR20, R2 ;  /* 0x000000143b3b7c24 */ /* 0x000fe4000f8e0202 */
[----:B0-----:R-:W-:-:S04]  /*10b0*/  IMAD.WIDE R62, R63, 0x8, R18 ;  /* 0x000000083f3e7825 */ /* 0x001fc800078e0212 */
[--C-:B------:R-:W-:Y:S01]  /*10c0*/  IMAD.WIDE R64, R55, 0x8, R18.reuse ;  /* 0x0000000837407825 */ /* 0x100fe200078e0212 */
[----:B------:R0:W-:Y:S01]  /*10d0*/  STG.E.64 desc[UR18][R62.64], RZ ;  /* 0x000000ff3e007986 */ /* 0x0001e2000c101b12 */
[----:B------:R-:W-:Y:S02]  /*10e0*/  MOV R55, 0x3ff00000 ;  /* 0x3ff0000000377802 */ /* 0x000fe40000000f00 */
[--C-:B------:R-:W-:Y:S01]  /*10f0*/  IMAD.WIDE R88, R57, 0x8, R18.reuse ;  /* 0x0000000839587825 */ /* 0x100fe200078e0212 */
[----:B------:R0:W-:Y:S01]  /*1100*/  STG.E.64 desc[UR18][R64.64], RZ ;  /* 0x000000ff40007986 */ /* 0x0001e2000c101b12 */
[----:B------:R-:W-:Y:S02]  /*1110*/  CS2R R56, SRZ ;  /* 0x0000000000387805 */ /* 0x000fe4000001ff00 */
[----:B------:R-:W-:Y:S01]  /*1120*/  IMAD.WIDE R18, R59, 0x8, R18 ;  /* 0x000000083b127825 */ /* 0x000fe200078e0212 */
[----:B------:R0:W-:Y:S01]  /*1130*/  STG.E.64 desc[UR18][R88.64], R60 ;  /* 0x0000003c58007986 */ /* 0x0001e2000c101b12 */
[----:B------:R-:W-:-:S02]  /*1140*/  CS2R R58, SRZ ;  /* 0x00000000003a7805 */ /* 0x000fc4000001ff00 */
[----:B------:R-:W-:Y:S01]  /*1150*/  IMAD.MOV.U32 R54, RZ, RZ, 0x0 ;  /* 0x00000000ff367424 */ /* 0x000fe200078e00ff */
[----:B------:R0:W-:Y:S04]  /*1160*/  STG.E.64 desc[UR18][R48.64], RZ ;  /* 0x000000ff30007986 */ /* 0x0001e8000c101b12 */
[----:B------:R0:W-:Y:S01]  /*1170*/  STG.E.64 desc[UR18][R18.64], RZ ;  /* 0x000000ff12007986 */ /* 0x0001e2000c101b12 */
[----:B------:R-:W-:Y:S05]  /*1180*/  BRA `(.L_x_3) ;  /* 0x00000004009c7947 */ /* 0x000fea0003800000 */
.L_x_2:
[----:B------:R-:W0:Y:S01]  /*1190*/  LDC.64 R54, c[0x0][0x380] ;  /* 0x0000e000ff367b82 */ /* 0x000e220000000a00 */
[----:B------:R-:W-:-:S07]  /*11a0*/  VIADD R17, R74, 0x1 ;  /* 0x000000014a117836 */ /* 0x000fce0000000000 */
[----:B------:R-:W1:Y:S01]  /*11b0*/  LDC.64 R18, c[0x0][0x398] ;  /* 0x0000e600ff127b82 */ /* 0x000e620000000a00 */
[----:B0-----:R-:W-:-:S06]  /*11c0*/  IMAD.WIDE R54, R17, 0x8, R54 ;  /* 0x0000000811367825 */ /* 0x001fcc00078e0236 */
[----:B------:R-:W2:Y:S01]  /*11d0*/  LDG.E.64 R54, desc[UR18][R54.64] ;  /* 0x0000001236367981 */ /* 0x000ea2000c1e1b00 */
[----:B-1----:R-:W-:-:S06]  /*11e0*/  IMAD.WIDE R18, R17, 0x8, R18 ;  /* 0x0000000811127825 */ /* 0x002fcc00078e0212 */
[----:B------:R-:W4:Y:S01]  /*11f0*/  LDG.E.64 R18, desc[UR18][R18.64] ;  /* 0x0000001212127981 */ /* 0x000f22000c1e1b00 */
[----:B------:R-:W-:Y:S01]  /*1200*/  UMOV UR8, 0x9999999a ;  /* 0x9999999a00087882 */ /* 0x000fe20000000000 */
[----:B------:R-:W-:Y:S01]  /*1210*/  UMOV UR9, 0x3fb99999 ;  /* 0x3fb9999900097882 */ /* 0x000fe20000000000 */
[----:B------:R-:W-:Y:S01]  /*1220*/  HFMA2 R60, -RZ, RZ, -23584, -0.0004489421844482421875 ;  /* 0xf5c28f5bff3c7431 */ /* 0x000fe200000001ff */
[----:B------:R-:W-:Y:S01]  /*1230*/  MOV R58, 0x55555555 ;  /* 0x55555555003a7802 */ /* 0x000fe20000000f00 */
[----:B------:R-:W-:Y:S01]  /*1240*/  IMAD.MOV.U32 R59, RZ, RZ, 0x3ff55555 ;  /* 0x3ff55555ff3b7424 */ /* 0x000fe200078e00ff */
[----:B------:R-:W-:Y:S01]  /*1250*/  UISETP.NE.AND UP1, UPT, UR32, -0x2, UPT ;  /* 0xfffffffe2000788c */ /* 0x000fe2000bf25270 */
[----:B------:R-:W-:-:S10]  /*1260*/  IMAD.MOV.U32 R61, RZ, RZ, 0x3fff5c28 ;  /* 0x3fff5c28ff3d7424 */ /* 0x000fd400078e00ff */
[----:B------:R-:W0:Y:S01]  /*1270*/  @!UP1 LDCU.64 UR10, c[0x3][0xc8] ;  /* 0x00c01900ff0a97ac */ /* 0x000e220008000a00 */
[----:B--2---:R-:W-:Y:S01]  /*1280*/  DMUL R56, R54, UR8 ;  /* 0x0000000836387c28 */ /* 0x004fe20008000000 */
[----:B------:R-:W-:Y:S01]  /*1290*/  UMOV UR8, 0x0 ;  /* 0x0000000000087882 */ /* 0x000fe20000000000 */
[----:B------:R-:W-:-:S06]  /*12a0*/  UMOV UR9, 0x3ff00000 ;  /* 0x3ff0000000097882 */ /* 0x000fcc0000000000 */
[C---:B------:R-:W-:Y:S02]  /*12b0*/  DFMA R58, R56.reuse, R58, UR8 ;  /* 0x00000008383a7e2b */ /* 0x040fe4000800003a */
[C---:B------:R-:W-:Y:S01]  /*12c0*/  DFMA R60, R56.reuse, R60, UR8 ;  /* 0x00000008383c7e2b */ /* 0x040fe2000800003c */
[----:B------:R-:W1:Y:S01]  /*12d0*/  @!UP1 LDCU.64 UR8, c[0x3][0xd8] ;  /* 0x00c01b00ff0897ac */ /* 0x000e620008000a00 */
[----:B------:R-:W-:-:S06]  /*12e0*/  DADD R56, R56, 1 ;  /* 0x3ff0000038387429 */ /* 0x000fcc0000000000 */
[----:B------:R-:W-:-:S06]  /*12f0*/  DSETP.GT.AND P0, PT, R58, R60, PT ;  /* 0x0000003c3a00722a */ /* 0x000fcc0003f04000 */
[----:B------:R-:W-:Y:S02]  /*1300*/  FSEL R54, R58, R60, P0 ;  /* 0x0000003c3a367208 */ /* 0x000fe40000000000 */
[----:B------:R-:W-:Y:S01]  /*1310*/  FSEL R55, R59, R61, P0 ;  /* 0x0000003d3b377208 */ /* 0x000fe20000000000 */
[----:B------:R-:W-:-:S05]  /*1320*/  DMUL R58, R86, UR26 ;  /* 0x0000001a563a7c28 */ /* 0x000fca0008000000 */
[----:B------:R-:W-:-:S03]  /*1330*/  DSETP.GEU.AND P0, PT, R54, R56, PT ;  /* 0x000000383600722a */ /* 0x000fc60003f0e000 */
[----:B---3-5:R-:W-:-:S03]  /*1340*/  DFMA R58, R84, -UR24, -R58 ;  /* 0x80000018543a7c2b */ /* 0x028fc6000800083a */
[----:B------:R-:W-:Y:S02]  /*1350*/  FSEL R56, R56, R54, !P0 ;  /* 0x0000003638387208 */ /* 0x000fe40004000000 */
[----:B------:R-:W-:Y:S02]  /*1360*/  FSEL R57, R57, R55, !P0 ;  /* 0x0000003739397208 */ /* 0x000fe40004000000 */
[----:B------:R-:W2:Y:S04]  /*1370*/  LDC.64 R54, c[0x3][0xb8] ;  /* 0x00c02e00ff367b82 */ /* 0x000ea80000000a00 */
[----:B------:R-:W-:-:S06]  /*1380*/  DSETP.GEU.AND P0, PT, R56, 1, PT ;  /* 0x3ff000003800742a */ /* 0x000fcc0003f0e000 */
[----:B------:R-:W-:Y:S02]  /*1390*/  FSEL R92, R56, RZ, P0 ;  /* 0x000000ff385c7208 */ /* 0x000fe40000000000 */
[----:B------:R-:W-:Y:S02]  /*13a0*/  FSEL R93, R57, 1.875, P0 ;  /* 0x3ff00000395d7808 */ /* 0x000fe40000000000 */
[----:B------:R-:W-:-:S04]  /*13b0*/  PLOP3.LUT P0, PT, PT, PT, UP1, 0x80, 0x8 ;  /* 0x000000000008781c */ /* 0x000fc80003f0f018 */
[----:B------:R-:W-:Y:S02]  /*13c0*/  DMUL R56, R92, UR26 ;  /* 0x0000001a5c387c28 */ /* 0x000fe40008000000 */
[----:B--2---:R-:W-:-:S06]  /*13d0*/  DFMA R54, R82, R54, 1 ;  /* 0x3ff000005236742b */ /* 0x004fcc0000000036 */
[----:B----4-:R-:W-:Y:S02]  /*13e0*/  DFMA R56, R18, UR24, -R56 ;  /* 0x0000001812387c2b */ /* 0x010fe40008000838 */
[----:B0-----:R-:W-:Y:S02]  /*13f0*/  @!P0 DADD R58, R58, -UR10 ;  /* 0x8000000a3a3a8e29 */ /* 0x001fe40008000000 */
[----:B-1----:R-:W-:Y:S01]  /*1400*/  @!P0 DADD R54, R54, UR8 ;  /* 0x0000000836368e29 */ /* 0x002fe20008000000 */
[----:B------:R-:W-:-:S03]  /*1410*/  @!UP1 UMOV UR8, UR12 ;  /* 0x0000000c00089c82 */ /* 0x000fc60008000000 */
[----:B------:R-:W-:Y:S01]  /*1420*/  @!P0 DADD R56, R56, -UR10 ;  /* 0x8000000a38388e29 */ /* 0x000fe20008000000 */
[----:B------:R-:W-:Y:S01]  /*1430*/  UMOV UR10, URZ ;  /* 0x000000ff000a7c82 */ /* 0x000fe20008000000 */
[----:B------:R-:W-:Y:S01]  /*1440*/  UMOV UR11, URZ ;  /* 0x000000ff000b7c82 */ /* 0x000fe20008000000 */
[----:B------:R-:W-:Y:S01]  /*1450*/  @!UP1 UMOV UR9, UR13 ;  /* 0x0000000d00099c82 */ /* 0x000fe20008000000 */
[----:B------:R-:W-:Y:S07]  /*1460*/  BRA.U !UP1, `(.L_x_4) ;  /* 0x0000000109887547 */ /* 0x000fee000b800000 */
[----:B------:R-:W-:Y:S02]  /*1470*/  UIADD3 UR8, UPT, UPT, UR31, -0x3, URZ ;  /* 0xfffffffd1f087890 */ /* 0x000fe4000fffe0ff */
[----:B------:R-:W-:-:S04]  /*1480*/  UIADD3 UR9, UPT, UPT, UR34, -0x3, URZ ;  /* 0xfffffffd22097890 */ /* 0x000fc8000fffe0ff */
[----:B------:R-:W-:-:S06]  /*1490*/  UISETP.GE.AND UP1, UPT, UR8, UR9, UPT ;  /* 0x000000090800728c */ /* 0x000fcc000bf26270 */
[----:B------:R-:W-:-:S05]  /*14a0*/  PLOP3.LUT P0, PT, PT, PT, UP1, 0x80, 0x8 ;  /* 0x000000000008781c */ /* 0x000fca0003f0f018 */
[----:B------:R-:W0:Y:S01]  /*14b0*/  @!UP1 LDCU.64 UR36, c[0x3][0xd8] ;  /* 0x00c01b00ff2497ac */ /* 0x000e220008000a00 */
[----:B------:R-:W1:Y:S01]  /*14c0*/  @!UP1 LDCU.64 UR8, c[0x3][0xc8] ;  /* 0x00c01900ff0897ac */ /* 0x000e620008000a00 */
[----:B------:R-:W-:Y:S01]  /*14d0*/  @!UP1 UMOV UR10, UR12 ;  /* 0x0000000c000a9c82 */ /* 0x000fe20008000000 */
[----:B------:R-:W-:-:S05]  /*14e0*/  @!UP1 UMOV UR11, UR13 ;  /* 0x0000000d000b9c82 */ /* 0x000fca0008000000 */
[----:B0-----:R-:W-:Y:S02]  /*14f0*/  @!P0 DADD R54, R54, UR36 ;  /* 0x0000002436368e29 */ /* 0x001fe40008000000 */
[----:B-1----:R-:W-:Y:S02]  /*1500*/  @!P0 DADD R58, R58, -UR8 ;  /* 0x800000083a3a8e29 */ /* 0x002fe40008000000 */
[----:B------:R-:W-:Y:S01]  /*1510*/  @!P0 DADD R56, R56, -UR8 ;  /* 0x8000000838388e29 */ /* 0x000fe20008000000 */
[----:B------:R-:W-:Y:S01]  /*1520*/  @!UP1 UMOV UR8, UR12 ;  /* 0x0000000c00089c82 */ /* 0x000fe20008000000 */
[----:B------:R-:W-:Y:S01]  /*1530*/  @!UP1 UMOV UR9, UR13 ;  /* 0x0000000d00099c82 */ /* 0x000fe20008000000 */
[----:B------:R-:W-:Y:S08]  /*1540*/  BRA.U !UP1, `(.L_x_4) ;  /* 0x0000000109507547 */ /* 0x000ff0000b800000 */
[----:B------:R-:W-:-:S06]  /*1550*/  UISETP.NE.AND UP1, UPT, UR33, 0x3, UPT ;  /* 0x000000032100788c */ /* 0x000fcc000bf25270 */
        /* <DEDUP_REMOVED lines=8> */
[----:B------:R-:W-:Y:S01]  /*15e0*/  UMOV UR8, URZ ;  /* 0x000000ff00087c82 */ /* 0x000fe20008000000 */
[----:B------:R-:W-:Y:S01]  /*15f0*/  UMOV UR9, URZ ;  /* 0x000000ff00097c82 */ /* 0x000fe20008000000 */
[----:B------:R-:W-:Y:S08]  /*1600*/  BRA.U !UP1, `(.L_x_4) ;  /* 0x0000000109207547 */ /* 0x000ff0000b800000 */
[----:B------:R-:W-:-:S06]  /*1610*/  UISETP.NE.AND UP1, UPT, UR30, -0x1, UPT ;  /* 0xffffffff1e00788c */ /* 0x000fcc000bf25270 */
[----:B------:R-:W-:-:S05]  /*1620*/  PLOP3.LUT P0, PT, PT, PT, UP1, 0x80, 0x8 ;  /* 0x000000000008781c */ /* 0x000fca0003f0f018 */
[----:B------:R-:W0:Y:S01]  /*1630*/  @!UP1 LDCU.64 UR36, c[0x3][0xc8] ;  /* 0x00c01900ff2497ac */ /* 0x000e220008000a00 */
[----:B------:R-:W1:Y:S01]  /*1640*/  @!UP1 LDCU.64 UR38, c[0x3][0xd0] ;  /* 0x00c01a00ff2697ac */ /* 0x000e620008000a00 */
[----:B------:R-:W-:Y:S01]  /*1650*/  @!UP1 UMOV UR10, UR12 ;  /* 0x0000000c000a9c82 */ /* 0x000fe20008000000 */
[----:B------:R-:W-:-:S05]  /*1660*/  @!UP1 UMOV UR11, UR13 ;  /* 0x0000000d000b9c82 */ /* 0x000fca0008000000 */
[----:B0-----:R-:W-:Y:S02]  /*1670*/  @!P0 DADD R58, R58, -UR36 ;  /* 0x800000243a3a8e29 */ /* 0x001fe40008000000 */
[----:B-1----:R-:W-:-:S11]  /*1680*/  @!P0 DADD R54, R54, UR38 ;  /* 0x0000002636368e29 */ /* 0x002fd60008000000 */
.L_x_4:
[----:B------:R-:W0:Y:S01]  /*1690*/  LDC.64 R90, c[0x0][0x3c0] ;  /* 0x0000f000ff5a7b82 */ /* 0x000e220000000a00 */
[----:B------:R-:W-:Y:S01]  /*16a0*/  MOV R94, UR10 ;  /* 0x0000000a005e7c02 */ /* 0x000fe20008000f00 */
[----:B------:R-:W-:Y:S01]  /*16b0*/  IMAD.U32 R95, RZ, RZ, UR11 ;  /* 0x0000000bff5f7e24 */ /* 0x000fe2000f8e00ff */
[----:B------:R-:W-:Y:S01]  /*16c0*/  MOV R96, UR8 ;  /* 0x0000000800607c02 */ /* 0x000fe20008000f00 */
[----:B------:R-:W-:Y:S01]  /*16d0*/  IMAD.U32 R97, RZ, RZ, UR9 ;  /* 0x00000009ff617e24 */ /* 0x000fe2000f8e00ff */
[----:B------:R-:W-:Y:S01]  /*16e0*/  MOV R84, R50 ;  /* 0x0000003200547202 */ /* 0x000fe20000000f00 */
[----:B------:R-:W-:Y:S01]  /*16f0*/  IMAD.MOV.U32 R85, RZ, RZ, R51 ;  /* 0x000000ffff557224 */ /* 0x000fe200078e0033 */
[----:B------:R-:W-:Y:S01]  /*1700*/  MOV R86, R82 ;  /* 0x0000005200567202 */ /* 0x000fe20000000f00 */
[----:B------:R-:W-:Y:S01]  /*1710*/  IMAD.MOV.U32 R87, RZ, RZ, R83 ;  /* 0x000000ffff577224 */ /* 0x000fe200078e0053 */
[----:B------:R-:W-:Y:S01]  /*1720*/  MOV R50, R18 ;  /* 0x0000001200327202 */ /* 0x000fe20000000f00 */
[----:B------:R-:W-:Y:S01]  /*1730*/  IMAD.MOV.U32 R51, RZ, RZ, R19 ;  /* 0x000000ffff337224 */ /* 0x000fe200078e0013 */
[----:B------:R-:W-:Y:S01]  /*1740*/  MOV R82, R92 ;  /* 0x0000005c00527202 */ /* 0x000fe20000000f00 */
[----:B------:R-:W-:-:S02]  /*1750*/  IMAD.MOV.U32 R83, RZ, RZ, R93 ;  /* 0x000000ffff537224 */ /* 0x000fc400078e005d */
[----:B0-----:R-:W-:-:S04]  /*1760*/  IMAD.WIDE R60, R66, 0x8, R90 ;  /* 0x00000008423c7825 */ /* 0x001fc800078e025a */
[--C-:B------:R-:W-:Y:S01]  /*1770*/  IMAD.WIDE R62, R76, 0x8, R90.reuse ;  /* 0x000000084c3e7825 */ /* 0x100fe200078e025a */
[----:B------:R1:W-:Y:S03]  /*1780*/  STG.E.64 desc[UR18][R60.64], R94 ;  /* 0x0000005e3c007986 */ /* 0x0003e6000c101b12 */
[--C-:B------:R-:W-:Y:S01]  /*1790*/  IMAD.WIDE R64, R77, 0x8, R90.reuse ;  /* 0x000000084d407825 */ /* 0x100fe200078e025a */
[----:B------:R1:W-:Y:S03]  /*17a0*/  STG.E.64 desc[UR18][R62.64], R58 ;  /* 0x0000003a3e007986 */ /* 0x0003e6000c101b12 */
[--C-:B------:R-:W-:Y:S01]  /*17b0*/  IMAD.WIDE R88, R78, 0x8, R90.reuse ;  /* 0x000000084e587825 */ /* 0x100fe200078e025a */
[----:B------:R1:W-:Y:S03]  /*17c0*/  STG.E.64 desc[UR18][R64.64], R54 ;  /* 0x0000003640007986 */ /* 0x0003e6000c101b12 */
[----:B------:R-:W-:Y:S01]  /*17d0*/  IMAD.WIDE R90, R79, 0x8, R90 ;  /* 0x000000084f5a7825 */ /* 0x000fe200078e025a */
[----:B------:R1:W-:Y:S04]  /*17e0*/  STG.E.64 desc[UR18][R88.64], R56 ;  /* 0x0000003858007986 */ /* 0x0003e8000c101b12 */
[----:B------:R1:W-:Y:S02]  /*17f0*/  STG.E.64 desc[UR18][R90.64], R96 ;  /* 0x000000605a007986 */ /* 0x0003e4000c101b12 */
.L_x_3:
[----:B0-----:R-:W0:Y:S01]  /*1800*/  LDC.64 R18, c[0x0][0x3b8] ;  /* 0x0000ee00ff127b82 */ /* 0x001e220000000a00 */
[----:B------:R-:W-:-:S05]  /*1810*/  IADD3 R17, PT, PT, R80, 0x5, RZ ;  /* 0x0000000550117810 */ /* 0x000fca0007ffe0ff */
[----:B0-----:R-:W-:-:S05]  /*1820*/  IMAD.WIDE R18, R17, 0x8, R18 ;  /* 0x0000000811127825 */ /* 0x001fca00078e0212 */
[----:B-1----:R0:W5:Y:S04]  /*1830*/  LDG.E.64 R60, desc[UR18][R18.64] ;  /* 0x00000012123c7981 */ /* 0x002168000c1e1b00 */
[----:B------:R0:W5:Y:S04]  /*1840*/  LDG.E.64 R62, desc[UR18][R18.64+0x8] ;  /* 0x00000812123e7981 */ /* 0x000168000c1e1b00 */
[----:B------:R0:W5:Y:S01]  /*1850*/  LDG.E.64 R64, desc[UR18][R18.64+0x10] ;  /* 0x0000101212407981 */ /* 0x000162000c1e1b00 */
[----:B------:R-:W1:Y:S01]  /*1860*/  MUFU.RCP64H R89, R105 ;  /* 0x0000006900597308 */ /* 0x000e620000001800 */
[----:B------:R-:W-:Y:S01]  /*1870*/  VIADD R88, R105, 0x300402 ;  /* 0x0030040269587836 */ /* 0x000fe20000000000 */
[----:B------:R-:W-:Y:S04]  /*1880*/  BSSY.RECONVERGENT B0, `(.L_x_5) ;  /* 0x000000c000007945 */ /* 0x000fe80003800200 */
[----:B------:R-:W-:Y:S01]  /*1890*/  FSETP.GEU.AND P0, PT, |R88|, 5.8789094863358348022e-39, PT ;  /* 0x004004025800780b */ /* 0x000fe20003f0e200 */
[----:B-1----:R-:W-:-:S08]  /*18a0*/  DFMA R90, R88, -R104, 1 ;  /* 0x3ff00000585a742b */ /* 0x002fd00000000868 */
[----:B------:R-:W-:-:S08]  /*18b0*/  DFMA R90, R90, R90, R90 ;  /* 0x0000005a5a5a722b */ /* 0x000fd0000000005a */
[----:B------:R-:W-:-:S08]  /*18c0*/  DFMA R90, R88, R90, R88 ;  /* 0x0000005a585a722b */ /* 0x000fd00000000058 */
[----:B------:R-:W-:-:S08]  /*18d0*/  DFMA R92, R90, -R104, 1 ;  /* 0x3ff000005a5c742b */ /* 0x000fd00000000868 */
[----:B------:R-:W-:Y:S01]  /*18e0*/  DFMA R106, R90, R92, R90 ;  /* 0x0000005c5a6a722b */ /* 0x000fe2000000005a */
[----:B0-----:R-:W-:Y:S10]  /*18f0*/  @P0 BRA `(.L_x_6) ;  /* 0x0000000000100947 */ /* 0x001ff40003800000 */
[----:B------:R-:W-:Y:S02]  /*1900*/  LOP3.LUT R18, R105, 0x7fffffff, RZ, 0xc0, !PT ;  /* 0x7fffffff69127812 */ /* 0x000fe400078ec0ff */
[----:B------:R-:W-:Y:S02]  /*1910*/  MOV R0, 0x1940 ;  /* 0x0000194000007802 */ /* 0x000fe40000000f00 */
[----:B------:R-:W-:-:S07]  /*1920*/  IADD3 R18, PT, PT, R18, -0x100000, RZ ;  /* 0xfff0000012127810 */ /* 0x000fce0007ffe0ff */
[----:B---3-5:R-:W-:Y:S05]  /*1930*/  CALL.REL.NOINC `($__internal_0_$__cuda_sm20_dblrcp_rn_slowpath_v3) ;  /* 0x0000002c00fc7944 */ /* 0x028fea0003c00000 */
.L_x_6:
[----:B---3--:R-:W-:Y:S05]  /*1940*/  BSYNC.RECONVERGENT B0 ;  /* 0x0000000000007941 */ /* 0x008fea0003800200 */
.L_x_5:
[C---:B------:R-:W-:Y:S01]  /*1950*/  DMUL R92, R106.reuse, R46 ;  /* 0x0000002e6a5c7228 */ /* 0x040fe20000000000 */
[----:B------:R-:W-:Y:S01]  /*1960*/  MOV R0, UR20 ;  /* 0x0000001400007c02 */ /* 0x000fe20008000f00 */
[C---:B-----5:R-:W-:Y:S01]  /*1970*/  DMUL R94, R106.reuse, R30 ;  /* 0x0000001e6a5e7228 */ /* 0x060fe20000000000 */
[----:B------:R-:W-:Y:S01]  /*1980*/  UIADD3 UR30, UPT, UPT, UR30, -0x1, URZ ;  /* 0xffffffff1e1e7890 */ /* 0x000fe2000fffe0ff */
[C---:B------:R-:W-:Y:S01]  /*1990*/  DMUL R18, R106.reuse, R28 ;  /* 0x0000001c6a127228 */ /* 0x040fe20000000000 */
[----:B------:R-:W-:Y:S01]  /*19a0*/  IADD3 R74, PT, PT, R74, UR23, RZ ;  /* 0x000000174a4a7c10 */ /* 0x000fe2000fffe0ff */
[----:B------:R-:W-:Y:S01]  /*19b0*/  DMUL R90, R106, UR4 ;  /* 0x000000046a5a7c28 */ /* 0x000fe20008000000 */
[----:B------:R-:W-:Y:S01]  /*19c0*/  IMAD R77, R0, UR21, R77 ;  /* 0x00000015004d7c24 */ /* 0x000fe2000f8e024d */
[-C--:B------:R-:W-:Y:S01]  /*19d0*/  DFMA R104, R92, -R34.reuse, R26 ;  /* 0x800000225c68722b */ /* 0x080fe2000000001a */
[C---:B------:R-:W-:Y:S01]  /*19e0*/  IADD3 R0, P2, PT, R2.reuse, R67, RZ ;  /* 0x0000004302007210 */ /* 0x040fe20007f5e0ff */
[----:B------:R-:W0:Y:S01]  /*19f0*/  LDC.64 R26, c[0x0][0x3c0] ;  /* 0x0000f000ff1a7b82 */ /* 0x000e220000000a00 */
[-C--:B------:R-:W-:Y:S01]  /*1a00*/  DFMA R30, R94, -R34.reuse, R12 ;  /* 0x800000225e1e722b */ /* 0x080fe2000000000c */
[----:B------:R-:W-:Y:S01]  /*1a10*/  UISETP.NE.AND UP1, UPT, UR30, -0x3, UPT ;  /* 0xfffffffd1e00788c */ /* 0x000fe2000bf25270 */
[-C--:B------:R-:W-:Y:S01]  /*1a20*/  DFMA R28, R18, -R34.reuse, R14 ;  /* 0x80000022121c722b */ /* 0x080fe2000000000e */
[----:B------:R-:W-:Y:S01]  /*1a30*/  IMAD.U32 R13, RZ, RZ, UR20 ;  /* 0x00000014ff0d7e24 */ /* 0x000fe2000f8e00ff */
[----:B------:R-:W-:Y:S01]  /*1a40*/  MOV R14, UR20 ;  /* 0x00000014000e7c02 */ /* 0x000fe20008000f00 */
[----:B------:R-:W-:Y:S01]  /*1a50*/  DFMA R46, R90, -R34, R52 ;  /* 0x800000225a2e722b */ /* 0x000fe20000000034 */
[----:B------:R-:W-:Y:S01]  /*1a60*/  IADD3 R12, P0, PT, R2, R75, RZ ;  /* 0x0000004b020c7210 */ /* 0x000fe20007f1e0ff */
[----:B------:R-:W-:Y:S01]  /*1a70*/  IMAD R78, R13, UR21, R78 ;  /* 0x000000150d4e7c24 */ /* 0x000fe2000f8e024e */
[----:B------:R-:W-:Y:S01]  /*1a80*/  DMUL R88, R106, R44 ;  /* 0x0000002c6a587228 */ /* 0x000fe20000000000 */
[----:B------:R-:W-:Y:S01]  /*1a90*/  IMAD R79, R14, UR21, R79 ;  /* 0x000000150e4f7c24 */ /* 0x000fe2000f8e024f */
[C---:B------:R-:W-:Y:S01]  /*1aa0*/  LEA.HI.X.SX32 R13, R75.reuse, RZ, 0x1, P0 ;  /* 0x000000ff4b0d7211 */ /* 0x040fe200000f0eff */
[----:B------:R-:W-:Y:S01]  /*1ab0*/  IMAD.U32 R15, RZ, RZ, UR20 ;  /* 0x00000014ff0f7e24 */ /* 0x000fe2000f8e00ff */
[----:B------:R-:W-:Y:S01]  /*1ac0*/  LEA R52, P0, R12, UR28, 0x3 ;  /* 0x0000001c0c347c11 */ /* 0x000fe2000f8018ff */
[----:B------:R-:W-:Y:S01]  /*1ad0*/  VIADD R75, R75, UR23 ;  /* 0x000000174b4b7c36 */ /* 0x000fe20008000000 */
[----:B------:R-:W-:Y:S01]  /*1ae0*/  IADD3 R14, P1, PT, R2, R73, RZ ;  /* 0x00000049020e7210 */ /* 0x000fe20007f3e0ff */
[C---:B------:R-:W-:Y:S01]  /*1af0*/  IMAD R76, R15.reuse, UR21, R76 ;  /* 0x000000150f4c7c24 */ /* 0x040fe2000f8e024c */
[----:B------:R-:W-:Y:S01]  /*1b00*/  LEA.HI.X R53, R12, UR29, R13, 0x3, P0 ;  /* 0x0000001d0c357c11 */ /* 0x000fe200080f1c0d */
[----:B------:R-:W-:Y:S01]  /*1b10*/  IMAD R66, R15, UR21, R66 ;  /* 0x000000150f427c24 */ /* 0x000fe2000f8e0242 */
[----:B------:R-:W-:Y:S01]  /*1b20*/  LEA.HI.X.SX32 R17, R73, RZ, 0x1, P1 ;  /* 0x000000ff49117211 */ /* 0x000fe200008f0eff */
[----:B------:R-:W-:Y:S01]  /*1b30*/  DFMA R44, R88, -R34, R32 ;  /* 0x80000022582c722b */ /* 0x000fe20000000020 */
[----:B------:R-:W-:Y:S01]  /*1b40*/  LEA R96, P0, R14, UR28, 0x3 ;  /* 0x0000001c0e607c11 */ /* 0x000fe2000f8018ff */
[----:B------:R-:W-:Y:S01]  /*1b50*/  DFMA R34, R92, -UR10, R58 ;  /* 0x8000000a5c227c2b */ /* 0x000fe2000800003a */
[C---:B------:R-:W-:Y:S01]  /*1b60*/  LEA.HI.X.SX32 R15, R67.reuse, RZ, 0x1, P2 ;  /* 0x000000ff430f7211 */ /* 0x040fe200010f0eff */
[----:B0-----:R-:W-:Y:S01]  /*1b70*/  IMAD.WIDE R12, R42, 0x8, R26 ;  /* 0x000000082a0c7825 */ /* 0x001fe200078e021a */
[----:B------:R-:W-:Y:S01]  /*1b80*/  LEA R98, P1, R0, UR28, 0x3 ;  /* 0x0000001c00627c11 */ /* 0x000fe2000f8218ff */
[----:B------:R-:W-:Y:S01]  /*1b90*/  DFMA R32, R88, -UR10, R60 ;  /* 0x8000000a58207c2b */ /* 0x000fe2000800003c */
[----:B------:R-:W-:Y:S01]  /*1ba0*/  LEA.HI.X R97, R14, UR29, R17, 0x3, P0 ;  /* 0x0000001d0e617c11 */ /* 0x000fe200080f1c11 */
[----:B------:R-:W-:Y:S01]  /*1bb0*/  IMAD.WIDE R100, R72, 0x8, R26 ;  /* 0x0000000848647825 */ /* 0x000fe200078e021a */
[----:B------:R-:W-:Y:S01]  /*1bc0*/  LEA.HI.X R99, R0, UR29, R15, 0x3, P1 ;  /* 0x0000001d00637c11 */ /* 0x000fe200088f1c0f */
[----:B------:R0:W-:Y:S01]  /*1bd0*/  STG.E.64 desc[UR18][R12.64], R92 ;  /* 0x0000005c0c007986 */ /* 0x0001e2000c101b12 */
[----:B------:R-:W-:Y:S01]  /*1be0*/  DFMA R26, R90, -UR10, R54 ;  /* 0x8000000a5a1a7c2b */ /* 0x000fe20008000036 */
[----:B------:R-:W-:Y:S01]  /*1bf0*/  IMAD.U32 R15, RZ, RZ, UR23 ;  /* 0x00000017ff0f7e24 */ /* 0x000fe2000f8e00ff */
[----:B------:R-:W-:Y:S01]  /*1c00*/  MOV R17, UR20 ;  /* 0x0000001400117c02 */ /* 0x000fe20008000f00 */
[----:B------:R-:W-:Y:S01]  /*1c10*/  STG.E.64 desc[UR18][R100.64], R90 ;  /* 0x0000005a64007986 */ /* 0x000fe2000c101b12 */
[----:B------:R-:W-:Y:S01]  /*1c20*/  IMAD.U32 R55, RZ, RZ, UR20 ;  /* 0x00000014ff377e24 */ /* 0x000fe2000f8e00ff */
[----:B------:R-:W-:Y:S01]  /*1c30*/  IADD3 R67, PT, PT, R67, UR23, RZ ;  /* 0x0000001743437c10 */ /* 0x000fe2000fffe0ff */
[----:B------:R-:W-:Y:S01]  /*1c40*/  IMAD R80, R15, 0x5, R80 ;  /* 0x000000050f507824 */ /* 0x000fe200078e0250 */
[----:B------:R1:W-:Y:S01]  /*1c50*/  STG.E.64 desc[UR18][R52.64+0x8], R88 ;  /* 0x0000085834007986 */ /* 0x0003e2000c101b12 */
[----:B------:R-:W-:Y:S01]  /*1c60*/  DFMA R14, R18, -UR10, R62 ;  /* 0x8000000a120e7c2b */ /* 0x000fe2000800003e */
[----:B------:R-:W-:Y:S01]  /*1c70*/  IMAD R72, R17, UR21, R72 ;  /* 0x0000001511487c24 */ /* 0x000fe2000f8e0248 */
[----:B------:R-:W-:Y:S01]  /*1c80*/  UIADD3 UR31, UPT, UPT, UR31, 0x1, URZ ;  /* 0x000000011f1f7890 */ /* 0x000fe2000fffe0ff */
[----:B------:R2:W-:Y:S01]  /*1c90*/  STG.E.64 desc[UR18][R96.64+0x8], R18 ;  /* 0x0000081260007986 */ /* 0x0005e2000c101b12 */
[----:B------:R-:W-:Y:S01]  /*1ca0*/  IMAD R42, R55, UR21, R42 ;  /* 0x00000015372a7c24 */ /* 0x000fe2000f8e022a */
[----:B0-----:R-:W-:Y:S01]  /*1cb0*/  DFMA R12, R94, -UR10, R64 ;  /* 0x8000000a5e0c7c2b */ /* 0x001fe20008000040 */
[----:B------:R-:W-:Y:S01]  /*1cc0*/  VIADD R73, R73, UR23 ;  /* 0x0000001749497c36 */ /* 0x000fe20008000000 */
[----:B------:R2:W-:Y:S01]  /*1cd0*/  STG.E.64 desc[UR18][R98.64+0x8], R94 ;  /* 0x0000085e62007986 */ /* 0x0005e2000c101b12 */
[----:B------:R-:W-:Y:S01]  /*1ce0*/  UIADD3 UR32, UPT, UPT, UR32, -0x1, URZ ;  /* 0xffffffff20207890 */ /* 0x000fe2000fffe0ff */
[----:B------:R-:W-:Y:S01]  /*1cf0*/  UMOV UR4, UR6 ;  /* 0x0000000600047c82 */ /* 0x000fe20008000000 */
[----:B------:R-:W-:Y:S01]  /*1d00*/  UMOV UR5, UR7 ;  /* 0x0000000700057c82 */ /* 0x000fe20008000000 */
[----:B-1----:R-:W-:Y:S01]  /*1d10*/  MOV R52, R56 ;  /* 0x0000003800347202 */ /* 0x002fe20000000f00 */
[----:B------:R-:W-:Y:S01]  /*1d20*/  IMAD.MOV.U32 R53, RZ, RZ, R57 ;  /* 0x000000ffff357224 */ /* 0x000fe200078e0039 */
[----:B------:R-:W-:Y:S07]  /*1d30*/  BRA.U UP1, `(.L_x_7) ;  /* 0xfffffff101707547 */ /* 0x000fee000b83ffff */
.L_x_1:
[----:B--2---:R-:W0:Y:S01]  /*1d40*/  MUFU.RCP64H R19, R105 ;  /* 0x0000006900137308 */ /* 0x004e220000001800 */
[----:B------:R-:W-:Y:S01]  /*1d50*/  IADD3 R18, PT, PT, R105, 0x300402, RZ ;  /* 0x0030040269127810 */ /* 0x000fe20007ffe0ff */
[----:B------:R-:W-:Y:S01]  /*1d60*/  BSSY.RECONVERGENT B0, `(.L_x_8) ;  /* 0x000000d000007945 */ /* 0x000fe20003800200 */
[----:B------:R-:W-:Y:S02]  /*1d70*/  IMAD.IADD R16, R16, 0x1, R7 ;  /* 0x0000000110107824 */ /* 0x000fe400078e0207 */
[----:B------:R-:W-:Y:S02]  /*1d80*/  FSETP.GEU.AND P0, PT, |R18|, 5.8789094863358348022e-39, PT ;  /* 0x004004021200780b */ /* 0x000fe40003f0e200 */
[----:B0-----:R-:W-:-:S08]  /*1d90*/  DFMA R48, R18, -R104, 1 ;  /* 0x3ff000001230742b */ /* 0x001fd00000000868 */
[----:B------:R-:W-:-:S08]  /*1da0*/  DFMA R48, R48, R48, R48 ;  /* 0x000000303030722b */ /* 0x000fd00000000030 */
[----:B------:R-:W-:-:S08]  /*1db0*/  DFMA R48, R18, R48, R18 ;  /* 0x000000301230722b */ /* 0x000fd00000000012 */
[----:B------:R-:W-:-:S08]  /*1dc0*/  DFMA R50, R48, -R104, 1 ;  /* 0x3ff000003032742b */ /* 0x000fd00000000868 */
[----:B------:R-:W-:Y:S01]  /*1dd0*/  DFMA R106, R48, R50, R48 ;  /* 0x00000032306a722b */ /* 0x000fe20000000030 */
[----:B------:R-:W-:Y:S10]  /*1de0*/  @P0 BRA `(.L_x_9) ;  /* 0x0000000000100947 */ /* 0x000ff40003800000 */
[----:B------:R-:W-:Y:S02]  /*1df0*/  LOP3.LUT R18, R105, 0x7fffffff, RZ, 0xc0, !PT ;  /* 0x7fffffff69127812 */ /* 0x000fe400078ec0ff */
[----:B------:R-:W-:Y:S02]  /*1e00*/  MOV R0, 0x1e30 ;  /* 0x00001e3000007802 */ /* 0x000fe40000000f00 */
[----:B------:R-:W-:-:S07]  /*1e10*/  IADD3 R18, PT, PT, R18, -0x100000, RZ ;  /* 0xfff0000012127810 */ /* 0x000fce0007ffe0ff */
[----:B-----5:R-:W-:Y:S05]  /*1e20*/  CALL.REL.NOINC `($__internal_0_$__cuda_sm20_dblrcp_rn_slowpath_v3) ;  /* 0x0000002800c07944 */ /* 0x020fea0003c00000 */
.L_x_9:
[----:B------:R-:W-:Y:S05]  /*1e30*/  BSYNC.RECONVERGENT B0 ;  /* 0x0000000000007941 */ /* 0x000fea0003800200 */
.L_x_8:
[C---:B------:R-:W-:Y:S01]  /*1e40*/  DMUL R46, R106.reuse, R46 ;  /* 0x0000002e6a2e7228 */ /* 0x040fe20000000000 */
[----:B------:R-:W-:Y:S01]  /*1e50*/  BSSY.RECONVERGENT B0, `(.L_x_10) ;  /* 0x0000018000007945 */ /* 0x000fe20003800200 */
[C---:B-----5:R-:W-:Y:S02]  /*1e60*/  DMUL R28, R106.reuse, R28 ;  /* 0x0000001c6a1c7228 */ /* 0x060fe40000000000 */
[----:B------:R-:W-:-:S04]  /*1e70*/  DMUL R30, R106, R30 ;  /* 0x0000001e6a1e7228 */ /* 0x000fc80000000000 */
[-C--:B------:R-:W-:Y:S02]  /*1e80*/  DFMA R104, R46, -R34.reuse, R26 ;  /* 0x800000222e68722b */ /* 0x080fe4000000001a */
[-C--:B------:R-:W-:Y:S02]  /*1e90*/  DFMA R14, R28, -R34.reuse, R14 ;  /* 0x800000221c0e722b */ /* 0x080fe4000000000e */
[----:B------:R-:W-:Y:S02]  /*1ea0*/  DFMA R12, R30, -R34, R12 ;  /* 0x800000221e0c722b */ /* 0x000fe4000000000c */
[----:B------:R-:W0:Y:S04]  /*1eb0*/  MUFU.RCP64H R19, R105 ;  /* 0x0000006900137308 */ /* 0x000e280000001800 */
[----:B------:R-:W-:-:S05]  /*1ec0*/  VIADD R18, R105, 0x300402 ;  /* 0x0030040269127836 */ /* 0x000fca0000000000 */
[----:B------:R-:W-:Y:S01]  /*1ed0*/  FSETP.GEU.AND P0, PT, |R18|, 5.8789094863358348022e-39, PT ;  /* 0x004004021200780b */ /* 0x000fe20003f0e200 */
[----:B0-----:R-:W-:-:S08]  /*1ee0*/  DFMA R26, -R104, R18, 1 ;  /* 0x3ff00000681a742b */ /* 0x001fd00000000112 */
[----:B------:R-:W-:-:S08]  /*1ef0*/  DFMA R26, R26, R26, R26 ;  /* 0x0000001a1a1a722b */ /* 0x000fd0000000001a */
[----:B------:R-:W-:Y:S02]  /*1f00*/  DFMA R48, R18, R26, R18 ;  /* 0x0000001a1230722b */ /* 0x000fe40000000012 */
[----:B------:R-:W-:-:S06]  /*1f10*/  DMUL R26, R106, R44 ;  /* 0x0000002c6a1a7228 */ /* 0x000fcc0000000000 */
[----:B------:R-:W-:Y:S02]  /*1f20*/  DFMA R44, -R104, R48, 1 ;  /* 0x3ff00000682c742b */ /* 0x000fe40000000130 */
[----:B------:R-:W-:-:S06]  /*1f30*/  DFMA R52, R26, -R34, R32 ;  /* 0x800000221a34722b */ /* 0x000fcc0000000020 */
[----:B------:R-:W-:Y:S02]  /*1f40*/  DFMA R56, R48, R44, R48 ;  /* 0x0000002c3038722b */ /* 0x000fe40000000030 */
[----:B------:R-:W-:Y:S01]  /*1f50*/  DMUL R48, R106, UR6 ;  /* 0x000000066a307c28 */ /* 0x000fe20008000000 */
[----:B------:R-:W-:Y:S10]  /*1f60*/  @P0 BRA `(.L_x_11) ;  /* 0x0000000000180947 */ /* 0x000ff40003800000 */
[----:B------:R-:W-:Y:S02]  /*1f70*/  LOP3.LUT R18, R105, 0x7fffffff, RZ, 0xc0, !PT ;  /* 0x7fffffff69127812 */ /* 0x000fe400078ec0ff */
[----:B------:R-:W-:Y:S02]  /*1f80*/  MOV R0, 0x1fb0 ;  /* 0x00001fb000007802 */ /* 0x000fe40000000f00 */
[----:B------:R-:W-:-:S07]  /*1f90*/  IADD3 R18, PT, PT, R18, -0x100000, RZ ;  /* 0xfff0000012127810 */ /* 0x000fce0007ffe0ff */
[----:B------:R-:W-:Y:S05]  /*1fa0*/  CALL.REL.NOINC `($__internal_0_$__cuda_sm20_dblrcp_rn_slowpath_v3) ;  /* 0x0000002800607944 */ /* 0x000fea0003c00000 */
[----:B------:R-:W-:Y:S01]  /*1fb0*/  IMAD.MOV.U32 R56, RZ, RZ, R106 ;  /* 0x000000ffff387224 */ /* 0x000fe200078e006a */
[----:B------:R-:W-:-:S07]  /*1fc0*/  MOV R57, R107 ;  /* 0x0000006b00397202 */ /* 0x000fce0000000f00 */
.L_x_11:
[----:B------:R-:W-:Y:S05]  /*1fd0*/  BSYNC.RECONVERGENT B0 ;  /* 0x0000000000007941 */ /* 0x000fea0003800200 */
.L_x_10:
[----:B------:R-:W0:Y:S01]  /*1fe0*/  LDCU UR5, c[0x0][0x3d8] ;  /* 0x00007b00ff0577ac */ /* 0x000e220008000800 */
[----:B------:R-:W1:Y:S01]  /*1ff0*/  LDC.64 R50, c[0x0][0x3c0] ;  /* 0x0000f000ff327b82 */ /* 0x000e620000000a00 */
[----:B------:R-:W-:Y:S01]  /*2000*/  IMAD.MOV.U32 R17, RZ, RZ, 0x5 ;  /* 0x00000005ff117424 */ /* 0x000fe200078e00ff */
[----:B------:R-:W2:Y:S01]  /*2010*/  LDCU.64 UR8, c[0x0][0x3b8] ;  /* 0x00007700ff0877ac */ /* 0x000ea20008000a00 */
[----:B------:R-:W-:Y:S02]  /*2020*/  IMAD R33, R7, 0x5, RZ ;  /* 0x0000000507217824 */ /* 0x000fe400078e02ff */
[----:B------:R-:W-:-:S03]  /*2030*/  IMAD R0, R2, R17, 0x5 ;  /* 0x0000000502007424 */ /* 0x000fc600078e0211 */
[----:B------:R-:W3:Y:S02]  /*2040*/  LDC.64 R18, c[0x0][0x3a0] ;  /* 0x0000e800ff127b82 */ /* 0x000ee40000000a00 */
[----:B------:R-:W-:-:S04]  /*2050*/  IADD3 R0, P0, PT, R0, R33, RZ ;  /* 0x0000002100007210 */ /* 0x000fc80007f1e0ff */
[----:B------:R-:W-:Y:S01]  /*2060*/  LEA.HI.X.SX32 R33, R33, RZ, 0x1, P0 ;  /* 0x000000ff21217211 */ /* 0x000fe200000f0eff */
[----:B0-----:R-:W-:-:S04]  /*2070*/  UIADD3 UR4, UPT, UPT, UR5, -0x2, URZ ;  /* 0xfffffffe05047890 */ /* 0x001fc8000fffe0ff */
[----:B------:R-:W-:Y:S02]  /*2080*/  UIADD3 UR6, UPT, UPT, UR4, UR5, URZ ;  /* 0x0000000504067290 */ /* 0x000fe4000fffe0ff */
[----:B------:R-:W-:-:S04]  /*2090*/  MOV R32, UR4 ;  /* 0x0000000400207c02 */ /* 0x000fc80008000f00 */
[----:B------:R-:W-:Y:S02]  /*20a0*/  IMAD.U32 R34, RZ, RZ, UR6 ;  /* 0x00000006ff227e24 */ /* 0x000fe4000f8e00ff */
[--C-:B------:R-:W-:Y:S01]  /*20b0*/  IMAD R7, R32, UR21, R3.reuse ;  /* 0x0000001520077c24 */ /* 0x100fe2000f8e0203 */
[----:B--2---:R-:W-:Y:S01]  /*20c0*/  LEA R32, P0, R0, UR8, 0x3 ;  /* 0x0000000800207c11 */ /* 0x004fe2000f8018ff */
[----:B------:R-:W-:Y:S01]  /*20d0*/  IMAD R17, R34, UR21, R3 ;  /* 0x0000001522117c24 */ /* 0x000fe2000f8e0203 */
[----:B------:R-:W0:Y:S01]  /*20e0*/  LDCU.64 UR6, c[0x3][0xa0] ;  /* 0x00c01400ff0677ac */ /* 0x000e220008000a00 */
[--C-:B------:R-:W-:Y:S01]  /*20f0*/  IMAD R7, R7, UR20, R2.reuse ;  /* 0x0000001407077c24 */ /* 0x100fe2000f8e0202 */
[----:B------:R-:W-:Y:S01]  /*2100*/  LEA.HI.X R33, R0, UR9, R33, 0x3, P0 ;  /* 0x0000000900217c11 */ /* 0x000fe200080f1c21 */
[----:B------:R-:W-:Y:S02]  /*2110*/  IMAD R17, R17, UR20, R2 ;  /* 0x0000001411117c24 */ /* 0x000fe4000f8e0202 */
[----:B-1----:R-:W-:-:S04]  /*2120*/  IMAD.WIDE R34, R7, 0x8, R50 ;  /* 0x0000000807227825 */ /* 0x002fc800078e0232 */
[----:B------:R-:W-:Y:S01]  /*2130*/  IMAD.WIDE R50, R17, 0x8, R50 ;  /* 0x0000000811327825 */ /* 0x000fe200078e0232 */
[----:B------:R1:W-:Y:S03]  /*2140*/  STG.E.64 desc[UR18][R34.64], R46 ;  /* 0x0000002e22007986 */ /* 0x0003e6000c101b12 */
[--C-:B---3--:R-:W-:Y:S01]  /*2150*/  IMAD.WIDE R16, R16, 0x8, R18.reuse ;  /* 0x0000000810107825 */ /* 0x108fe200078e0212 */
[----:B------:R2:W-:Y:S03]  /*2160*/  STG.E.64 desc[UR18][R50.64], R48 ;  /* 0x0000003032007986 */ /* 0x0005e6000c101b12 */
[----:B------:R-:W-:Y:S01]  /*2170*/  IMAD.WIDE R74, R6, 0x8, R18 ;  /* 0x00000008064a7825 */ /* 0x000fe200078e0212 */
[----:B------:R-:W0:Y:S03]  /*2180*/  LDG.E.64 R10, desc[UR18][R10.64] ;  /* 0x000000120a0a7981 */ /* 0x000e26000c1e1b00 */
[----:B------:R-:W-:Y:S01]  /*2190*/  IMAD.WIDE R42, R43, 0x8, R32 ;  /* 0x000000082b2a7825 */ /* 0x000fe200078e0220 */
[----:B------:R-:W0:Y:S04]  /*21a0*/  LDG.E.64 R16, desc[UR18][R16.64] ;  /* 0x0000001210107981 */ /* 0x000e28000c1e1b00 */
[----:B------:R-:W3:Y:S04]  /*21b0*/  LDG.E.64 R8, desc[UR18][R8.64] ;  /* 0x0000001208087981 */ /* 0x000ee8000c1e1b00 */
[----:B------:R-:W3:Y:S04]  /*21c0*/  LDG.E.64 R74, desc[UR18][R74.64] ;  /* 0x000000124a4a7981 */ /* 0x000ee8000c1e1b00 */
[----:B------:R-:W4:Y:S04]  /*21d0*/  LDG.E.64 R36, desc[UR18][R36.64] ;  /* 0x0000001224247981 */ /* 0x000f28000c1e1b00 */
[----:B------:R-:W4:Y:S04]  /*21e0*/  LDG.E.64 R38, desc[UR18][R38.64] ;  /* 0x0000001226267981 */ /* 0x000f28000c1e1b00 */
[----:B------:R-:W4:Y:S04]  /*21f0*/  LDG.E.64 R40, desc[UR18][R40.64] ;  /* 0x0000001228287981 */ /* 0x000f28000c1e1b00 */
[----:B------:R0:W5:Y:S04]  /*2200*/  LDG.E.64 R44, desc[UR18][R32.64+0x18] ;  /* 0x00001812202c7981 */ /* 0x000168000c1e1b00 */
[----:B-1----:R1:W5:Y:S04]  /*2210*/  LDG.E.64 R46, desc[UR18][R32.64+0x20] ;  /* 0x00002012202e7981 */ /* 0x002368000c1e1b00 */
[----:B--2---:R1:W5:Y:S04]  /*2220*/  LDG.E.64 R48, desc[UR18][R42.64+0x18] ;  /* 0x000018122a307981 */ /* 0x004368000c1e1b00 */
[----:B------:R1:W5:Y:S01]  /*2230*/  LDG.E.64 R50, desc[UR18][R42.64+0x20] ;  /* 0x000020122a327981 */ /* 0x000362000c1e1b00 */
[----:B------:R-:W-:-:S02]  /*2240*/  DMUL R52, R52, R56 ;  /* 0x0000003834347228 */ /* 0x000fc40000000000 */
[-C--:B------:R-:W-:Y:S02]  /*2250*/  DMUL R54, R14, R56.reuse ;  /* 0x000000380e367228 */ /* 0x080fe40000000000 */
[----:B------:R-:W-:Y:S02]  /*2260*/  DMUL R56, R12, R56 ;  /* 0x000000380c387228 */ /* 0x000fe40000000000 */
[C-C-:B0-----:R-:W-:Y:S02]  /*2270*/  DFMA R58, -R16.reuse, UR6, R10.reuse ;  /* 0x00000006103a7c2b */ /* 0x141fe4000800010a */
[----:B------:R-:W-:Y:S02]  /*2280*/  DFMA R60, R16, UR6, R10 ;  /* 0x00000006103c7c2b */ /* 0x000fe4000800000a */
[C-C-:B---3--:R-:W-:Y:S02]  /*2290*/  DFMA R76, R74.reuse, UR6, R8.reuse ;  /* 0x000000064a4c7c2b */ /* 0x148fe40008000008 */
[----:B------:R-:W-:Y:S01]  /*22a0*/  DFMA R78, -R74, UR6, R8 ;  /* 0x000000064a4e7c2b */ /* 0x000fe20008000108 */
[----:B----4-:R-:W-:Y:S01]  /*22b0*/  MOV R62, R36 ;  /* 0x00000024003e7202 */ /* 0x010fe20000000f00 */
[----:B------:R-:W-:Y:S01]  /*22c0*/  IMAD.MOV.U32 R63, RZ, RZ, R37 ;  /* 0x000000ffff3f7224 */ /* 0x000fe200078e0025 */
[----:B------:R-:W-:Y:S01]  /*22d0*/  MOV R64, R38 ;  /* 0x0000002600407202 */ /* 0x000fe20000000f00 */
[----:B------:R-:W-:Y:S01]  /*22e0*/  IMAD.MOV.U32 R65, RZ, RZ, R39 ;  /* 0x000000ffff417224 */ /* 0x000fe200078e0027 */
[----:B------:R-:W-:Y:S01]  /*22f0*/  MOV R66, R40 ;  /* 0x0000002800427202 */ /* 0x000fe20000000f00 */
[----:B------:R-:W-:Y:S01]  /*2300*/  IMAD.MOV.U32 R67, RZ, RZ, R41 ;  /* 0x000000ffff437224 */ /* 0x000fe200078e0029 */
[----:B-1----:R-:W-:Y:S06]  /*2310*/  BRA.U !UP0, `(.L_x_12) ;  /* 0x0000000d08347547 */ /* 0x002fec000b800000 */
[----:B------:R-:W5:Y:S01]  /*2320*/  LDG.E.64 R68, desc[UR18][R68.64] ;  /* 0x0000001244447981 */ /* 0x000f62000c1e1b00 */
[----:B------:R-:W0:Y:S01]  /*2330*/  LDCU.64 UR8, c[0x0][0x3d0] ;  /* 0x00007a00ff0877ac */ /* 0x000e220008000a00 */
[----:B------:R-:W-:Y:S02]  /*2340*/  IMAD.WIDE R18, R4, 0x8, R18 ;  /* 0x0000000804127825 */ /* 0x000fe400078e0212 */
[----:B------:R-:W5:Y:S02]  /*2350*/  LDG.E.64 R70, desc[UR18][R70.64] ;  /* 0x0000001246467981 */ /* 0x000f64000c1e1b00 */
[----:B------:R-:W-:Y:S01]  /*2360*/  IMAD.U32 R6, RZ, RZ, UR5 ;  /* 0x00000005ff067e24 */ /* 0x000fe2000f8e00ff */
[----:B------:R-:W-:Y:S01]  /*2370*/  MOV R0, UR21 ;  /* 0x0000001500007c02 */ /* 0x000fe20008000f00 */
[----:B------:R1:W5:Y:S01]  /*2380*/  LDG.E.64 R72, desc[UR18][R18.64] ;  /* 0x0000001212487981 */ /* 0x000362000c1e1b00 */
[----:B------:R-:W-:Y:S02]  /*2390*/  UIADD3 UR4, UPT, UPT, UR14, 0x2, URZ ;  /* 0x000000020e047890 */ /* 0x000fe4000fffe0ff */
[----:B------:R-:W-:-:S02]  /*23a0*/  UIADD3 UR17, UPT, UPT, UR17, 0x2, URZ ;  /* 0x0000000211117890 */ /* 0x000fc4000fffe0ff */
[----:B------:R-:W-:Y:S01]  /*23b0*/  ULEA UR7, UR5, 0x2, 0x3 ;  /* 0x0000000205077891 */ /* 0x000fe2000f8e18ff */
[----:B------:R-:W-:Y:S01]  /*23c0*/  MOV R64, R38 ;  /* 0x0000002600407202 */ /* 0x000fe20000000f00 */
[----:B------:R-:W-:Y:S01]  /*23d0*/  IMAD.MOV.U32 R65, RZ, RZ, R39 ;  /* 0x000000ffff417224 */ /* 0x000fe200078e0027 */
[----:B------:R-:W-:Y:S01]  /*23e0*/  MOV R66, R40 ;  /* 0x0000002800427202 */ /* 0x000fe20000000f00 */
[----:B------:R-:W-:Y:S01]  /*23f0*/  IMAD.MOV.U32 R67, RZ, RZ, R41 ;  /* 0x000000ffff437224 */ /* 0x000fe200078e0029 */
[----:B------:R-:W-:Y:S01]  /*2400*/  MOV R62, R36 ;  /* 0x00000024003e7202 */ /* 0x000fe20000000f00 */
[----:B0-----:R-:W-:Y:S01]  /*2410*/  UIMAD UR6, UR9, UR5, URZ ;  /* 0x00000005090672a4 */ /* 0x001fe2000f8e02ff */
[----:B------:R-:W-:Y:S01]  /*2420*/  IMAD.MOV.U32 R63, RZ, RZ, R37 ;  /* 0x000000ffff3f7224 */ /* 0x000fe200078e0025 */
[----:B------:R-:W0:Y:S04]  /*2430*/  LDCU.64 UR10, c[0x0][0x3c8] ;  /* 0x00007900ff0a77ac */ /* 0x000e280008000a00 */
[----:B------:R-:W-:Y:S01]  /*2440*/  MOV R8, UR6 ;  /* 0x0000000600087c02 */ /* 0x000fe20008000f00 */
[----:B------:R-:W-:-:S04]  /*2450*/  IMAD.U32 R12, RZ, RZ, UR9 ;  /* 0x00000009ff0c7e24 */ /* 0x000fc8000f8e00ff */
[C-C-:B------:R-:W-:Y:S02]  /*2460*/  IMAD R7, R8.reuse, 0x3, R5.reuse ;  /* 0x0000000308077824 */ /* 0x140fe400078e0205 */
[----:B------:R-:W-:Y:S01]  /*2470*/  IMAD R9, R8, 0x4, R5 ;  /* 0x0000000408097824 */ /* 0x000fe200078e0205 */
[----:B------:R-:W-:Y:S01]  /*2480*/  MOV R14, UR8 ;  /* 0x00000008000e7c02 */ /* 0x000fe20008000f00 */
[----:B------:R-:W-:Y:S01]  /*2490*/  IMAD R6, R6, UR21, RZ ;  /* 0x0000001506067c24 */ /* 0x000fe2000f8e02ff */
[----:B------:R-:W-:Y:S01]  /*24a0*/  IADD3 R7, PT, PT, R7, UR15, RZ ;  /* 0x0000000f07077c10 */ /* 0x000fe2000fffe0ff */
[----:B------:R-:W-:Y:S02]  /*24b0*/  IMAD R12, R12, 0x3, R3 ;  /* 0x000000030c0c7824 */ /* 0x000fe400078e0203 */
[----:B------:R-:W-:Y:S01]  /*24c0*/  VIADD R9, R9, UR15 ;  /* 0x0000000f09097c36 */ /* 0x000fe20008000000 */
[----:B------:R-:W-:Y:S01]  /*24d0*/  LEA R8, R6, R5, 0x3 ;  /* 0x0000000506087211 */ /* 0x000fe200078e18ff */
[----:B------:R-:W-:-:S02]  /*24e0*/  IMAD R0, R0, UR16, R5 ;  /* 0x0000001000007c24 */ /* 0x000fc4000f8e0205 */
[C-C-:B------:R-:W-:Y:S02]  /*24f0*/  IMAD R10, R6.reuse, 0x2, R5.reuse ;  /* 0x00000002060a7824 */ /* 0x140fe400078e0205 */
[----:B------:R-:W-:Y:S01]  /*2500*/  IMAD R11, R6, 0x3, R5 ;  /* 0x00000003060b7824 */ /* 0x000fe200078e0205 */
[----:B------:R-:W-:Y:S02]  /*2510*/  UIMAD UR6, UR9, UR8, URZ ;  /* 0x00000008090672a4 */ /* 0x000fe4000f8e02ff */
[--C-:B------:R-:W-:Y:S01]  /*2520*/  IMAD R5, R7, UR8, R14.reuse ;  /* 0x0000000807057c24 */ /* 0x100fe2000f8e020e */
[----:B------:R-:W-:Y:S01]  /*2530*/  UIADD3 UR16, UPT, UPT, UR16, 0x2, URZ ;  /* 0x0000000210107890 */ /* 0x000fe2000fffe0ff */
[--C-:B-1----:R-:W-:Y:S02]  /*2540*/  IMAD R19, R12, UR8, R14.reuse ;  /* 0x000000080c137c24 */ /* 0x102fe4000f8e020e */
[----:B------:R-:W-:Y:S01]  /*2550*/  IMAD R7, R9, UR8, R14 ;  /* 0x0000000809077c24 */ /* 0x000fe2000f8e020e */
[----:B------:R-:W-:Y:S01]  /*2560*/  UIADD3 UR8, UPT, UPT, UR22, 0x2, URZ ;  /* 0x0000000216087890 */ /* 0x000fe2000fffe0ff */
[----:B------:R-:W-:Y:S01]  /*2570*/  MOV R6, UR4 ;  /* 0x0000000400067c02 */ /* 0x000fe20008000f00 */
[----:B------:R-:W-:Y:S01]  /*2580*/  IMAD.U32 R12, RZ, RZ, UR17 ;  /* 0x00000011ff0c7e24 */ /* 0x000fe2000f8e00ff */
[----:B------:R-:W-:Y:S01]  /*2590*/  MOV R14, UR16 ;  /* 0x00000010000e7c02 */ /* 0x000fe20008000f00 */
[----:B------:R-:W-:-:S02]  /*25a0*/  IMAD.U32 R16, RZ, RZ, UR7 ;  /* 0x00000007ff107e24 */ /* 0x000fc4000f8e00ff */
[----:B------:R-:W-:Y:S01]  /*25b0*/  MOV R18, UR8 ;  /* 0x0000000800127c02 */ /* 0x000fe20008000f00 */
[----:B------:R-:W-:Y:S01]  /*25c0*/  VIADD R9, R0, UR15 ;  /* 0x0000000f00097c36 */ /* 0x000fe20008000000 */
[----:B------:R-:W-:Y:S01]  /*25d0*/  IADD3 R13, PT, PT, R8, UR15, RZ ;  /* 0x0000000f080d7c10 */ /* 0x000fe2000fffe0ff */
[----:B------:R-:W-:Y:S01]  /*25e0*/  VIADD R15, R10, UR15 ;  /* 0x0000000f0a0f7c36 */ /* 0x000fe20008000000 */
[----:B------:R-:W-:Y:S01]  /*25f0*/  IADD3 R17, PT, PT, R11, UR15, RZ ;  /* 0x0000000f0b117c10 */ /* 0x000fe2000fffe0ff */
[--C-:B------:R-:W-:Y:S02]  /*2600*/  IMAD R81, R6, UR21, R3.reuse ;  /* 0x0000001506517c24 */ /* 0x100fe4000f8e0203 */
[--C-:B------:R-:W-:Y:S02]  /*2610*/  IMAD R83, R12, UR21, R3.reuse ;  /* 0x000000150c537c24 */ /* 0x100fe4000f8e0203 */
[--C-:B------:R-:W-:Y:S02]  /*2620*/  IMAD R85, R14, UR21, R3.reuse ;  /* 0x000000150e557c24 */ /* 0x100fe4000f8e0203 */
[----:B------:R-:W-:-:S02]  /*2630*/  IMAD R87, R16, UR21, R3 ;  /* 0x0000001510577c24 */ /* 0x000fc4000f8e0203 */
[----:B------:R-:W-:Y:S02]  /*2640*/  IMAD R89, R18, UR21, R3 ;  /* 0x0000001512597c24 */ /* 0x000fe4000f8e0203 */
[--C-:B------:R-:W-:Y:S02]  /*2650*/  IMAD R6, R9, UR20, R2.reuse ;  /* 0x0000001409067c24 */ /* 0x100fe4000f8e0202 */
[--C-:B------:R-:W-:Y:S02]  /*2660*/  IMAD R14, R15, UR20, R2.reuse ;  /* 0x000000140f0e7c24 */ /* 0x100fe4000f8e0202 */
[--C-:B------:R-:W-:Y:S02]  /*2670*/  IMAD R8, R81, UR20, R2.reuse ;  /* 0x0000001451087c24 */ /* 0x100fe4000f8e0202 */
[--C-:B------:R-:W-:Y:S02]  /*2680*/  IMAD R9, R83, UR20, R2.reuse ;  /* 0x0000001453097c24 */ /* 0x100fe4000f8e0202 */
[----:B------:R-:W-:-:S02]  /*2690*/  IMAD R10, R85, UR20, R2 ;  /* 0x00000014550a7c24 */ /* 0x000fc4000f8e0202 */
[--C-:B------:R-:W-:Y:S02]  /*26a0*/  IMAD R11, R87, UR20, R2.reuse ;  /* 0x00000014570b7c24 */ /* 0x100fe4000f8e0202 */
[--C-:B------:R-:W-:Y:S02]  /*26b0*/  IMAD R12, R89, UR20, R2.reuse ;  /* 0x00000014590c7c24 */ /* 0x100fe4000f8e0202 */
[--C-:B------:R-:W-:Y:S02]  /*26c0*/  IMAD R13, R13, UR20, R2.reuse ;  /* 0x000000140d0d7c24 */ /* 0x100fe4000f8e0202 */
[----:B------:R-:W-:Y:S02]  /*26d0*/  IMAD R15, R17, UR20, R2 ;  /* 0x00000014110f7c24 */ /* 0x000fe4000f8e0202 */
[----:B------:R-:W-:Y:S01]  /*26e0*/  IMAD.IADD R16, R2, 0x1, R19 ;  /* 0x0000000102107824 */ /* 0x000fe200078e0213 */
[----:B------:R-:W-:Y:S02]  /*26f0*/  UIADD3 UR5, UPT, UPT, -UR5, URZ, URZ ;  /* 0x000000ff05057290 */ /* 0x000fe4000fffe1ff */
[----:B------:R-:W-:Y:S01]  /*2700*/  UIMAD UR7, UR6, 0xa, URZ ;  /* 0x0000000a060778a4 */ /* 0x000fe2000f8e02ff */
[----:B0-----:R-:W-:-:S11]  /*2710*/  UMOV UR4, URZ ;  /* 0x000000ff00047c82 */ /* 0x001fd60008000000 */
.L_x_17:
[----:B------:R-:W0:Y:S01]  /*2720*/  LDC R0, c[0x0][0x3d8] ;  /* 0x0000f600ff007b82 */ /* 0x000e220000000800 */
[----:B------:R-:W-:-:S07]  /*2730*/  UIADD3 UR8, UPT, UPT, UR4, 0x2, URZ ;  /* 0x0000000204087890 */ /* 0x000fce000fffe0ff */
[----:B------:R-:W1:Y:S01]  /*2740*/  LDC.64 R86, c[0x0][0x3c0] ;  /* 0x0000f000ff567b82 */ /* 0x000e620000000a00 */
[----:B0-----:R-:W-:-:S04]  /*2750*/  IADD3 R0, PT, PT, R0, -0x1, RZ ;  /* 0xffffffff00007810 */ /* 0x001fc80007ffe0ff */
[----:B------:R-:W-:Y:S01]  /*2760*/  ISETP.LE.AND P0, PT, R0, UR8, PT ;  /* 0x0000000800007c0c */ /* 0x000fe2000bf03270 */
[----:B-1----:R-:W-:-:S04]  /*2770*/  IMAD.WIDE R80, R8, 0x8, R86 ;  /* 0x0000000808507825 */ /* 0x002fc800078e0256 */
[----:B------:R-:W-:Y:S02]  /*2780*/  IMAD.WIDE R82, R10, 0x8, R86 ;  /* 0x000000080a527825 */ /* 0x000fe400078e0256 */
[----:B------:R-:W2:Y:S06]  /*2790*/  LDG.E.64 R80, desc[UR18][R80.64] ;  /* 0x0000001250507981 */ /* 0x000eac000c1e1b00 */
[----:B------:R-:W0:Y:S01]  /*27a0*/  @!P0 LDC.64 R18, c[0x0][0x3a0] ;  /* 0x0000e800ff128b82 */ /* 0x000e220000000a00 */
[----:B------:R-:W-:Y:S01]  /*27b0*/  @!P0 VIADD R17, R16, 0x1 ;  /* 0x0000000110118836 */ /* 0x000fe20000000000 */
[----:B------:R-:W3:Y:S01]  /*27c0*/  LDG.E.64 R82, desc[UR18][R82.64] ;  /* 0x0000001252527981 */ /* 0x000ee2000c1e1b00 */
[----:B-----5:R-:W-:Y:S01]  /*27d0*/  IMAD.MOV.U32 R84, RZ, RZ, R68 ;  /* 0x000000ffff547224 */ /* 0x020fe200078e0044 */
[----:B------:R-:W-:Y:S01]  /*27e0*/  MOV R85, R69 ;  /* 0x0000004500557202 */ /* 0x000fe20000000f00 */
[--C-:B------:R-:W-:Y:S01]  /*27f0*/  IMAD.WIDE R90, R12, 0x8, R86.reuse ;  /* 0x000000080c5a7825 */ /* 0x100fe200078e0256 */
[----:B------:R-:W1:Y:S02]  /*2800*/  MUFU.RCP64H R99, R63 ;  /* 0x0000003f00637308 */ /* 0x000e640000001800 */
[----:B------:R-:W4:Y:S01]  /*2810*/  @!P0 LDC.64 R102, c[0x3][0xa0] ;  /* 0x00c02800ff668b82 */ /* 0x000f220000000a00 */
[----:B------:R-:W-:-:S02]  /*2820*/  IMAD.WIDE R92, R9, 0x8, R86 ;  /* 0x00000008095c7825 */ /* 0x000fc400078e0256 */
[----:B------:R-:W5:Y:S02]  /*2830*/  LDG.E.64 R90, desc[UR18][R90.64] ;  /* 0x000000125a5a7981 */ /* 0x000f64000c1e1b00 */
[----:B------:R-:W-:Y:S02]  /*2840*/  IMAD.WIDE R68, R11, 0x8, R86 ;  /* 0x000000080b447825 */ /* 0x000fe400078e0256 */
[----:B------:R-:W5:Y:S04]  /*2850*/  LDG.E.64 R92, desc[UR18][R92.64] ;  /* 0x000000125c5c7981 */ /* 0x000f68000c1e1b00 */
[----:B------:R-:W5:Y:S01]  /*2860*/  LDG.E.64 R68, desc[UR18][R68.64] ;  /* 0x0000001244447981 */ /* 0x000f62000c1e1b00 */
[----:B0-----:R-:W-:-:S06]  /*2870*/  @!P0 IMAD.WIDE R18, R17, 0x8, R18 ;  /* 0x0000000811128825 */ /* 0x001fcc00078e0212 */
[----:B------:R-:W4:Y:S01]  /*2880*/  @!P0 LDG.E.64 R18, desc[UR18][R18.64] ;  /* 0x0000001212128981 */ /* 0x000f22000c1e1b00 */
[----:B------:R-:W-:-:S06]  /*2890*/  VIADD R98, R63, 0x300402 ;  /* 0x003004023f627836 */ /* 0x000fcc0000000000 */
[----:B-1----:R-:W-:Y:S01]  /*28a0*/  DFMA R96, R98, -R62, 1 ;  /* 0x3ff000006260742b */ /* 0x002fe2000000083e */
[----:B------:R-:W-:-:S07]  /*28b0*/  MOV R95, UR7 ;  /* 0x00000007005f7c02 */ /* 0x000fce0008000f00 */
[----:B------:R-:W-:Y:S01]  /*28c0*/  DFMA R96, R96, R96, R96 ;  /* 0x000000606060722b */ /* 0x000fe20000000060 */
[----:B------:R-:W-:Y:S01]  /*28d0*/  IMAD.WIDE R94, R95, 0x8, R32 ;  /* 0x000000085f5e7825 */ /* 0x000fe200078e0220 */
[----:B------:R-:W-:-:S04]  /*28e0*/  FSETP.GEU.AND P1, PT, |R98|, 5.8789094863358348022e-39, PT ;  /* 0x004004026200780b */ /* 0x000fc80003f2e200 */
[----:B------:R-:W5:Y:S02]  /*28f0*/  LDG.E.64 R86, desc[UR18][R94.64+0x18] ;  /* 0x000018125e567981 */ /* 0x000f64000c1e1b00 */
[----:B------:R-:W-:Y:S02]  /*2900*/  DFMA R106, R98, R96, R98 ;  /* 0x00000060626a722b */ /* 0x000fe40000000062 */
[----:B------:R2:W5:Y:S06]  /*2910*/  LDG.E.64 R88, desc[UR18][R94.64+0x20] ;  /* 0x000020125e587981 */ /* 0x00056c000c1e1b00 */
[C---:B------:R-:W-:Y:S01]  /*2920*/  DFMA R100, R106.reuse, -R62, 1 ;  /* 0x3ff000006a64742b */ /* 0x040fe2000000083e */
[----:B------:R-:W-:Y:S07]  /*2930*/  BSSY.RECONVERGENT B0, `(.L_x_13) ;  /* 0x0000015000007945 */ /* 0x000fee0003800200 */
[----:B------:R-:W-:Y:S01]  /*2940*/  DFMA R106, R106, R100, R106 ;  /* 0x000000646a6a722b */ /* 0x000fe2000000006a */
[----:B--2---:R-:W-:Y:S01]  /*2950*/  MOV R94, R80 ;  /* 0x00000050005e7202 */ /* 0x004fe20000000f00 */
[----:B------:R-:W-:Y:S01]  /*2960*/  IMAD.MOV.U32 R95, RZ, RZ, R81 ;  /* 0x000000ffff5f7224 */ /* 0x000fe200078e0051 */
[----:B---3--:R-:W-:Y:S01]  /*2970*/  MOV R96, R82 ;  /* 0x0000005200607202 */ /* 0x008fe20000000f00 */
[----:B------:R-:W-:-:S04]  /*2980*/  IMAD.MOV.U32 R97, RZ, RZ, R83 ;  /* 0x000000ffff617224 */ /* 0x000fc800078e0053 */
[CCC-:B----4-:R-:W-:Y:S02]  /*2990*/  @!P0 DFMA R80, -R72.reuse, R102.reuse, R94.reuse ;  /* 0x000000664850822b */ /* 0x1d0fe4000000015e */
[-C--:B------:R-:W-:Y:S01]  /*29a0*/  @!P0 DFMA R94, R72, R102.reuse, R94 ;  /* 0x00000066485e822b */ /* 0x080fe2000000005e */
[----:B------:R-:W-:Y:S01]  /*29b0*/  @!P0 MOV R72, R74 ;  /* 0x0000004a00488202 */ /* 0x000fe20000000f00 */
[----:B------:R-:W-:Y:S01]  /*29c0*/  @!P0 IMAD.MOV.U32 R73, RZ, RZ, R75 ;  /* 0x000000ffff498224 */ /* 0x000fe200078e004b */
[CCC-:B------:R-:W-:Y:S02]  /*29d0*/  @!P0 DFMA R82, R18.reuse, R102.reuse, R96.reuse ;  /* 0x000000661252822b */ /* 0x1c0fe40000000060 */
[----:B------:R-:W-:Y:S01]  /*29e0*/  @!P0 DFMA R96, -R18, R102, R96 ;  /* 0x000000661260822b */ /* 0x000fe20000000160 */
[----:B------:R-:W-:Y:S01]  /*29f0*/  @!P0 MOV R74, R18 ;  /* 0x00000012004a8202 */ /* 0x000fe20000000f00 */
[----:B------:R-:W-:Y:S01]  /*2a00*/  @!P0 IMAD.MOV.U32 R75, RZ, RZ, R19 ;  /* 0x000000ffff4b8224 */ /* 0x000fe200078e0013 */
[----:B------:R-:W-:Y:S08]  /*2a10*/  @P1 BRA `(.L_x_14) ;  /* 0x0000000000181947 */ /* 0x000ff00003800000 */
[----:B------:R-:W-:Y:S01]  /*2a20*/  LOP3.LUT R18, R63, 0x7fffffff, RZ, 0xc0, !PT ;  /* 0x7fffffff3f127812 */ /* 0x000fe200078ec0ff */
[----:B------:R-:W-:Y:S01]  /*2a30*/  IMAD.MOV.U32 R105, RZ, RZ, R63 ;  /* 0x000000ffff697224 */ /* 0x000fe200078e003f */
[----:B------:R-:W-:Y:S02]  /*2a40*/  MOV R104, R62 ;  /* 0x0000003e00687202 */ /* 0x000fe40000000f00 */
[----:B------:R-:W-:Y:S02]  /*2a50*/  IADD3 R18, PT, PT, R18, -0x100000, RZ ;  /* 0xfff0000012127810 */ /* 0x000fe40007ffe0ff */
[----:B------:R-:W-:-:S07]  /*2a60*/  MOV R0, 0x2a80 ;  /* 0x00002a8000007802 */ /* 0x000fce0000000f00 */
[----:B-----5:R-:W-:Y:S05]  /*2a70*/  CALL.REL.NOINC `($__internal_0_$__cuda_sm20_dblrcp_rn_slowpath_v3) ;  /* 0x0000001c00ac7944 */ /* 0x020fea0003c00000 */
.L_x_14:
[----:B------:R-:W-:Y:S05]  /*2a80*/  BSYNC.RECONVERGENT B0 ;  /* 0x0000000000007941 */ /* 0x000fea0003800200 */
.L_x_13:
[----:B------:R-:W0:Y:S01]  /*2a90*/  MUFU.RCP64H R19, R37 ;  /* 0x0000002500137308 */ /* 0x000e220000001800 */
[----:B------:R-:W-:Y:S01]  /*2aa0*/  VIADD R18, R37, 0x300402 ;  /* 0x0030040225127836 */ /* 0x000fe20000000000 */
[C---:B------:R-:W-:Y:S01]  /*2ab0*/  DMUL R98, R106.reuse, R66 ;  /* 0x000000426a627228 */ /* 0x040fe20000000000 */
[----:B------:R-:W-:Y:S01]  /*2ac0*/  BSSY.RECONVERGENT B0, `(.L_x_15) ;  /* 0x0000016000007945 */ /* 0x000fe20003800200 */
[C---:B------:R-:W-:Y:S02]  /*2ad0*/  DMUL R100, R106.reuse, R70 ;  /* 0x000000466a647228 */ /* 0x040fe40000000000 */
[----:B------:R-:W-:Y:S01]  /*2ae0*/  FSETP.GEU.AND P0, PT, |R18|, 5.8789094863358348022e-39, PT ;  /* 0x004004021200780b */ /* 0x000fe20003f0e200 */
[----:B------:R-:W-:-:S05]  /*2af0*/  DMUL R102, R106, R44 ;  /* 0x0000002c6a667228 */ /* 0x000fca0000000000 */
[----:B------:R-:W-:-:S03]  /*2b00*/  DFMA R66, R100, -R58, R76 ;  /* 0x8000003a6442722b */ /* 0x000fc6000000004c */
[----:B------:R-:W-:Y:S02]  /*2b10*/  DFMA R44, R102, -R58, R48 ;  /* 0x8000003a662c722b */ /* 0x000fe40000000030 */
[----:B0-----:R-:W-:Y:S02]  /*2b20*/  DFMA R62, R18, -R36, 1 ;  /* 0x3ff00000123e742b */ /* 0x001fe40000000824 */
[----:B-----5:R-:W-:-:S06]  /*2b30*/  DFMA R48, -R90, R102, R86 ;  /* 0x000000665a30722b */ /* 0x020fcc0000000156 */
[----:B------:R-:W-:-:S08]  /*2b40*/  DFMA R62, R62, R62, R62 ;  /* 0x0000003e3e3e722b */ /* 0x000fd0000000003e */
[----:B------:R-:W-:Y:S02]  /*2b50*/  DFMA R104, R18, R62, R18 ;  /* 0x0000003e1268722b */ /* 0x000fe40000000012 */
[----:B------:R-:W-:Y:S02]  /*2b60*/  DFMA R62, R98, -R58, R64 ;  /* 0x8000003a623e722b */ /* 0x000fe40000000040 */
[C---:B------:R-:W-:Y:S02]  /*2b70*/  DFMA R58, -R90.reuse, R98, R80 ;  /* 0x000000625a3a722b */ /* 0x040fe40000000150 */
[----:B------:R-:W-:Y:S02]  /*2b80*/  DFMA R64, -R90, R100, R92 ;  /* 0x000000645a40722b */ /* 0x000fe4000000015c */
[----:B------:R-:W-:-:S08]  /*2b90*/  DFMA R106, R104, -R36, 1 ;  /* 0x3ff00000686a742b */ /* 0x000fd00000000824 */
[----:B------:R-:W-:Y:S01]  /*2ba0*/  DFMA R106, R104, R106, R104 ;  /* 0x0000006a686a722b */ /* 0x000fe20000000068 */
[----:B------:R-:W-:Y:S10]  /*2bb0*/  @P0 BRA `(.L_x_16) ;  /* 0x0000000000180947 */ /* 0x000ff40003800000 */
[----:B------:R-:W-:Y:S01]  /*2bc0*/  LOP3.LUT R18, R37, 0x7fffffff, RZ, 0xc0, !PT ;  /* 0x7fffffff25127812 */ /* 0x000fe200078ec0ff */
[----:B------:R-:W-:Y:S01]  /*2bd0*/  IMAD.MOV.U32 R105, RZ, RZ, R37 ;  /* 0x000000ffff697224 */ /* 0x000fe200078e0025 */
[----:B------:R-:W-:Y:S02]  /*2be0*/  MOV R104, R36 ;  /* 0x0000002400687202 */ /* 0x000fe40000000f00 */
[----:B------:R-:W-:Y:S02]  /*2bf0*/  IADD3 R18, PT, PT, R18, -0x100000, RZ ;  /* 0xfff0000012127810 */ /* 0x000fe40007ffe0ff */
[----:B------:R-:W-:-:S07]  /*2c00*/  MOV R0, 0x2c20 ;  /* 0x00002c2000007802 */ /* 0x000fce0000000f00 */
[----:B------:R-:W-:Y:S05]  /*2c10*/  CALL.REL.NOINC `($__internal_0_$__cuda_sm20_dblrcp_rn_slowpath_v3) ;  /* 0x0000001c00447944 */ /* 0x000fea0003c00000 */
.L_x_16:
[----:B------:R-:W-:Y:S05]  /*2c20*/  BSYNC.RECONVERGENT B0 ;  /* 0x0000000000007941 */ /* 0x000fea0003800200 */
.L_x_15:
[----:B------:R-:W0:Y:S01]  /*2c30*/  LDC.64 R18, c[0x0][0x3c0] ;  /* 0x0000f000ff127b82 */ /* 0x000e220000000a00 */
[C---:B------:R-:W-:Y:S01]  /*2c40*/  DMUL R76, R106.reuse, R40 ;  /* 0x000000286a4c7228 */ /* 0x040fe20000000000 */
[----:B------:R-:W-:Y:S01]  /*2c50*/  MOV R0, UR20 ;  /* 0x0000001400007c02 */ /* 0x000fe20008000f00 */
[C---:B------:R-:W-:Y:S01]  /*2c60*/  DMUL R80, R106.reuse, R46 ;  /* 0x0000002e6a507228 */ /* 0x040fe20000000000 */
[----:B------:R-:W-:Y:S01]  /*2c70*/  IMAD.U32 R17, RZ, RZ, UR20 ;  /* 0x00000014ff117e24 */ /* 0x000fe2000f8e00ff */
[----:B------:R-:W-:Y:S01]  /*2c80*/  DMUL R70, R106, R70 ;  /* 0x000000466a467228 */ /* 0x000fe20000000000 */
[----:B------:R-:W-:Y:S01]  /*2c90*/  UIADD3 UR5, UPT, UPT, UR5, 0x1, URZ ;  /* 0x0000000105057890 */ /* 0x000fe2000fffe0ff */
[----:B------:R-:W-:Y:S01]  /*2ca0*/  IMAD R9, R0, UR21, R9 ;  /* 0x0000001500097c24 */ /* 0x000fe2000f8e0209 */
[C---:B------:R-:W-:Y:S01]  /*2cb0*/  IADD3 R0, P1, PT, R2.reuse, R7, RZ ;  /* 0x0000000702007210 */ /* 0x040fe20007f3e0ff */
[-C--:B------:R-:W-:Y:S01]  /*2cc0*/  DFMA R36, R76, -R60.reuse, R38 ;  /* 0x8000003c4c24722b */ /* 0x080fe20000000026 */
[----:B------:R-:W-:Y:S01]  /*2cd0*/  IMAD R8, R17, UR21, R8 ;  /* 0x0000001511087c24 */ /* 0x000fe2000f8e0208 */
[-C--:B------:R-:W-:Y:S01]  /*2ce0*/  DFMA R46, R80, -R60.reuse, R50 ;  /* 0x8000003c502e722b */ /* 0x080fe20000000032 */
[----:B------:R-:W-:Y:S01]  /*2cf0*/  IMAD.U32 R39, RZ, RZ, UR20 ;  /* 0x00000014ff277e24 */ /* 0x000fe2000f8e00ff */
[----:B------:R-:W-:Y:S01]  /*2d00*/  MOV R50, UR20 ;  /* 0x0000001400327c02 */ /* 0x000fe20008000f00 */
[----:B------:R-:W-:Y:S01]  /*2d10*/  DFMA R40, R70, -R60, R78 ;  /* 0x8000003c4628722b */ /* 0x000fe2000000004e */
[----:B------:R-:W-:Y:S01]  /*2d20*/  IADD3 R38, P0, PT, R2, R5, RZ ;  /* 0x0000000502267210 */ /* 0x000fe20007f1e0ff */
[----:B------:R-:W-:Y:S01]  /*2d30*/  IMAD R10, R39, UR21, R10 ;  /* 0x00000015270a7c24 */ /* 0x000fe2000f8e020a */
[----:B------:R-:W-:Y:S01]  /*2d40*/  LEA.HI.X.SX32 R17, R7, RZ, 0x1, P1 ;  /* 0x000000ff07117211 */ /* 0x000fe200008f0eff */
[----:B------:R-:W-:Y:S01]  /*2d50*/  IMAD R11, R50, UR21, R11 ;  /* 0x00000015320b7c24 */ /* 0x000fe2000f8e020b */
[----:B------:R-:W-:Y:S01]  /*2d60*/  LEA.HI.X.SX32 R39, R5, RZ, 0x1, P0 ;  /* 0x000000ff05277211 */ /* 0x000fe200000f0eff */
[----:B------:R-:W-:Y:S01]  /*2d70*/  IMAD.U32 R61, RZ, RZ, UR20 ;  /* 0x00000014ff3d7e24 */ /* 0x000fe2000f8e00ff */
[----:B------:R-:W-:Y:S01]  /*2d80*/  LEA R86, P0, R38, UR10, 0x3 ;  /* 0x0000000a26567c11 */ /* 0x000fe2000f8018ff */
[----:B------:R-:W-:Y:S01]  /*2d90*/  UISETP.NE.AND UP1, UPT, UR5, -0x2, UPT ;  /* 0xfffffffe0500788c */ /* 0x000fe2000bf25270 */
[----:B------:R-:W-:Y:S01]  /*2da0*/  LEA R78, P1, R0, UR10, 0x3 ;  /* 0x0000000a004e7c11 */ /* 0x000fe2000f8218ff */
[----:B0-----:R-:W-:Y:S01]  /*2db0*/  IMAD.WIDE R50, R6, 0x8, R18 ;  /* 0x0000000806327825 */ /* 0x001fe200078e0212 */
[----:B------:R-:W-:Y:S01]  /*2dc0*/  LEA.HI.X R87, R38, UR11, R39, 0x3, P0 ;  /* 0x0000000b26577c11 */ /* 0x000fe200080f1c27 */
[C---:B------:R-:W-:Y:S01]  /*2dd0*/  DFMA R38, -R90.reuse, R70, R92 ;  /* 0x000000465a26722b */ /* 0x040fe2000000015c */
[----:B------:R-:W-:Y:S01]  /*2de0*/  LEA.HI.X R79, R0, UR11, R17, 0x3, P1 ;  /* 0x0000000b004f7c11 */ /* 0x000fe200088f1c11 */
[--C-:B------:R-:W-:Y:S01]  /*2df0*/  IMAD.WIDE R104, R14, 0x8, R18.reuse ;  /* 0x000000080e687825 */ /* 0x100fe200078e0212 */
[----:B------:R0:W-:Y:S01]  /*2e00*/  STG.E.64 desc[UR18][R50.64], R98 ;  /* 0x0000006232007986 */ /* 0x0001e2000c101b12 */
[----:B------:R-:W-:Y:S01]  /*2e10*/  MOV R17, UR20 ;  /* 0x0000001400117c02 */ /* 0x000fe20008000f00 */
[----:B------:R-:W-:Y:S01]  /*2e20*/  UIADD3 UR4, UPT, UPT, UR4, 0x1, URZ ;  /* 0x0000000104047890 */ /* 0x000fe2000fffe0ff */
[----:B------:R-:W-:Y:S01]  /*2e30*/  IMAD.WIDE R106, R13, 0x8, R18 ;  /* 0x000000080d6a7825 */ /* 0x000fe200078e0212 */
[----:B------:R1:W-:Y:S01]  /*2e40*/  STG.E.64 desc[UR18][R104.64], R76 ;  /* 0x0000004c68007986 */ /* 0x0003e2000c101b12 */
[----:B------:R-:W-:Y:S01]  /*2e50*/  MOV R93, UR20 ;  /* 0x00000014005d7c02 */ /* 0x000fe20008000f00 */
[----:B------:R-:W-:Y:S01]  /*2e60*/  UIMAD UR7, UR6, 0x5, UR7 ;  /* 0x00000005060778a4 */ /* 0x000fe2000f8e0207 */
[----:B------:R-:W-:Y:S01]  /*2e70*/  IMAD R12, R61, UR21, R12 ;  /* 0x000000153d0c7c24 */ /* 0x000fe2000f8e020c */
[----:B------:R-:W-:Y:S01]  /*2e80*/  DFMA R60, -R90, R76, R94 ;  /* 0x0000004c5a3c722b */ /* 0x000fe2000000015e */
[----:B------:R-:W-:Y:S01]  /*2e90*/  IMAD.WIDE R18, R15, 0x8, R18 ;  /* 0x000000080f127825 */ /* 0x000fe200078e0212 */
[----:B------:R-:W-:Y:S01]  /*2ea0*/  STG.E.64 desc[UR18][R86.64+0x8], R102 ;  /* 0x0000086656007986 */ /* 0x000fe2000c101b12 */
[----:B------:R-:W-:-:S02]  /*2eb0*/  IADD3 R16, PT, PT, R16, UR6, RZ ;  /* 0x0000000610107c10 */ /* 0x000fc4000fffe0ff */
[----:B------:R-:W-:Y:S01]  /*2ec0*/  IMAD.U32 R0, RZ, RZ, UR20 ;  /* 0x00000014ff007e24 */ /* 0x000fe2000f8e00ff */
[----:B------:R-:W-:Y:S01]  /*2ed0*/  STG.E.64 desc[UR18][R106.64], R100 ;  /* 0x000000646a007986 */ /* 0x000fe2000c101b12 */
[----:B0-----:R-:W-:Y:S01]  /*2ee0*/  DFMA R50, -R90, R80, R88 ;  /* 0x000000505a32722b */ /* 0x001fe20000000158 */
[----:B------:R-:W-:Y:S01]  /*2ef0*/  IMAD R6, R17, UR21, R6 ;  /* 0x0000001511067c24 */ /* 0x000fe2000f8e0206 */
[----:B------:R-:W-:Y:S01]  /*2f00*/  IADD3 R7, PT, PT, R7, UR6, RZ ;  /* 0x0000000607077c10 */ /* 0x000fe2000fffe0ff */
[----:B-1----:R-:W-:Y:S01]  /*2f10*/  IMAD.U32 R76, RZ, RZ, UR20 ;  /* 0x00000014ff4c7e24 */ /* 0x002fe2000f8e00ff */
[----:B------:R0:W-:Y:S01]  /*2f20*/  STG.E.64 desc[UR18][R18.64], R70 ;  /* 0x0000004612007986 */ /* 0x0001e2000c101b12 */
[----:B------:R-:W-:Y:S01]  /*2f30*/  IMAD R13, R0, UR21, R13 ;  /* 0x00000015000d7c24 */ /* 0x000fe2000f8e020d */
[----:B------:R-:W-:Y:S01]  /*2f40*/  MOV R77, R83 ;  /* 0x00000053004d7202 */ /* 0x000fe20000000f00 */
[----:B------:R-:W-:Y:S01]  /*2f50*/  IMAD R15, R76, UR21, R15 ;  /* 0x000000154c0f7c24 */ /* 0x000fe2000f8e020f */
[----:B------:R1:W-:Y:S01]  /*2f60*/  STG.E.64 desc[UR18][R78.64+0x8], R80 ;  /* 0x000008504e007986 */ /* 0x0003e2000c101b12 */
[----:B------:R-:W-:-:S02]  /*2f70*/  IMAD R14, R93, UR21, R14 ;  /* 0x000000155d0e7c24 */ /* 0x000fc4000f8e020e */
[----:B------:R-:W-:Y:S02]  /*2f80*/  IMAD.MOV.U32 R76, RZ, RZ, R82 ;  /* 0x000000ffff4c7224 */ /* 0x000fe400078e0052 */
[----:B------:R-:W-:Y:S02]  /*2f90*/  VIADD R5, R5, UR6 ;  /* 0x0000000605057c36 */ /* 0x000fe40008000000 */
[----:B0-----:R-:W-:Y:S01]  /*2fa0*/  IMAD.MOV.U32 R70, RZ, RZ, R84 ;  /* 0x000000ffff467224 */ /* 0x001fe200078e0054 */
[----:B------:R-:W-:Y:S01]  /*2fb0*/  MOV R71, R85 ;  /* 0x0000005500477202 */ /* 0x000fe20000000f00 */
[----:B-1----:R-:W-:Y:S01]  /*2fc0*/  IMAD.MOV.U32 R78, RZ, RZ, R96 ;  /* 0x000000ffff4e7224 */ /* 0x002fe200078e0060 */
[----:B------:R-:W-:Y:S01]  /*2fd0*/  MOV R79, R97 ;  /* 0x00000061004f7202 */ /* 0x000fe20000000f00 */
[----:B------:R-:W-:Y:S06]  /*2fe0*/  BRA.U UP1, `(.L_x_17) ;  /* 0xfffffff501cc7547 */ /* 0x000fec000b83ffff */
.L_x_12:
[----:B------:R-:W0:Y:S01]  /*2ff0*/  MUFU.RCP64H R7, R63 ;  /* 0x0000003f00077308 */ /* 0x000e220000001800 */
[----:B------:R-:W-:Y:S01]  /*3000*/  VIADD R6, R63, 0x300402 ;  /* 0x003004023f067836 */ /* 0x000fe20000000000 */
[----:B------:R-:W-:Y:S04]  /*3010*/  BSSY.RECONVERGENT B0, `(.L_x_18) ;  /* 0x000000e000007945 */ /* 0x000fe80003800200 */
[----:B------:R-:W-:Y:S01]  /*3020*/  FSETP.GEU.AND P0, PT, |R6|, 5.8789094863358348022e-39, PT ;  /* 0x004004020600780b */ /* 0x000fe20003f0e200 */
[----:B0-----:R-:W-:-:S08]  /*3030*/  DFMA R8, R6, -R62, 1 ;  /* 0x3ff000000608742b */ /* 0x001fd0000000083e */
[----:B------:R-:W-:-:S08]  /*3040*/  DFMA R8, R8, R8, R8 ;  /* 0x000000080808722b */ /* 0x000fd00000000008 */
[----:B------:R-:W-:-:S08]  /*3050*/  DFMA R8, R6, R8, R6 ;  /* 0x000000080608722b */ /* 0x000fd00000000006 */
        /* <DEDUP_REMOVED lines=8> */
[----:B-----5:R-:W-:Y:S05]  /*30e0*/  CALL.REL.NOINC `($__internal_0_$__cuda_sm20_dblrcp_rn_slowpath_v3) ;  /* 0x0000001800107944 */ /* 0x020fea0003c00000 */
.L_x_19:
[----:B------:R-:W-:Y:S05]  /*30f0*/  BSYNC.RECONVERGENT B0 ;  /* 0x0000000000007941 */ /* 0x000fea0003800200 */
.L_x_18:
[----:B------:R-:W0:Y:S01]  /*3100*/  MUFU.RCP64H R7, R37 ;  /* 0x0000002500077308 */ /* 0x000e220000001800 */
[----:B------:R-:W-:Y:S01]  /*3110*/  VIADD R6, R37, 0x300402 ;  /* 0x0030040225067836 */ /* 0x000fe20000000000 */
[C---:B------:R-:W-:Y:S01]  /*3120*/  DMUL R10, R106.reuse, R66 ;  /* 0x000000426a0a7228 */ /* 0x040fe20000000000 */
[----:B------:R-:W-:Y:S01]  /*3130*/  BSSY.RECONVERGENT B0, `(.L_x_20) ;  /* 0x0000011000007945 */ /* 0x000fe20003800200 */
[----:B-----5:R-:W-:Y:S02]  /*3140*/  DMUL R44, R106, R44 ;  /* 0x0000002c6a2c7228 */ /* 0x020fe40000000000 */
[----:B------:R-:W-:-:S06]  /*3150*/  FSETP.GEU.AND P0, PT, |R6|, 5.8789094863358348022e-39, PT ;  /* 0x004004020600780b */ /* 0x000fcc0003f0e200 */
[----:B------:R-:W-:Y:S02]  /*3160*/  DFMA R48, R44, -R58, R48 ;  /* 0x8000003a2c30722b */ /* 0x000fe40000000030 */
[----:B0-----:R-:W-:-:S08]  /*3170*/  DFMA R8, R6, -R36, 1 ;  /* 0x3ff000000608742b */ /* 0x001fd00000000824 */
[----:B------:R-:W-:-:S08]  /*3180*/  DFMA R8, R8, R8, R8 ;  /* 0x000000080808722b */ /* 0x000fd00000000008 */
[----:B------:R-:W-:Y:S02]  /*3190*/  DFMA R12, R6, R8, R6 ;  /* 0x00000008060c722b */ /* 0x000fe40000000006 */
[----:B------:R-:W-:-:S06]  /*31a0*/  DFMA R8, R10, -R58, R64 ;  /* 0x8000003a0a08722b */ /* 0x000fcc0000000040 */
        /* <DEDUP_REMOVED lines=9> */
.L_x_21:
[----:B------:R-:W-:Y:S05]  /*3240*/  BSYNC.RECONVERGENT B0 ;  /* 0x0000000000007941 */ /* 0x000fea0003800200 */
.L_x_20:
[----:B------:R-:W0:Y:S01]  /*3250*/  MUFU.RCP64H R7, R9 ;  /* 0x0000000900077308 */ /* 0x000e220000001800 */
[----:B------:R-:W-:Y:S01]  /*3260*/  IMAD.MOV.U32 R6, RZ, RZ, 0x1 ;  /* 0x00000001ff067424 */ /* 0x000fe200078e00ff */
[----:B------:R-:W-:Y:S01]  /*3270*/  FSETP.GEU.AND P1, PT, |R49|, 6.5827683646048100446e-37, PT ;  /* 0x036000003100780b */ /* 0x000fe20003f2e200 */
[----:B------:R-:W-:Y:S01]  /*3280*/  DMUL R46, R106, R46 ;  /* 0x0000002e6a2e7228 */ /* 0x000fe20000000000 */
[----:B------:R-:W-:Y:S07]  /*3290*/  BSSY.RECONVERGENT B0, `(.L_x_22) ;  /* 0x0000017000007945 */ /* 0x000fee0003800200 */
[----:B------:R-:W-:-:S02]  /*32a0*/  DFMA R50, R46, -R60, R50 ;  /* 0x8000003c2e32722b */ /* 0x000fc40000000032 */
[----:B0-----:R-:W-:-:S08]  /*32b0*/  DFMA R12, -R8, R6, 1 ;  /* 0x3ff00000080c742b */ /* 0x001fd00000000106 */
[----:B------:R-:W-:-:S08]  /*32c0*/  DFMA R12, R12, R12, R12 ;  /* 0x0000000c0c0c722b */ /* 0x000fd0000000000c */
[----:B------:R-:W-:-:S08]  /*32d0*/  DFMA R12, R6, R12, R6 ;  /* 0x0000000c060c722b */ /* 0x000fd00000000006 */
[----:B------:R-:W-:-:S08]  /*32e0*/  DFMA R6, -R8, R12, 1 ;  /* 0x3ff000000806742b */ /* 0x000fd0000000010c */
[----:B------:R-:W-:-:S08]  /*32f0*/  DFMA R6, R12, R6, R12 ;  /* 0x000000060c06722b */ /* 0x000fd0000000000c */
[----:B------:R-:W-:-:S08]  /*3300*/  DMUL R12, R48, R6 ;  /* 0x00000006300c7228 */ /* 0x000fd00000000000 */
[----:B------:R-:W-:-:S08]  /*3310*/  DFMA R14, -R8, R12, R48 ;  /* 0x0000000c080e722b */ /* 0x000fd00000000130 */
[----:B------:R-:W-:Y:S02]  /*3320*/  DFMA R6, R6, R14, R12 ;  /* 0x0000000e0606722b */ /* 0x000fe4000000000c */
[----:B------:R-:W-:-:S08]  /*3330*/  DMUL R14, R106, R40 ;  /* 0x000000286a0e7228 */ /* 0x000fd00000000000 */
[----:B------:R-:W-:Y:S01]  /*3340*/  FFMA R0, RZ, R9, R7 ;  /* 0x00000009ff007223 */ /* 0x000fe20000000007 */
[----:B------:R-:W-:-:S04]  /*3350*/  DFMA R38, R14, -R60, R38 ;  /* 0x8000003c0e26722b */ /* 0x000fc80000000026 */
[----:B------:R-:W-:-:S13]  /*3360*/  FSETP.GT.AND P0, PT, |R0|, 1.469367938527859385e-39, PT ;  /* 0x001000000000780b */ /* 0x000fda0003f04200 */
[----:B------:R-:W-:Y:S05]  /*3370*/  @P0 BRA P1, `(.L_x_23) ;  /* 0x0000000000200947 */ /* 0x000fea0000800000 */
[----:B------:R-:W-:Y:S01]  /*3380*/  MOV R16, R48 ;  /* 0x0000003000107202 */ /* 0x000fe20000000f00 */
[----:B------:R-:W-:Y:S01]  /*3390*/  IMAD.MOV.U32 R17, RZ, RZ, R49 ;  /* 0x000000ffff117224 */ /* 0x000fe200078e0031 */
[----:B------:R-:W-:Y:S01]  /*33a0*/  MOV R6, R8 ;  /* 0x0000000800067202 */ /* 0x000fe20000000f00 */
[----:B------:R-:W-:Y:S01]  /*33b0*/  IMAD.MOV.U32 R7, RZ, RZ, R9 ;  /* 0x000000ffff077224 */ /* 0x000fe200078e0009 */
[----:B------:R-:W-:-:S07]  /*33c0*/  MOV R0, 0x33e0 ;  /* 0x000033e000007802 */ /* 0x000fce0000000f00 */
[----:B------:R-:W-:Y:S05]  /*33d0*/  CALL.REL.NOINC `($__internal_1_$__cuda_sm20_div_rn_f64_full) ;  /* 0x0000001400f07944 */ /* 0x000fea0003c00000 */
[----:B------:R-:W-:Y:S01]  /*33e0*/  MOV R6, R8 ;  /* 0x0000000800067202 */ /* 0x000fe20000000f00 */
[----:B------:R-:W-:-:S07]  /*33f0*/  IMAD.MOV.U32 R7, RZ, RZ, R9 ;  /* 0x000000ffff077224 */ /* 0x000fce00078e0009 */
.L_x_23:
[----:B------:R-:W-:Y:S05]  /*3400*/  BSYNC.RECONVERGENT B0 ;  /* 0x0000000000007941 */ /* 0x000fea0003800200 */
.L_x_22:
[----:B------:R-:W0:Y:S01]  /*3410*/  MUFU.RCP64H R9, R39 ;  /* 0x0000002700097308 */ /* 0x000e220000001800 */
[----:B------:R-:W-:Y:S01]  /*3420*/  HFMA2 R8, -RZ, RZ, 0, 5.9604644775390625e-08 ;  /* 0x00000001ff087431 */ /* 0x000fe200000001ff */
[----:B------:R-:W-:Y:S01]  /*3430*/  FSETP.GEU.AND P1, PT, |R51|, 6.5827683646048100446e-37, PT ;  /* 0x036000003300780b */ /* 0x000fe20003f2e200 */
[----:B------:R-:W-:Y:S04]  /*3440*/  BSSY.RECONVERGENT B0, `(.L_x_24) ;  /* 0x0000014000007945 */ /* 0x000fe80003800200 */
[----:B0-----:R-:W-:-:S08]  /*3450*/  DFMA R12, -R38, R8, 1 ;  /* 0x3ff00000260c742b */ /* 0x001fd00000000108 */
[----:B------:R-:W-:-:S08]  /*3460*/  DFMA R12, R12, R12, R12 ;  /* 0x0000000c0c0c722b */ /* 0x000fd0000000000c */
[----:B------:R-:W-:-:S08]  /*3470*/  DFMA R12, R8, R12, R8 ;  /* 0x0000000c080c722b */ /* 0x000fd00000000008 */
[----:B------:R-:W-:-:S08]  /*3480*/  DFMA R8, -R38, R12, 1 ;  /* 0x3ff000002608742b */ /* 0x000fd0000000010c */
[----:B------:R-:W-:-:S08]  /*3490*/  DFMA R8, R12, R8, R12 ;  /* 0x000000080c08722b */ /* 0x000fd0000000000c */
[----:B------:R-:W-:-:S08]  /*34a0*/  DMUL R12, R50, R8 ;  /* 0x00000008320c7228 */ /* 0x000fd00000000000 */
[----:B------:R-:W-:-:S08]  /*34b0*/  DFMA R16, -R38, R12, R50 ;  /* 0x0000000c2610722b */ /* 0x000fd00000000132 */
[----:B------:R-:W-:Y:S01]  /*34c0*/  DFMA R8, R8, R16, R12 ;  /* 0x000000100808722b */ /* 0x000fe2000000000c */
[----:B------:R-:W-:Y:S01]  /*34d0*/  IMAD.MOV.U32 R12, RZ, RZ, R6 ;  /* 0x000000ffff0c7224 */ /* 0x000fe200078e0006 */
[----:B------:R-:W-:-:S08]  /*34e0*/  MOV R13, R7 ;  /* 0x00000007000d7202 */ /* 0x000fd00000000f00 */
[----:B------:R-:W-:-:S05]  /*34f0*/  FFMA R0, RZ, R39, R9 ;  /* 0x00000027ff007223 */ /* 0x000fca0000000009 */
[----:B------:R-:W-:-:S13]  /*3500*/  FSETP.GT.AND P0, PT, |R0|, 1.469367938527859385e-39, PT ;  /* 0x001000000000780b */ /* 0x000fda0003f04200 */
[----:B------:R-:W-:Y:S05]  /*3510*/  @P0 BRA P1, `(.L_x_25) ;  /* 0x0000000000180947 */ /* 0x000fea0000800000 */
[----:B------:R-:W-:Y:S01]  /*3520*/  IMAD.MOV.U32 R16, RZ, RZ, R50 ;  /* 0x000000ffff107224 */ /* 0x000fe200078e0032 */
[----:B------:R-:W-:Y:S01]  /*3530*/  MOV R17, R51 ;  /* 0x0000003300117202 */ /* 0x000fe20000000f00 */
[----:B------:R-:W-:Y:S01]  /*3540*/  IMAD.MOV.U32 R6, RZ, RZ, R38 ;  /* 0x000000ffff067224 */ /* 0x000fe200078e0026 */
[----:B------:R-:W-:Y:S02]  /*3550*/  MOV R7, R39 ;  /* 0x0000002700077202 */ /* 0x000fe40000000f00 */
[----:B------:R-:W-:-:S07]  /*3560*/  MOV R0, 0x3580 ;  /* 0x0000358000007802 */ /* 0x000fce0000000f00 */
[----:B------:R-:W-:Y:S05]  /*3570*/  CALL.REL.NOINC `($__internal_1_$__cuda_sm20_div_rn_f64_full) ;  /* 0x0000001400887944 */ /* 0x000fea0003c00000 */
.L_x_25:
[----:B------:R-:W-:Y:S05]  /*3580*/  BSYNC.RECONVERGENT B0 ;  /* 0x0000000000007941 */ /* 0x000fea0003800200 */
.L_x_24:
[----:B------:R-:W2:Y:S01]  /*3590*/  LDG.E.64 R34, desc[UR18][R34.64] ;  /* 0x0000001222227981 */ /* 0x000ea2000c1e1b00 */
[----:B------:R-:W-:Y:S01]  /*35a0*/  DFMA R10, -R10, R12, R44 ;  /* 0x0000000c0a0a722b */ /* 0x000fe2000000012c */
[----:B------:R-:W-:Y:S01]  /*35b0*/  IMAD.MOV.U32 R18, RZ, RZ, R8 ;  /* 0x000000ffff127224 */ /* 0x000fe200078e0008 */
[----:B------:R-:W-:Y:S01]  /*35c0*/  DFMA R14, -R14, R8, R46 ;  /* 0x000000080e0e722b */ /* 0x000fe2000000012e */
[----:B------:R-:W-:Y:S01]  /*35d0*/  MOV R19, R9 ;  /* 0x0000000900137202 */ /* 0x000fe20000000f00 */
[-C--:B--2---:R-:W-:Y:S02]  /*35e0*/  DFMA R26, R52, -R34.reuse, R26 ;  /* 0x80000022341a722b */ /* 0x084fe4000000001a */
[-C--:B------:R-:W-:Y:S02]  /*35f0*/  DFMA R28, R54, -R34.reuse, R28 ;  /* 0x80000022361c722b */ /* 0x080fe4000000001c */
[----:B------:R-:W-:Y:S01]  /*3600*/  DFMA R30, R56, -R34, R30 ;  /* 0x80000022381e722b */ /* 0x000fe2000000001e */
[----:B------:R-:W-:Y:S10]  /*3610*/  BRA.U !UP0, `(.L_x_26) ;  /* 0x0000000d08a87547 */ /* 0x000ff4000b800000 */
[----:B------:R-:W0:Y:S01]  /*3620*/  LDCU UR7, c[0x0][0x3d8] ;  /* 0x00007b00ff0777ac */ /* 0x000e220008000800 */
[----:B------:R-:W-:Y:S01]  /*3630*/  MOV R34, UR22 ;  /* 0x0000001600227c02 */ /* 0x000fe20008000f00 */
[----:B------:R-:W-:Y:S01]  /*3640*/  IMAD.MOV.U32 R45, RZ, RZ, R19 ;  /* 0x000000ffff2d7224 */ /* 0x000fe200078e0013 */
[----:B------:R-:W-:Y:S01]  /*3650*/  MOV R44, R18 ;  /* 0x00000012002c7202 */ /* 0x000fe20000000f00 */
[----:B------:R-:W1:Y:S01]  /*3660*/  LDCU.64 UR16, c[0x0][0x3d0] ;  /* 0x00007a00ff1077ac */ /* 0x000e620008000a00 */
[----:B------:R-:W-:Y:S01]  /*3670*/  MOV R40, R12 ;  /* 0x0000000c00287202 */ /* 0x000fe20000000f00 */
[----:B------:R-:W-:Y:S01]  /*3680*/  IMAD.MOV.U32 R41, RZ, RZ, R13 ;  /* 0x000000ffff297224 */ /* 0x000fe200078e000d */
[----:B------:R-:W-:Y:S01]  /*3690*/  MOV R38, R56 ;  /* 0x0000003800267202 */ /* 0x000fe20000000f00 */
[----:B------:R-:W-:Y:S01]  /*36a0*/  UMOV UR4, 0x3 ;  /* 0x0000000300047882 */ /* 0x000fe20000000000 */
[----:B------:R-:W-:Y:S01]  /*36b0*/  UIADD3 UR5, UPT, UPT, UR14, -0x5, URZ ;  /* 0xfffffffb0e057890 */ /* 0x000fe2000fffe0ff */
[----:B------:R-:W-:Y:S01]  /*36c0*/  IMAD.MOV.U32 R39, RZ, RZ, R57 ;  /* 0x000000ffff277224 */ /* 0x000fe200078e0039 */
[----:B------:R-:W-:Y:S01]  /*36d0*/  UIADD3 UR8, UPT, UPT, UR22, -0x3, URZ ;  /* 0xfffffffd16087890 */ /* 0x000fe2000fffe0ff */
[----:B------:R-:W-:Y:S01]  /*36e0*/  MOV R36, R54 ;  /* 0x0000003600247202 */ /* 0x000fe20000000f00 */
[----:B------:R-:W-:Y:S01]  /*36f0*/  UIADD3 UR14, UPT, UPT, UR14, -0x3, URZ ;  /* 0xfffffffd0e0e7890 */ /* 0x000fe2000fffe0ff */
[----:B------:R-:W-:Y:S01]  /*3700*/  IMAD.MOV.U32 R37, RZ, RZ, R55 ;  /* 0x000000ffff257224 */ /* 0x000fe200078e0037 */
[----:B------:R-:W-:Y:S01]  /*3710*/  UMOV UR6, 0x3 ;  /* 0x0000000300067882 */ /* 0x000fe20000000000 */
[----:B------:R-:W-:Y:S01]  /*3720*/  IMAD.MOV.U32 R35, RZ, RZ, R53 ;  /* 0x000000ffff237224 */ /* 0x000fe200078e0035 */
[----:B------:R-:W2:Y:S01]  /*3730*/  LDCU.64 UR12, c[0x3][0x48] ;  /* 0x00c00900ff0c77ac */ /* 0x000ea20008000a00 */
[----:B0-----:R-:W-:Y:S01]  /*3740*/  MOV R6, UR7 ;  /* 0x0000000700067c02 */ /* 0x001fe20008000f00 */
[----:B------:R-:W-:Y:S01]  /*3750*/  IMAD.U32 R16, RZ, RZ, UR8 ;  /* 0x00000008ff107e24 */ /* 0x000fe2000f8e00ff */
[----:B------:R-:W-:Y:S01]  /*3760*/  UIMAD UR4, UR7, UR4, -0x3 ;  /* 0xfffffffd070474a4 */ /* 0x000fe2000f8e0204 */
[----:B-1----:R-:W-:Y:S01]  /*3770*/  IMAD.U32 R8, RZ, RZ, UR17 ;  /* 0x00000011ff087e24 */ /* 0x002fe2000f8e00ff */
[----:B------:R-:W-:Y:S01]  /*3780*/  UIADD3 UR10, UPT, UPT, UR7, -0x3, URZ ;  /* 0xfffffffd070a7890 */ /* 0x000fe2000fffe0ff */
[----:B------:R-:W-:Y:S01]  /*3790*/  MOV R0, UR16 ;  /* 0x0000001000007c02 */ /* 0x000fe20008000f00 */
[----:B------:R-:W-:Y:S01]  /*37a0*/  ULEA UR9, UR7, 0xfffffffd, 0x1 ;  /* 0xfffffffd07097891 */ /* 0x000fe2000f8e08ff */
[C-C-:B------:R-:W-:Y:S01]  /*37b0*/  IMAD R73, R8.reuse, UR8, R3.reuse ;  /* 0x0000000808497c24 */ /* 0x140fe2000f8e0203 */
[----:B------:R-:W-:Y:S01]  /*37c0*/  UIMAD UR6, UR7, 0x9, -UR6 ;  /* 0x00000009070678a4 */ /* 0x000fe2000f8e0a06 */
[C-C-:B------:R-:W-:Y:S01]  /*37d0*/  IMAD R71, R8.reuse, UR4, R3.reuse ;  /* 0x0000000408477c24 */ /* 0x140fe2000f8e0203 */
[----:B------:R-:W-:Y:S01]  /*37e0*/  UIMAD UR11, UR17, UR16, URZ ;  /* 0x00000010110b72a4 */ /* 0x000fe2000f8e02ff */
[----:B------:R-:W-:Y:S01]  /*37f0*/  IMAD R75, R8, UR14, R3 ;  /* 0x0000000e084b7c24 */ /* 0x000fe2000f8e0203 */
[----:B------:R-:W0:Y:S01]  /*3800*/  LDCU.64 UR14, c[0x0][0x3c8] ;  /* 0x00007900ff0e77ac */ /* 0x000e220008000a00 */
[----:B------:R-:W-:-:S02]  /*3810*/  IMAD R71, R71, UR16, R0 ;  /* 0x0000001047477c24 */ /* 0x000fc4000f8e0200 */
[--C-:B------:R-:W-:Y:S01]  /*3820*/  IMAD R73, R73, UR16, R0.reuse ;  /* 0x0000001049497c24 */ /* 0x100fe2000f8e0200 */
[----:B------:R-:W-:Y:S01]  /*3830*/  UIADD3 UR8, UPT, UPT, UR7, -0x1, URZ ;  /* 0xffffffff07087890 */ /* 0x000fe2000fffe0ff */
[----:B------:R-:W-:Y:S01]  /*3840*/  IMAD R75, R75, UR16, R0 ;  /* 0x000000104b4b7c24 */ /* 0x000fe2000f8e0200 */
[----:B------:R-:W-:Y:S01]  /*3850*/  UIMAD UR5, UR11, UR5, URZ ;  /* 0x000000050b0572a4 */ /* 0x000fe2000f8e02ff */
[----:B------:R-:W-:Y:S01]  /*3860*/  IMAD.U32 R0, RZ, RZ, UR10 ;  /* 0x0000000aff007e24 */ /* 0x000fe2000f8e00ff */
[----:B------:R-:W-:Y:S01]  /*3870*/  ULEA UR10, UR7, 0xfffffffd, 0x3 ;  /* 0xfffffffd070a7891 */ /* 0x000fe2000f8e18ff */
[----:B------:R-:W-:Y:S02]  /*3880*/  IMAD.U32 R32, RZ, RZ, UR9 ;  /* 0x00000009ff207e24 */ /* 0x000fe4000f8e00ff */
[--C-:B------:R-:W-:Y:S02]  /*3890*/  IMAD R5, R0, UR21, R3.reuse ;  /* 0x0000001500057c24 */ /* 0x100fe4000f8e0203 */
[----:B------:R-:W-:Y:S01]  /*38a0*/  IMAD R17, R16, UR21, R3 ;  /* 0x0000001510117c24 */ /* 0x000fe2000f8e0203 */
[----:B------:R-:W-:Y:S01]  /*38b0*/  MOV R16, UR4 ;  /* 0x0000000400107c02 */ /* 0x000fe20008000f00 */
[----:B------:R-:W-:Y:S01]  /*38c0*/  IMAD R0, R6, 0x2, R5 ;  /* 0x0000000206007824 */ /* 0x000fe200078e0205 */
[----:B------:R-:W-:Y:S01]  /*38d0*/  MOV R6, UR10 ;  /* 0x0000000a00067c02 */ /* 0x000fe20008000f00 */
[--C-:B------:R-:W-:Y:S01]  /*38e0*/  IMAD R33, R32, UR21, R3.reuse ;  /* 0x0000001520217c24 */ /* 0x100fe2000f8e0203 */
[----:B------:R-:W-:Y:S01]  /*38f0*/  UIADD3 UR4, UPT, UPT, -UR17, 0x2, URZ ;  /* 0x0000000211047890 */ /* 0x000fe2000fffe1ff */
[----:B------:R-:W-:Y:S01]  /*3900*/  IMAD.U32 R32, RZ, RZ, UR6 ;  /* 0x00000006ff207e24 */ /* 0x000fe2000f8e00ff */
[----:B------:R-:W-:Y:S01]  /*3910*/  IADD3 R0, PT, PT, R0, -0x5, RZ ;  /* 0xfffffffb00007810 */ /* 0x000fe20007ffe0ff */
[--C-:B------:R-:W-:Y:S01]  /*3920*/  IMAD R9, R16, UR21, R3.reuse ;  /* 0x0000001510097c24 */ /* 0x100fe2000f8e0203 */
[----:B------:R-:W-:Y:S01]  /*3930*/  IADD3 R77, PT, PT, R33, -0x5, R34 ;  /* 0xfffffffb214d7810 */ /* 0x000fe20007ffe022 */
[--C-:B------:R-:W-:Y:S01]  /*3940*/  IMAD R47, R6, UR21, R3.reuse ;  /* 0x00000015062f7c24 */ /* 0x100fe2000f8e0203 */
[----:B------:R-:W-:Y:S01]  /*3950*/  MOV R34, R52 ;  /* 0x0000003400227202 */ /* 0x000fe20000000f00 */
[----:B------:R-:W-:Y:S01]  /*3960*/  IMAD R3, R32, UR21, R3 ;  /* 0x0000001520037c24 */ /* 0x000fe2000f8e0203 */
[----:B------:R-:W-:Y:S01]  /*3970*/  UIADD3 UR6, UPT, UPT, UR7, -0x2, URZ ;  /* 0xfffffffe07067890 */ /* 0x000fe2000fffe0ff */
[----:B------:R-:W-:Y:S01]  /*3980*/  IMAD R7, R8, 0x2, R0 ;  /* 0x0000000208077824 */ /* 0x000fe200078e0200 */
[----:B------:R-:W-:-:S02]  /*3990*/  UIMAD UR4, UR20, UR4, URZ ;  /* 0x00000004140472a4 */ /* 0x000fc4000f8e02ff */
[--C-:B------:R-:W-:Y:S02]  /*39a0*/  IMAD R81, R3, UR20, R2.reuse ;  /* 0x0000001403517c24 */ /* 0x100fe4000f8e0202 */
[----:B------:R-:W-:Y:S02]  /*39b0*/  IMAD R77, R77, UR16, RZ ;  /* 0x000000104d4d7c24 */ /* 0x000fe4000f8e02ff */
[----:B------:R-:W-:Y:S02]  /*39c0*/  IMAD R79, R0, UR16, RZ ;  /* 0x00000010004f7c24 */ /* 0x000fe4000f8e02ff */
[--C-:B------:R-:W-:Y:S02]  /*39d0*/  IMAD R72, R7, UR16, R2.reuse ;  /* 0x0000001007487c24 */ /* 0x100fe4000f8e0202 */
[--C-:B------:R-:W-:Y:S02]  /*39e0*/  IMAD R74, R17, UR20, R2.reuse ;  /* 0x00000014114a7c24 */ /* 0x100fe4000f8e0202 */
[----:B------:R-:W-:-:S02]  /*39f0*/  IMAD R76, R5, UR20, R2 ;  /* 0x00000014054c7c24 */ /* 0x000fc4000f8e0202 */
[--C-:B------:R-:W-:Y:S02]  /*3a00*/  IMAD R78, R9, UR20, R2.reuse ;  /* 0x00000014094e7c24 */ /* 0x100fe4000f8e0202 */
[--C-:B------:R-:W-:Y:S02]  /*3a10*/  IMAD R80, R47, UR20, R2.reuse ;  /* 0x000000142f507c24 */ /* 0x100fe4000f8e0202 */
[----:B0-2---:R-:W-:-:S07]  /*3a20*/  IMAD R3, R33, UR20, R2 ;  /* 0x0000001421037c24 */ /* 0x005fce000f8e0202 */
.L_x_30:
[----:B------:R-:W0:Y:S01]  /*3a30*/  LDC.64 R54, c[0x0][0x3c0] ;  /* 0x0000f000ff367b82 */ /* 0x000e220000000a00 */
[C---:B------:R-:W-:Y:S02]  /*3a40*/  IADD3 R0, P0, PT, R2.reuse, R79, RZ ;  /* 0x0000004f02007210 */ /* 0x040fe40007f1e0ff */
[----:B------:R-:W-:Y:S02]  /*3a50*/  IADD3 R7, P2, PT, R2, R71, RZ ;  /* 0x0000004702077210 */ /* 0x000fe40007f5e0ff */
[----:B------:R-:W-:Y:S02]  /*3a60*/  LEA.HI.X.SX32 R5, R79, RZ, 0x1, P0 ;  /* 0x000000ff4f057211 */ /* 0x000fe400000f0eff */
[----:B------:R-:W-:Y:S02]  /*3a70*/  LEA R56, P0, R0, UR14, 0x3 ;  /* 0x0000000e00387c11 */ /* 0x000fe4000f8018ff */
[----:B------:R-:W-:Y:S02]  /*3a80*/  IADD3 R9, P1, PT, R2, R77, RZ ;  /* 0x0000004d02097210 */ /* 0x000fe40007f3e0ff */
[----:B------:R-:W-:-:S02]  /*3a90*/  LEA.HI.X R57, R0, UR15, R5, 0x3, P0 ;  /* 0x0000000f00397c11 */ /* 0x000fc400080f1c05 */
[C---:B------:R-:W-:Y:S02]  /*3aa0*/  IADD3 R5, P0, PT, R2.reuse, R73, RZ ;  /* 0x0000004902057210 */ /* 0x040fe40007f1e0ff */
[----:B------:R-:W-:Y:S02]  /*3ab0*/  IADD3 R0, P3, PT, R2, R75, RZ ;  /* 0x0000004b02007210 */ /* 0x000fe40007f7e0ff */
[----:B------:R-:W-:Y:S02]  /*3ac0*/  LEA.HI.X.SX32 R6, R73, RZ, 0x1, P0 ;  /* 0x000000ff49067211 */ /* 0x000fe400000f0eff */
[----:B------:R-:W-:Y:S02]  /*3ad0*/  LEA R32, P0, R5, UR14, 0x3 ;  /* 0x0000000e05207c11 */ /* 0x000fe4000f8018ff */
[----:B------:R-:W-:Y:S02]  /*3ae0*/  LEA.HI.X.SX32 R8, R71, RZ, 0x1, P2 ;  /* 0x000000ff47087211 */ /* 0x000fe400010f0eff */
[----:B------:R-:W-:Y:S01]  /*3af0*/  LEA R60, P2, R7, UR14, 0x3 ;  /* 0x0000000e073c7c11 */ /* 0x000fe2000f8418ff */
[----:B0-----:R-:W-:Y:S01]  /*3b00*/  IMAD.WIDE R46, R80, 0x8, R54 ;  /* 0x00000008502e7825 */ /* 0x001fe200078e0236 */
[----:B------:R-:W-:-:S02]  /*3b10*/  LEA.HI.X.SX32 R12, R77, RZ, 0x1, P1 ;  /* 0x000000ff4d0c7211 */ /* 0x000fc400008f0eff */
[----:B------:R-:W-:Y:S01]  /*3b20*/  LEA.HI.X R33, R5, UR15, R6, 0x3, P0 ;  /* 0x0000000f05217c11 */ /* 0x000fe200080f1c06 */
[----:B------:R-:W-:Y:S01]  /*3b30*/  IMAD.WIDE R52, R78, 0x8, R54 ;  /* 0x000000084e347825 */ /* 0x000fe200078e0236 */
[----:B------:R-:W-:Y:S01]  /*3b40*/  LEA R58, P1, R9, UR14, 0x3 ;  /* 0x0000000e093a7c11 */ /* 0x000fe2000f8218ff */
[----:B------:R-:W2:Y:S01]  /*3b50*/  LDG.E.64 R46, desc[UR18][R46.64] ;  /* 0x000000122e2e7981 */ /* 0x000ea2000c1e1b00 */
[----:B------:R-:W-:Y:S02]  /*3b60*/  LEA.HI.X.SX32 R5, R75, RZ, 0x1, P3 ;  /* 0x000000ff4b057211 */ /* 0x000fe400018f0eff */
[----:B------:R-:W-:Y:S01]  /*3b70*/  LEA R62, P0, R0, UR14, 0x3 ;  /* 0x0000000e003e7c11 */ /* 0x000fe2000f8018ff */
[----:B------:R-:W3:Y:S01]  /*3b80*/  LDG.E.64 R52, desc[UR18][R52.64] ;  /* 0x0000001234347981 */ /* 0x000ee2000c1e1b00 */
[----:B------:R-:W-:Y:S01]  /*3b90*/  LEA.HI.X R61, R7, UR15, R8, 0x3, P2 ;  /* 0x0000000f073d7c11 */ /* 0x000fe200090f1c08 */
[----:B------:R-:W-:Y:S01]  /*3ba0*/  IMAD.WIDE R6, R76, 0x8, R54 ;  /* 0x000000084c067825 */ /* 0x000fe200078e0236 */
[----:B------:R-:W-:Y:S01]  /*3bb0*/  LEA.HI.X R59, R9, UR15, R12, 0x3, P1 ;  /* 0x0000000f093b7c11 */ /* 0x000fe200088f1c0c */
[----:B------:R-:W2:Y:S01]  /*3bc0*/  LDG.E.64 R32, desc[UR18][R32.64+0x8] ;  /* 0x0000081220207981 */ /* 0x000ea2000c1e1b00 */
[----:B------:R-:W-:Y:S01]  /*3bd0*/  LEA.HI.X R63, R0, UR15, R5, 0x3, P0 ;  /* 0x0000000f003f7c11 */ /* 0x000fe200080f1c05 */
[----:B------:R-:W-:-:S02]  /*3be0*/  IMAD.WIDE R8, R3, 0x8, R54 ;  /* 0x0000000803087825 */ /* 0x000fc400078e0236 */
[----:B------:R-:W4:Y:S02]  /*3bf0*/  LDG.E.64 R6, desc[UR18][R6.64] ;  /* 0x0000001206067981 */ /* 0x000f24000c1e1b00 */
[--C-:B------:R-:W-:Y:S02]  /*3c00*/  IMAD.WIDE R48, R81, 0x8, R54.reuse ;  /* 0x0000000851307825 */ /* 0x100fe400078e0236 */
[----:B------:R0:W4:Y:S02]  /*3c10*/  LDG.E.64 R12, desc[UR18][R56.64+0x8] ;  /* 0x00000812380c7981 */ /* 0x000124000c1e1b00 */
[----:B------:R-:W-:Y:S02]  /*3c20*/  IMAD.WIDE R54, R74, 0x8, R54 ;  /* 0x000000084a367825 */ /* 0x000fe400078e0236 */
[----:B------:R-:W5:Y:S04]  /*3c30*/  LDG.E.64 R16, desc[UR18][R58.64+0x8] ;  /* 0x000008123a107981 */ /* 0x000f68000c1e1b00 */
[----:B------:R-:W3:Y:S04]  /*3c40*/  LDG.E.64 R18, desc[UR18][R60.64+0x8] ;  /* 0x000008123c127981 */ /* 0x000ee8000c1e1b00 */
[----:B------:R-:W3:Y:S04]  /*3c50*/  LDG.E.64 R50, desc[UR18][R62.64+0x8] ;  /* 0x000008123e327981 */ /* 0x000ee8000c1e1b00 */
[----:B------:R-:W3:Y:S04]  /*3c60*/  LDG.E.64 R8, desc[UR18][R8.64] ;  /* 0x0000001208087981 */ /* 0x000ee8000c1e1b00 */
[----:B------:R-:W3:Y:S04]  /*3c70*/  LDG.E.64 R48, desc[UR18][R48.64] ;  /* 0x0000001230307981 */ /* 0x000ee8000c1e1b00 */
[----:B------:R-:W3:Y:S01]  /*3c80*/  LDG.E.64 R54, desc[UR18][R54.64] ;  /* 0x0000001236367981 */ /* 0x000ee2000c1e1b00 */
[----:B------:R-:W-:-:S04]  /*3c90*/  UIADD3 UR7, UPT, UPT, UR6, 0x1, URZ ;  /* 0x0000000106077890 */ /* 0x000fc8000fffe0ff */
[----:B------:R-:W-:Y:S01]  /*3ca0*/  UISETP.GE.AND UP0, UPT, UR7, UR8, UPT ;  /* 0x000000080700728c */ /* 0x000fe2000bf06270 */
[----:B0-----:R-:W-:Y:S01]  /*3cb0*/  MOV R56, R30 ;  /* 0x0000001e00387202 */ /* 0x001fe20000000f00 */
[----:B------:R-:W-:Y:S01]  /*3cc0*/  IMAD.MOV.U32 R57, RZ, RZ, R31 ;  /* 0x000000ffff397224 */ /* 0x000fe200078e001f */
[----:B--2---:R-:W-:Y:S02]  /*3cd0*/  DFMA R46, -R46, R10, R32 ;  /* 0x0000000a2e2e722b */ /* 0x004fe40000000120 */
[C---:B----4-:R-:W-:Y:S02]  /*3ce0*/  DFMA R12, -R6.reuse, R26, R12 ;  /* 0x0000001a060c722b */ /* 0x050fe4000000010c */
[C---:B-----5:R-:W-:Y:S02]  /*3cf0*/  DFMA R16, -R6.reuse, R28, R16 ;  /* 0x0000001c0610722b */ /* 0x060fe40000000110 */
[----:B---3--:R-:W-:Y:S02]  /*3d00*/  DFMA R18, -R6, R30, R18 ;  /* 0x0000001e0612722b */ /* 0x008fe40000000112 */
[----:B------:R-:W-:-:S02]  /*3d10*/  DFMA R50, -R52, R14, R50 ;  /* 0x0000000e3432722b */ /* 0x000fc40000000132 */
[-C--:B------:R-:W-:Y:S02]  /*3d20*/  DFMA R6, R34, -R8.reuse, R12 ;  /* 0x800000082206722b */ /* 0x080fe4000000000c */
[-C--:B------:R-:W-:Y:S02]  /*3d30*/  DFMA R16, R36, -R8.reuse, R16 ;  /* 0x800000082410722b */ /* 0x080fe40000000010 */
[----:B------:R-:W-:Y:S02]  /*3d40*/  DFMA R32, R38, -R8, R18 ;  /* 0x800000082620722b */ /* 0x000fe40000000012 */
[----:B------:R-:W-:Y:S02]  /*3d50*/  DFMA R46, R40, -R48, R46 ;  /* 0x80000030282e722b */ /* 0x000fe4000000002e */
[----:B------:R-:W-:Y:S01]  /*3d60*/  DFMA R50, R44, -R54, R50 ;  /* 0x800000362c32722b */ /* 0x000fe20000000032 */
[----:B------:R-:W-:Y:S01]  /*3d70*/  MOV R52, R26 ;  /* 0x0000001a00347202 */ /* 0x000fe20000000f00 */
[----:B------:R-:W-:Y:S01]  /*3d80*/  IMAD.MOV.U32 R54, RZ, RZ, R28 ;  /* 0x000000ffff367224 */ /* 0x000fe200078e001c */
        /* <DEDUP_REMOVED lines=8> */
[----:B------:R-:W-:-:S02]  /*3e10*/  MOV R19, R15 ;  /* 0x0000000f00137202 */ /* 0x000fc40000000f00 */
[----:B------:R-:W-:Y:S02]  /*3e20*/  MOV R26, R6 ;  /* 0x00000006001a7202 */ /* 0x000fe40000000f00 */
[----:B------:R-:W-:Y:S02]  /*3e30*/  MOV R28, R16 ;  /* 0x00000010001c7202 */ /* 0x000fe40000000f00 */
[----:B------:R-:W-:Y:S02]  /*3e40*/  MOV R29, R17 ;  /* 0x00000011001d7202 */ /* 0x000fe40000000f00 */
[----:B------:R-:W-:Y:S02]  /*3e50*/  MOV R31, R33 ;  /* 0x00000021001f7202 */ /* 0x000fe40000000f00 */
[----:B------:R-:W-:Y:S02]  /*3e60*/  MOV R10, R46 ;  /* 0x0000002e000a7202 */ /* 0x000fe40000000f00 */
[----:B------:R-:W-:-:S02]  /*3e70*/  MOV R14, R50 ;  /* 0x00000032000e7202 */ /* 0x000fc40000000f00 */
[----:B------:R-:W-:Y:S01]  /*3e80*/  MOV R15, R51 ;  /* 0x00000033000f7202 */ /* 0x000fe20000000f00 */
[----:B------:R-:W-:Y:S06]  /*3e90*/  BRA.U UP0, `(.L_x_27) ;  /* 0x0000000500007547 */ /* 0x000fec000b800000 */
[----:B------:R-:W0:Y:S01]  /*3ea0*/  LDC.64 R46, c[0x0][0x3a0] ;  /* 0x0000e800ff2e7b82 */ /* 0x000e220000000a00 */
[----:B------:R-:W-:-:S07]  /*3eb0*/  VIADD R82, R72, 0x1 ;  /* 0x0000000148527836 */ /* 0x000fce0000000000 */
[----:B------:R-:W1:Y:S08]  /*3ec0*/  LDC.64 R48, c[0x0][0x3b0] ;  /* 0x0000ec00ff307b82 */ /* 0x000e700000000a00 */
[----:B------:R-:W2:Y:S01]  /*3ed0*/  LDC.64 R50, c[0x0][0x388] ;  /* 0x0000e200ff327b82 */ /* 0x000ea20000000a00 */
[----:B0-----:R-:W-:-:S07]  /*3ee0*/  IMAD.WIDE R46, R82, 0x8, R46 ;  /* 0x00000008522e7825 */ /* 0x001fce00078e022e */
[----:B------:R-:W0:Y:S01]  /*3ef0*/  LDC.64 R58, c[0x0][0x390] ;  /* 0x0000e400ff3a7b82 */ /* 0x000e220000000a00 */
[----:B------:R-:W3:Y:S01]  /*3f00*/  LDG.E.64 R46, desc[UR18][R46.64] ;  /* 0x000000122e2e7981 */ /* 0x000ee2000c1e1b00 */
[----:B-1----:R-:W-:-:S06]  /*3f10*/  IMAD.WIDE R48, R82, 0x8, R48 ;  /* 0x0000000852307825 */ /* 0x002fcc00078e0230 */
[----:B------:R-:W1:Y:S01]  /*3f20*/  LDC.64 R60, c[0x0][0x398] ;  /* 0x0000e600ff3c7b82 */ /* 0x000e620000000a00 */
[----:B------:R-:W4:Y:S01]  /*3f30*/  LDG.E.64 R48, desc[UR18][R48.64] ;  /* 0x0000001230307981 */ /* 0x000f22000c1e1b00 */
[----:B--2---:R-:W-:-:S06]  /*3f40*/  IMAD.WIDE R50, R82, 0x8, R50 ;  /* 0x0000000852327825 */ /* 0x004fcc00078e0232 */
[----:B------:R-:W5:Y:S01]  /*3f50*/  LDG.E.64 R50, desc[UR18][R50.64] ;  /* 0x0000001232327981 */ /* 0x000f62000c1e1b00 */
[----:B0-----:R-:W-:-:S06]  /*3f60*/  IMAD.WIDE R58, R82, 0x8, R58 ;  /* 0x00000008523a7825 */ /* 0x001fcc00078e023a */
[----:B------:R-:W5:Y:S01]  /*3f70*/  LDG.E.64 R58, desc[UR18][R58.64] ;  /* 0x000000123a3a7981 */ /* 0x000f62000c1e1b00 */
[----:B-1----:R-:W-:-:S06]  /*3f80*/  IMAD.WIDE R60, R82, 0x8, R60 ;  /* 0x00000008523c7825 */ /* 0x002fcc00078e023c */
[----:B------:R-:W5:Y:S01]  /*3f90*/  LDG.E.64 R60, desc[UR18][R60.64] ;  /* 0x000000123c3c7981 */ /* 0x000f62000c1e1b00 */
[----:B------:R-:W-:Y:S01]  /*3fa0*/  MOV R6, 0x1 ;  /* 0x0000000100067802 */ /* 0x000fe20000000f00 */
[----:B------:R-:W-:Y:S01]  /*3fb0*/  BSSY.RECONVERGENT B0, `(.L_x_28) ;  /* 0x0000017000007945 */ /* 0x000fe20003800200 */
[----:B---3--:R-:W0:Y:S04]  /*3fc0*/  MUFU.RCP64H R7, R47 ;  /* 0x0000002f00077308 */ /* 0x008e280000001800 */
[----:B0-----:R-:W-:-:S08]  /*3fd0*/  DFMA R8, -R46, R6, 1 ;  /* 0x3ff000002e08742b */ /* 0x001fd00000000106 */
[----:B------:R-:W-:-:S08]  /*3fe0*/  DFMA R8, R8, R8, R8 ;  /* 0x000000080808722b */ /* 0x000fd00000000008 */
[----:B------:R-:W-:-:S08]  /*3ff0*/  DFMA R8, R6, R8, R6 ;  /* 0x000000080608722b */ /* 0x000fd00000000006 */
[----:B------:R-:W-:Y:S02]  /*4000*/  DFMA R6, -R46, R8, 1 ;  /* 0x3ff000002e06742b */ /* 0x000fe40000000108 */
[----:B----4-:R-:W-:-:S06]  /*4010*/  DMUL R62, R48, UR12 ;  /* 0x0000000c303e7c28 */ /* 0x010fcc0008000000 */
[----:B------:R-:W-:-:S08]  /*4020*/  DFMA R6, R8, R6, R8 ;  /* 0x000000060806722b */ /* 0x000fd00000000008 */
[----:B------:R-:W-:-:S08]  /*4030*/  DMUL R8, R62, R6 ;  /* 0x000000063e087228 */ /* 0x000fd00000000000 */
[----:B------:R-:W-:-:S08]  /*4040*/  DFMA R16, -R46, R8, R62 ;  /* 0x000000082e10722b */ /* 0x000fd0000000013e */
[----:B------:R-:W-:Y:S01]  /*4050*/  DFMA R6, R6, R16, R8 ;  /* 0x000000100606722b */ /* 0x000fe20000000008 */
[----:B------:R-:W-:-:S09]  /*4060*/  FSETP.GEU.AND P1, PT, |R63|, 6.5827683646048100446e-37, PT ;  /* 0x036000003f00780b */ /* 0x000fd20003f2e200 */
[----:B------:R-:W-:-:S05]  /*4070*/  FFMA R0, RZ, R47, R7 ;  /* 0x0000002fff007223 */ /* 0x000fca0000000007 */
[----:B------:R-:W-:-:S13]  /*4080*/  FSETP.GT.AND P0, PT, |R0|, 1.469367938527859385e-39, PT ;  /* 0x001000000000780b */ /* 0x000fda0003f04200 */
[----:B------:R-:W-:Y:S05]  /*4090*/  @P0 BRA P1, `(.L_x_29) ;  /* 0x0000000000200947 */ /* 0x000fea0000800000 */
[----:B------:R-:W-:Y:S01]  /*40a0*/  MOV R16, R62 ;  /* 0x0000003e00107202 */ /* 0x000fe20000000f00 */
[----:B------:R-:W-:Y:S01]  /*40b0*/  IMAD.MOV.U32 R17, RZ, RZ, R63 ;  /* 0x000000ffff117224 */ /* 0x000fe200078e003f */
[----:B------:R-:W-:Y:S02]  /*40c0*/  MOV R6, R46 ;  /* 0x0000002e00067202 */ /* 0x000fe40000000f00 */
[----:B------:R-:W-:Y:S02]  /*40d0*/  MOV R7, R47 ;  /* 0x0000002f00077202 */ /* 0x000fe40000000f00 */
[----:B------:R-:W-:-:S07]  /*40e0*/  MOV R0, 0x4100 ;  /* 0x0000410000007802 */ /* 0x000fce0000000f00 */
[----:B-----5:R-:W-:Y:S05]  /*40f0*/  CALL.REL.NOINC `($__internal_1_$__cuda_sm20_div_rn_f64_full) ;  /* 0x0000000800a87944 */ /* 0x020fea0003c00000 */
[----:B------:R-:W-:Y:S01]  /*4100*/  IMAD.MOV.U32 R6, RZ, RZ, R8 ;  /* 0x000000ffff067224 */ /* 0x000fe200078e0008 */
[----:B------:R-:W-:-:S07]  /*4110*/  MOV R7, R9 ;  /* 0x0000000900077202 */ /* 0x000fce0000000f00 */
.L_x_29:
[----:B------:R-:W-:Y:S05]  /*4120*/  BSYNC.RECONVERGENT B0 ;  /* 0x0000000000007941 */ /* 0x000fea0003800200 */
.L_x_28:
[----:B------:R-:W0:Y:S02]  /*4130*/  LDC.64 R8, c[0x0][0x3a8] ;  /* 0x0000ea00ff087b82 */ /* 0x000e240000000a00 */
[----:B0-----:R-:W-:-:S06]  /*4140*/  IMAD.WIDE R82, R82, 0x8, R8 ;  /* 0x0000000852527825 */ /* 0x001fcc00078e0208 */
[----:B------:R-:W2:Y:S01]  /*4150*/  LDG.E.64 R82, desc[UR18][R82.64] ;  /* 0x0000001252527981 */ /* 0x000ea2000c1e1b00 */
[----:B------:R-:W-:Y:S02]  /*4160*/  DADD R8, R44, R40 ;  /* 0x000000002c087229 */ /* 0x000fe40000000028 */
[----:B-----5:R-:W-:Y:S02]  /*4170*/  DMUL R16, R36, R50 ;  /* 0x0000003224107228 */ /* 0x020fe40000000000 */
[----:B------:R-:W-:Y:S02]  /*4180*/  DMUL R46, R46, R46 ;  /* 0x0000002e2e2e7228 */ /* 0x000fe40000000000 */
[----:B------:R-:W-:Y:S02]  /*4190*/  DMUL R36, R36, R48 ;  /* 0x0000003024247228 */ /* 0x000fe40000000000 */
[----:B------:R-:W-:Y:S02]  /*41a0*/  DMUL R8, R8, R6 ;  /* 0x0000000608087228 */ /* 0x000fe40000000000 */
[----:B------:R-:W-:-:S02]  /*41b0*/  DFMA R16, R34, R58, -R16 ;  /* 0x0000003a2210722b */ /* 0x000fc40000000810 */
[----:B------:R-:W-:-:S04]  /*41c0*/  DMUL R46, R46, 2.5 ;  /* 0x400400002e2e7828 */ /* 0x000fc80000000000 */
[----:B------:R-:W-:Y:S02]  /*41d0*/  DADD R6, R38, R8 ;  /* 0x0000000026067229 */ /* 0x000fe40000000008 */
[----:B------:R-:W-:Y:S02]  /*41e0*/  DMUL R32, R48, R16 ;  /* 0x0000001030207228 */ /* 0x000fe40000000000 */
[----:B------:R-:W-:Y:S02]  /*41f0*/  DADD R16, -R44, R40 ;  /* 0x000000002c107229 */ /* 0x000fe40000000128 */
[----:B------:R-:W-:Y:S02]  /*4200*/  DMUL R38, R34, R48 ;  /* 0x0000003022267228 */ /* 0x000fe40000000000 */
[----:B------:R-:W-:Y:S02]  /*4210*/  DFMA R36, R50, R6, -R36 ;  /* 0x000000063224722b */ /* 0x000fe40000000824 */
[----:B------:R-:W-:Y:S01]  /*4220*/  MOV R34, R6 ;  /* 0x0000000600227202 */ /* 0x000fe20000000f00 */
[----:B------:R-:W-:Y:S01]  /*4230*/  IMAD.MOV.U32 R35, RZ, RZ, R7 ;  /* 0x000000ffff237224 */ /* 0x000fe200078e0007 */
[----:B------:R-:W-:-:S02]  /*4240*/  DMUL R16, R62, R16 ;  /* 0x000000103e107228 */ /* 0x000fc40000000000 */
[----:B------:R-:W-:-:S06]  /*4250*/  DFMA R38, R58, R6, R38 ;  /* 0x000000063a26722b */ /* 0x000fcc0000000026 */
[----:B------:R-:W-:Y:S02]  /*4260*/  DFMA R40, R60, R6, R16 ;  /* 0x000000063c28722b */ /* 0x000fe40000000010 */
[----:B--2---:R-:W-:-:S08]  /*4270*/  DFMA R32, R6, R82, R32 ;  /* 0x000000520620722b */ /* 0x004fd00000000020 */
[----:B------:R-:W-:-:S08]  /*4280*/  DFMA R32, R8, R46, R32 ;  /* 0x0000002e0820722b */ /* 0x000fd00000000020 */
[----:B------:R-:W-:-:S11]  /*4290*/  DFMA R44, R60, R16, R32 ;  /* 0x000000103c2c722b */ /* 0x000fd60000000020 */
.L_x_27:
[----:B------:R-:W-:Y:S01]  /*42a0*/  MOV R7, UR5 ;  /* 0x0000000500077c02 */ /* 0x000fe20008000f00 */
[----:B------:R-:W-:Y:S01]  /*42b0*/  UISETP.NE.AND UP0, UPT, UR6, 0x1, UPT ;  /* 0x000000010600788c */ /* 0x000fe2000bf05270 */
[----:B------:R-:W-:Y:S01]  /*42c0*/  IADD3 R79, PT, PT, R79, -UR11, RZ ;  /* 0x8000000b4f4f7c10 */ /* 0x000fe2000fffe0ff */
[----:B------:R-:W-:Y:S01]  /*42d0*/  UIADD3 UR7, UPT, UPT, UR6, -0x1, URZ ;  /* 0xffffffff06077890 */ /* 0x000fe2000fffe0ff */
[----:B------:R-:W-:Y:S01]  /*42e0*/  VIADD R72, R72, -UR11 ;  /* 0x8000000b48487c36 */ /* 0x000fe20008000000 */
[----:B------:R-:W-:Y:S01]  /*42f0*/  IADD3 R76, PT, PT, R76, UR4, RZ ;  /* 0x000000044c4c7c10 */ /* 0x000fe2000fffe0ff */
[----:B------:R-:W-:Y:S01]  /*4300*/  IMAD.WIDE R6, R7, 0x8, R22 ;  /* 0x0000000807067825 */ /* 0x000fe200078e0216 */
[----:B------:R-:W-:Y:S01]  /*4310*/  IADD3 R78, PT, PT, R78, UR4, RZ ;  /* 0x000000044e4e7c10 */ /* 0x000fe2000fffe0ff */
[----:B------:R-:W-:Y:S01]  /*4320*/  UIMAD UR5, UR11, -0x5, UR5 ;  /* 0xfffffffb0b0578a4 */ /* 0x000fe2000f8e0205 */
[----:B------:R-:W-:Y:S01]  /*4330*/  IADD3 R74, PT, PT, R74, UR4, RZ ;  /* 0x000000044a4a7c10 */ /* 0x000fe2000fffe0ff */
[----:B------:R-:W-:Y:S01]  /*4340*/  VIADD R71, R71, -UR11 ;  /* 0x8000000b47477c36 */ /* 0x000fe20008000000 */
[----:B------:R0:W-:Y:S01]  /*4350*/  STG.E.64 desc[UR18][R6.64], R34 ;  /* 0x0000002206007986 */ /* 0x0001e2000c101b12 */
[----:B------:R-:W-:Y:S01]  /*4360*/  IADD3 R73, PT, PT, R73, -UR11, RZ ;  /* 0x8000000b49497c10 */ /* 0x000fe2000fffe0ff */
[----:B------:R-:W-:Y:S01]  /*4370*/  VIADD R75, R75, -UR11 ;  /* 0x8000000b4b4b7c36 */ /* 0x000fe20008000000 */
[----:B------:R-:W-:Y:S01]  /*4380*/  IADD3 R77, PT, PT, R77, -UR11, RZ ;  /* 0x8000000b4d4d7c10 */ /* 0x000fe2000fffe0ff */
[----:B------:R1:W-:Y:S01]  /*4390*/  STG.E.64 desc[UR18][R6.64+0x8], R36 ;  /* 0x0000082406007986 */ /* 0x0003e2000c101b12 */
[----:B------:R-:W-:Y:S01]  /*43a0*/  IADD3 R80, PT, PT, R80, UR4, RZ ;  /* 0x0000000450507c10 */ /* 0x000fe2000fffe0ff */
[----:B------:R-:W-:Y:S01]  /*43b0*/  VIADD R81, R81, UR4 ;  /* 0x0000000451517c36 */ /* 0x000fe20008000000 */
[----:B------:R-:W-:Y:S01]  /*43c0*/  IADD3 R3, PT, PT, R3, UR4, RZ ;  /* 0x0000000403037c10 */ /* 0x000fe2000fffe0ff */
[----:B------:R2:W-:Y:S01]  /*43d0*/  STG.E.64 desc[UR18][R6.64+0x10], R38 ;  /* 0x0000102606007986 */ /* 0x0005e2000c101b12 */
[----:B------:R-:W-:-:S03]  /*43e0*/  UMOV UR6, UR7 ;  /* 0x0000000700067c82 */ /* 0x000fc60008000000 */
[----:B------:R3:W-:Y:S01]  /*43f0*/  STG.E.64 desc[UR18][R6.64+0x18], R40 ;  /* 0x0000182806007986 */ /* 0x0007e2000c101b12 */
[----:B0-----:R-:W-:-:S03]  /*4400*/  MOV R34, R52 ;  /* 0x0000003400227202 */ /* 0x001fc60000000f00 */
[----:B------:R0:W-:Y:S01]  /*4410*/  STG.E.64 desc[UR18][R6.64+0x20], R44 ;  /* 0x0000202c06007986 */ /* 0x0001e2000c101b12 */
[----:B------:R-:W-:Y:S01]  /*4420*/  MOV R35, R53 ;  /* 0x0000003500237202 */ /* 0x000fe20000000f00 */
[----:B-1----:R-:W-:Y:S01]  /*4430*/  IMAD.MOV.U32 R37, RZ, RZ, R55 ;  /* 0x000000ffff257224 */ /* 0x002fe200078e0037 */
[----:B------:R-:W-:Y:S01]  /*4440*/  MOV R36, R54 ;  /* 0x0000003600247202 */ /* 0x000fe20000000f00 */
[----:B--2---:R-:W-:Y:S01]  /*4450*/  IMAD.MOV.U32 R38, RZ, RZ, R56 ;  /* 0x000000ffff267224 */ /* 0x004fe200078e0038 */
[----:B------:R-:W-:Y:S02]  /*4460*/  MOV R39, R57 ;  /* 0x0000003900277202 */ /* 0x000fe40000000f00 */
[----:B---3--:R-:W-:Y:S02]  /*4470*/  MOV R40, R12 ;  /* 0x0000000c00287202 */ /* 0x008fe40000000f00 */
[----:B------:R-:W-:Y:S02]  /*4480*/  MOV R41, R13 ;  /* 0x0000000d00297202 */ /* 0x000fe40000000f00 */
[----:B0-----:R-:W-:Y:S01]  /*4490*/  MOV R44, R18 ;  /* 0x00000012002c7202 */ /* 0x001fe20000000f00 */
[----:B------:R-:W-:Y:S01]  /*44a0*/  IMAD.MOV.U32 R45, RZ, RZ, R19 ;  /* 0x000000ffff2d7224 */ /* 0x000fe200078e0013 */
[----:B------:R-:W-:Y:S06]  /*44b0*/  BRA.U UP0, `(.L_x_30) ;  /* 0xfffffff5005c7547 */ /* 0x000fec000b83ffff */
.L_x_26:
[----:B------:R-:W0:Y:S01]  /*44c0*/  LDC.64 R2, c[0x0][0x3a0] ;  /* 0x0000e800ff027b82 */ /* 0x000e220000000a00 */
[----:B------:R-:W5:Y:S01]  /*44d0*/  LDG.E.64 R24, desc[UR18][R24.64] ;  /* 0x0000001218187981 */ /* 0x000f62000c1e1b00 */
[----:B------:R-:W1:Y:S06]  /*44e0*/  LDCU.64 UR4, c[0x3][0x48] ;  /* 0x00c00900ff0477ac */ /* 0x000e6c0008000a00 */
[----:B------:R-:W2:Y:S08]  /*44f0*/  LDC.64 R34, c[0x0][0x3b0] ;  /* 0x0000ec00ff227b82 */ /* 0x000eb00000000a00 */
[----:B------:R-:W3:Y:S01]  /*4500*/  LDC.64 R36, c[0x0][0x388] ;  /* 0x0000e200ff247b82 */ /* 0x000ee20000000a00 */
[----:B0-----:R-:W-:-:S07]  /*4510*/  IMAD.WIDE R2, R4, 0x8, R2 ;  /* 0x0000000804027825 */ /* 0x001fce00078e0202 */
[----:B------:R-:W0:Y:S01]  /*4520*/  LDC.64 R40, c[0x0][0x390] ;  /* 0x0000e400ff287b82 */ /* 0x000e220000000a00 */
[----:B------:R4:W4:Y:S01]  /*4530*/  LDG.E.64 R38, desc[UR18][R2.64] ;  /* 0x0000001202267981 */ /* 0x000922000c1e1b00 */
[----:B--2---:R-:W-:-:S06]  /*4540*/  IMAD.WIDE R34, R4, 0x8, R34 ;  /* 0x0000000804227825 */ /* 0x004fcc00078e0222 */
[----:B------:R-:W1:Y:S01]  /*4550*/  LDG.E.64 R34, desc[UR18][R34.64] ;  /* 0x0000001222227981 */ /* 0x000e62000c1e1b00 */
[----:B---3--:R-:W-:-:S06]  /*4560*/  IMAD.WIDE R36, R4, 0x8, R36 ;  /* 0x0000000804247825 */ /* 0x008fcc00078e0224 */
[----:B------:R-:W5:Y:S01]  /*4570*/  LDG.E.64 R36, desc[UR18][R36.64] ;  /* 0x0000001224247981 */ /* 0x000f62000c1e1b00 */
[----:B0-----:R-:W-:-:S06]  /*4580*/  IMAD.WIDE R40, R4, 0x8, R40 ;  /* 0x0000000804287825 */ /* 0x001fcc00078e0228 */
[----:B------:R-:W5:Y:S01]  /*4590*/  LDG.E.64 R40, desc[UR18][R40.64] ;  /* 0x0000001228287981 */ /* 0x000f62000c1e1b00 */
[----:B----4-:R-:W-:Y:S01]  /*45a0*/  IMAD.MOV.U32 R2, RZ, RZ, 0x1 ;  /* 0x00000001ff027424 */ /* 0x010fe200078e00ff */
[----:B------:R-:W-:Y:S01]  /*45b0*/  BSSY.RECONVERGENT B0, `(.L_x_31) ;  /* 0x0000017000007945 */ /* 0x000fe20003800200 */
[----:B------:R-:W0:Y:S04]  /*45c0*/  MUFU.RCP64H R3, R39 ;  /* 0x0000002700037308 */ /* 0x000e280000001800 */
[----:B0-----:R-:W-:-:S08]  /*45d0*/  DFMA R6, -R38, R2, 1 ;  /* 0x3ff000002606742b */ /* 0x001fd00000000102 */
[----:B------:R-:W-:-:S08]  /*45e0*/  DFMA R6, R6, R6, R6 ;  /* 0x000000060606722b */ /* 0x000fd00000000006 */
[----:B------:R-:W-:-:S08]  /*45f0*/  DFMA R6, R2, R6, R2 ;  /* 0x000000060206722b */ /* 0x000fd00000000002 */
[----:B------:R-:W-:Y:S02]  /*4600*/  DFMA R2, -R38, R6, 1 ;  /* 0x3ff000002602742b */ /* 0x000fe40000000106 */
[----:B-1----:R-:W-:-:S06]  /*4610*/  DMUL R44, R34, UR4 ;  /* 0x00000004222c7c28 */ /* 0x002fcc0008000000 */
        /* <DEDUP_REMOVED lines=14> */
[----:B------:R-:W-:Y:S01]  /*4700*/  MOV R2, R8 ;  /* 0x0000000800027202 */ /* 0x000fe20000000f00 */
[----:B------:R-:W-:-:S07]  /*4710*/  IMAD.MOV.U32 R3, RZ, RZ, R9 ;  /* 0x000000ffff037224 */ /* 0x000fce00078e0009 */
.L_x_32:
[----:B------:R-:W-:Y:S05]  /*4720*/  BSYNC.RECONVERGENT B0 ;  /* 0x0000000000007941 */ /* 0x000fea0003800200 */
.L_x_31:
[----:B------:R-:W0:Y:S02]  /*4730*/  LDC.64 R16, c[0x0][0x3a8] ;  /* 0x0000ea00ff107b82 */ /* 0x000e240000000a00 */
[----:B0-----:R-:W-:-:S06]  /*4740*/  IMAD.WIDE R16, R4, 0x8, R16 ;  /* 0x0000000804107825 */ /* 0x001fcc00078e0210 */
[----:B------:R-:W2:Y:S01]  /*4750*/  LDG.E.64 R16, desc[UR18][R16.64] ;  /* 0x0000001210107981 */ /* 0x000ea2000c1e1b00 */
[----:B------:R-:W-:Y:S02]  /*4760*/  DADD R4, R18, R12 ;  /* 0x0000000012047229 */ /* 0x000fe4000000000c */
[----:B-----5:R-:W-:Y:S02]  /*4770*/  DMUL R6, R36, R54 ;  /* 0x0000003624067228 */ /* 0x020fe40000000000 */
[----:B------:R-:W-:-:S04]  /*4780*/  DMUL R38, R38, R38 ;  /* 0x0000002626267228 */ /* 0x000fc80000000000 */
[----:B------:R-:W-:Y:S02]  /*4790*/  DMUL R4, R4, R2 ;  /* 0x0000000204047228 */ /* 0x000fe40000000000 */
[----:B------:R-:W-:Y:S02]  /*47a0*/  DFMA R6, R40, R52, -R6 ;  /* 0x000000342806722b */ /* 0x000fe40000000806 */
[----:B------:R-:W-:-:S04]  /*47b0*/  DMUL R38, R38, 2.5 ;  /* 0x4004000026267828 */ /* 0x000fc80000000000 */
[----:B------:R-:W-:Y:S02]  /*47c0*/  DADD R2, R4, R56 ;  /* 0x0000000004027229 */ /* 0x000fe40000000038 */
[----:B------:R-:W-:Y:S02]  /*47d0*/  DMUL R8, R34, R6 ;  /* 0x0000000622087228 */ /* 0x000fe40000000000 */
[----:B------:R-:W-:Y:S02]  /*47e0*/  DADD R6, -R18, R12 ;  /* 0x0000000012067229 */ /* 0x000fe4000000010c */
[C---:B------:R-:W-:Y:S02]  /*47f0*/  DMUL R12, R34.reuse, R52 ;  /* 0x00000034220c7228 */ /* 0x040fe40000000000 */
[----:B------:R-:W-:-:S04]  /*4800*/  DMUL R34, R34, R54 ;  /* 0x0000003622227228 */ /* 0x000fc80000000000 */
[----:B------:R-:W-:Y:S02]  /*4810*/  DMUL R6, R44, R6 ;  /* 0x000000062c067228 */ /* 0x000fe40000000000 */
[-C--:B------:R-:W-:Y:S02]  /*4820*/  DFMA R12, R40, R2.reuse, R12 ;  /* 0x00000002280c722b */ /* 0x080fe4000000000c */
[----:B------:R-:W-:-:S05]  /*4830*/  DFMA R34, R36, R2, -R34 ;  /* 0x000000022422722b */ /* 0x000fca0000000822 */
[----:B------:R-:W-:Y:S04]  /*4840*/  STG.E.64 desc[UR18][R42.64+0x10], R12 ;  /* 0x0000100c2a007986 */ /* 0x000fe8000c101b12 */
[----:B------:R-:W-:Y:S01]  /*4850*/  STG.E.64 desc[UR18][R42.64+0x8], R34 ;  /* 0x000008222a007986 */ /* 0x000fe2000c101b12 */
[----:B--2---:R-:W-:-:S08]  /*4860*/  DFMA R8, R2, R16, R8 ;  /* 0x000000100208722b */ /* 0x004fd00000000008 */
[----:B------:R-:W-:Y:S02]  /*4870*/  DFMA R8, R4, R38, R8 ;  /* 0x000000260408722b */ /* 0x000fe40000000008 */
[----:B------:R-:W-:-:S06]  /*4880*/  DFMA R4, R24, R2, R6 ;  /* 0x000000021804722b */ /* 0x000fcc0000000006 */
[----:B------:R-:W-:Y:S01]  /*4890*/  DFMA R8, R24, R6, R8 ;  /* 0x000000061808722b */ /* 0x000fe20000000008 */
[----:B------:R-:W-:Y:S06]  /*48a0*/  STG.E.64 desc[UR18][R42.64+0x18], R4 ;  /* 0x000018042a007986 */ /* 0x000fec000c101b12 */
[----:B------:R-:W-:Y:S04]  /*48b0*/  STG.E.64 desc[UR18][R42.64+0x20], R8 ;  /* 0x000020082a007986 */ /* 0x000fe8000c101b12 */
[----:B------:R-:W-:Y:S04]  /*48c0*/  STG.E.64 desc[UR18][R20.64], R2 ;  /* 0x0000000214007986 */ /* 0x000fe8000c101b12 */
[----:B------:R-:W-:Y:S04]  /*48d0*/  STG.E.64 desc[UR18][R22.64], R26 ;  /* 0x0000001a16007986 */ /* 0x000fe8000c101b12 */
[----:B------:R-:W-:Y:S04]  /*48e0*/  STG.E.64 desc[UR18][R22.64+0x8], R28 ;  /* 0x0000081c16007986 */ /* 0x000fe8000c101b12 */
[----:B------:R-:W-:Y:S04]  /*48f0*/  STG.E.64 desc[UR18][R22.64+0x10], R30 ;  /* 0x0000101e16007986 */ /* 0x000fe8000c101b12 */
[----:B------:R-:W-:Y:S04]  /*4900*/  STG.E.64 desc[UR18][R22.64+0x18], R10 ;  /* 0x0000180a16007986 */ /* 0x000fe8000c101b12 */
[----:B------:R-:W-:Y:S01]  /*4910*/  STG.E.64 desc[UR18][R22.64+0x20], R14 ;  /* 0x0000200e16007986 */ /* 0x000fe2000c101b12 */
[----:B------:R-:W-:Y:S05]  /*4920*/  EXIT ;  /* 0x000000000000794d */ /* 0x000fea0003800000 */
        .weak           $__internal_0_$__cuda_sm20_dblrcp_rn_slowpath_v3
        .type           $__internal_0_$__cuda_sm20_dblrcp_rn_slowpath_v3,@function
        .size           $__internal_0_$__cuda_sm20_dblrcp_rn_slowpath_v3,($__internal_1_$__cuda_sm20_div_rn_f64_full - $__internal_0_$__cuda_sm20_dblrcp_rn_slowpath_v3)
$__internal_0_$__cuda_sm20_dblrcp_rn_slowpath_v3:
[----:B------:R-:W-:Y:S01]  /*4930*/  DSETP.GTU.AND P0, PT, |R104|, +INF , PT ;  /* 0x7ff000006800742a */ /* 0x000fe20003f0c200 */
[----:B------:R-:W-:-:S13]  /*4940*/  BSSY.RECONVERGENT B1, `(.L_x_33) ;  /* 0x0000022000017945 */ /* 0x000fda0003800200 */
[----:B------:R-:W-:Y:S05]  /*4950*/  @P0 BRA `(.L_x_34) ;  /* 0x0000000000780947 */ /* 0x000fea0003800000 */
[----:B------:R-:W-:-:S04]  /*4960*/  LOP3.LUT R17, R105, 0x7fffffff, RZ, 0xc0, !PT ;  /* 0x7fffffff69117812 */ /* 0x000fc800078ec0ff */
[----:B------:R-:W-:-:S04]  /*4970*/  IADD3 R19, PT, PT, R17, -0x1, RZ ;  /* 0xffffffff11137810 */ /* 0x000fc80007ffe0ff */
[----:B------:R-:W-:-:S13]  /*4980*/  ISETP.GE.U32.AND P0, PT, R19, 0x7fefffff, PT ;  /* 0x7fefffff1300780c */ /* 0x000fda0003f06070 */
[----:B------:R-:W-:Y:S02]  /*4990*/  @P0 LOP3.LUT R107, R105, 0x7ff00000, RZ, 0x3c, !PT ;  /* 0x7ff00000696b0812 */ /* 0x000fe400078e3cff */
[----:B------:R-:W-:Y:S01]  /*49a0*/  @P0 MOV R106, RZ ;  /* 0x000000ff006a0202 */ /* 0x000fe20000000f00 */
[----:B------:R-:W-:Y:S06]  /*49b0*/  @P0 BRA `(.L_x_35) ;  /* 0x0000000000680947 */ /* 0x000fec0003800000 */
[----:B------:R-:W-:-:S13]  /*49c0*/  ISETP.GE.U32.AND P0, PT, R17, 0x1000001, PT ;  /* 0x010000011100780c */ /* 0x000fda0003f06070 */
[----:B------:R-:W-:Y:S05]  /*49d0*/  @!P0 BRA `(.L_x_36) ;  /* 0x0000000000348947 */ /* 0x000fea0003800000 */
[----:B------:R-:W-:Y:S01]  /*49e0*/  VIADD R107, R105, 0xc0200000 ;  /* 0xc0200000696b7836 */ /* 0x000fe20000000000 */
[----:B------:R-:W-:-:S03]  /*49f0*/  MOV R106, R104 ;  /* 0x00000068006a7202 */ /* 0x000fc60000000f00 */
[----:B------:R-:W0:Y:S03]  /*4a00*/  MUFU.RCP64H R19, R107 ;  /* 0x0000006b00137308 */ /* 0x000e260000001800 */
[----:B0-----:R-:W-:-:S08]  /*4a10*/  DFMA R108, -R106, R18, 1 ;  /* 0x3ff000006a6c742b */ /* 0x001fd00000000112 */
[----:B------:R-:W-:-:S08]  /*4a20*/  DFMA R108, R108, R108, R108 ;  /* 0x0000006c6c6c722b */ /* 0x000fd0000000006c */
[----:B------:R-:W-:-:S08]  /*4a30*/  DFMA R108, R18, R108, R18 ;  /* 0x0000006c126c722b */ /* 0x000fd00000000012 */
[----:B------:R-:W-:-:S08]  /*4a40*/  DFMA R18, -R106, R108, 1 ;  /* 0x3ff000006a12742b */ /* 0x000fd0000000016c */
[----:B------:R-:W-:-:S08]  /*4a50*/  DFMA R18, R108, R18, R108 ;  /* 0x000000126c12722b */ /* 0x000fd0000000006c */
[----:B------:R-:W-:-:S08]  /*4a60*/  DMUL R18, R18, 2.2250738585072013831e-308 ;  /* 0x0010000012127828 */ /* 0x000fd00000000000 */
[----:B------:R-:W-:-:S08]  /*4a70*/  DFMA R104, -R104, R18, 1 ;  /* 0x3ff000006868742b */ /* 0x000fd00000000112 */
[----:B------:R-:W-:-:S08]  /*4a80*/  DFMA R104, R104, R104, R104 ;  /* 0x000000686868722b */ /* 0x000fd00000000068 */
[----:B------:R-:W-:Y:S01]  /*4a90*/  DFMA R106, R18, R104, R18 ;  /* 0x00000068126a722b */ /* 0x000fe20000000012 */
[----:B------:R-:W-:Y:S10]  /*4aa0*/  BRA `(.L_x_35) ;  /* 0x00000000002c7947 */ /* 0x000ff40003800000 */
.L_x_36:
[----:B------:R-:W-:-:S06]  /*4ab0*/  DMUL R104, R104, 8.11296384146066816958e+31 ;  /* 0x4690000068687828 */ /* 0x000fcc0000000000 */
[----:B------:R-:W0:Y:S02]  /*4ac0*/  MUFU.RCP64H R19, R105 ;  /* 0x0000006900137308 */ /* 0x000e240000001800 */
[----:B0-----:R-:W-:-:S08]  /*4ad0*/  DFMA R106, -R104, R18, 1 ;  /* 0x3ff00000686a742b */ /* 0x001fd00000000112 */
[----:B------:R-:W-:-:S08]  /*4ae0*/  DFMA R106, R106, R106, R106 ;  /* 0x0000006a6a6a722b */ /* 0x000fd0000000006a */
[----:B------:R-:W-:-:S08]  /*4af0*/  DFMA R106, R18, R106, R18 ;  /* 0x0000006a126a722b */ /* 0x000fd00000000012 */
[----:B------:R-:W-:-:S08]  /*4b00*/  DFMA R18, -R104, R106, 1 ;  /* 0x3ff000006812742b */ /* 0x000fd0000000016a */
[----:B------:R-:W-:-:S08]  /*4b10*/  DFMA R18, R106, R18, R106 ;  /* 0x000000126a12722b */ /* 0x000fd0000000006a */
[----:B------:R-:W-:Y:S01]  /*4b20*/  DMUL R106, R18, 8.11296384146066816958e+31 ;  /* 0x46900000126a7828 */ /* 0x000fe20000000000 */
[----:B------:R-:W-:Y:S10]  /*4b30*/  BRA `(.L_x_35) ;  /* 0x0000000000087947 */ /* 0x000ff40003800000 */
.L_x_34:
[----:B------:R-:W-:Y:S02]  /*4b40*/  LOP3.LUT R107, R105, 0x80000, RZ, 0xfc, !PT ;  /* 0x00080000696b7812 */ /* 0x000fe400078efcff */
[----:B------:R-:W-:-:S07]  /*4b50*/  MOV R106, R104 ;  /* 0x00000068006a7202 */ /* 0x000fce0000000f00 */
.L_x_35:
[----:B------:R-:W-:Y:S05]  /*4b60*/  BSYNC.RECONVERGENT B1 ;  /* 0x0000000000017941 */ /* 0x000fea0003800200 */
.L_x_33:
[----:B------:R-:W-:Y:S01]  /*4b70*/  IMAD.MOV.U32 R18, RZ, RZ, R0 ;  /* 0x000000ffff127224 */ /* 0x000fe200078e0000 */
[----:B------:R-:W-:-:S04]  /*4b80*/  MOV R19, 0x0 ;  /* 0x0000000000137802 */ /* 0x000fc80000000f00 */
[----:B------:R-:W-:Y:S05]  /*4b90*/  RET.REL.NODEC R18 `(_Z14z_solve_kernelPdS_S_S_S_S_S_S_S_S_iii) ;  /* 0xffffffb412187950 */ /* 0x000fea0003c3ffff */
        .weak           $__internal_1_$__cuda_sm20_div_rn_f64_full
        .type           $__internal_1_$__cuda_sm20_div_rn_f64_full,@function
        .size           $__internal_1_$__cuda_sm20_div_rn_f64_full,(.L_x_226 - $__internal_1_$__cuda_sm20_div_rn_f64_full)
$__internal_1_$__cuda_sm20_div_rn_f64_full:
[C---:B------:R-:W-:Y:S01]  /*4ba0*/  FSETP.GEU.AND P0, PT, |R7|.reuse, 1.469367938527859385e-39, PT ;  /* 0x001000000700780b */ /* 0x040fe20003f0e200 */
[----:B------:R-:W-:Y:S01]  /*4bb0*/  IMAD.MOV.U32 R64, RZ, RZ, 0x1 ;  /* 0x00000001ff407424 */ /* 0x000fe200078e00ff */
[----:B------:R-:W-:Y:S01]  /*4bc0*/  LOP3.LUT R8, R7, 0x800fffff, RZ, 0xc0, !PT ;  /* 0x800fffff07087812 */ /* 0x000fe200078ec0ff */
[----:B------:R-:W-:Y:S01]  /*4bd0*/  BSSY.RECONVERGENT B1, `(.L_x_37) ;  /* 0x0000054000017945 */ /* 0x000fe20003800200 */
[C---:B------:R-:W-:Y:S02]  /*4be0*/  FSETP.GEU.AND P2, PT, |R17|.reuse, 1.469367938527859385e-39, PT ;  /* 0x001000001100780b */ /* 0x040fe40003f4e200 */
[----:B------:R-:W-:Y:S02]  /*4bf0*/  LOP3.LUT R9, R8, 0x3ff00000, RZ, 0xfc, !PT ;  /* 0x3ff0000008097812 */ /* 0x000fe400078efcff */
[----:B------:R-:W-:Y:S02]  /*4c00*/  MOV R8, R6 ;  /* 0x0000000600087202 */ /* 0x000fe40000000f00 */
[----:B------:R-:W-:-:S02]  /*4c10*/  LOP3.LUT R5, R17, 0x7ff00000, RZ, 0xc0, !PT ;  /* 0x7ff0000011057812 */ /* 0x000fc400078ec0ff */
[----:B------:R-:W-:Y:S01]  /*4c20*/  MOV R70, 0x1ca00000 ;  /* 0x1ca0000000467802 */ /* 0x000fe20000000f00 */
[----:B------:R-:W-:Y:S01]  /*4c30*/  @!P0 DMUL R8, R6, 8.98846567431157953865e+307 ;  /* 0x7fe0000006088828 */ /* 0x000fe20000000000 */
[C---:B------:R-:W-:Y:S02]  /*4c40*/  LOP3.LUT R84, R7.reuse, 0x7ff00000, RZ, 0xc0, !PT ;  /* 0x7ff0000007547812 */ /* 0x040fe400078ec0ff */
[----:B------:R-:W-:Y:S02]  /*4c50*/  MOV R83, R5 ;  /* 0x0000000500537202 */ /* 0x000fe40000000f00 */
[----:B------:R-:W-:Y:S01]  /*4c60*/  @!P2 LOP3.LUT R66, R7, 0x7ff00000, RZ, 0xc0, !PT ;  /* 0x7ff000000742a812 */ /* 0x000fe200078ec0ff */
[----:B------:R-:W0:Y:S01]  /*4c70*/  MUFU.RCP64H R65, R9 ;  /* 0x0000000900417308 */ /* 0x000e220000001800 */
[C---:B------:R-:W-:Y:S02]  /*4c80*/  ISETP.GE.U32.AND P1, PT, R5.reuse, R84, PT ;  /* 0x000000540500720c */ /* 0x040fe40003f26070 */
[----:B------:R-:W-:-:S02]  /*4c90*/  @!P2 ISETP.GE.U32.AND P3, PT, R5, R66, PT ;  /* 0x000000420500a20c */ /* 0x000fc40003f66070 */
[----:B------:R-:W-:Y:S02]  /*4ca0*/  @!P0 LOP3.LUT R84, R9, 0x7ff00000, RZ, 0xc0, !PT ;  /* 0x7ff0000009548812 */ /* 0x000fe400078ec0ff */
[----:B------:R-:W-:-:S03]  /*4cb0*/  @!P2 SEL R67, R70, 0x63400000, !P3 ;  /* 0x634000004643a807 */ /* 0x000fc60005800000 */
[----:B------:R-:W-:Y:S01]  /*4cc0*/  VIADD R86, R84, 0xffffffff ;  /* 0xffffffff54567836 */ /* 0x000fe20000000000 */
[----:B------:R-:W-:-:S04]  /*4cd0*/  @!P2 LOP3.LUT R68, R67, 0x80000000, R17, 0xf8, !PT ;  /* 0x800000004344a812 */ /* 0x000fc800078ef811 */
[----:B------:R-:W-:Y:S01]  /*4ce0*/  @!P2 LOP3.LUT R69, R68, 0x100000, RZ, 0xfc, !PT ;  /* 0x001000004445a812 */ /* 0x000fe200078efcff */
[----:B------:R-:W-:Y:S01]  /*4cf0*/  @!P2 IMAD.MOV.U32 R68, RZ, RZ, RZ ;  /* 0x000000ffff44a224 */ /* 0x000fe200078e00ff */
[----:B0-----:R-:W-:-:S08]  /*4d00*/  DFMA R32, R64, -R8, 1 ;  /* 0x3ff000004020742b */ /* 0x001fd00000000808 */
[----:B------:R-:W-:-:S08]  /*4d10*/  DFMA R32, R32, R32, R32 ;  /* 0x000000202020722b */ /* 0x000fd00000000020 */
[----:B------:R-:W-:Y:S01]  /*4d20*/  DFMA R64, R64, R32, R64 ;  /* 0x000000204040722b */ /* 0x000fe20000000040 */
[----:B------:R-:W-:Y:S02]  /*4d30*/  SEL R33, R70, 0x63400000, !P1 ;  /* 0x6340000046217807 */ /* 0x000fe40004800000 */
[----:B------:R-:W-:Y:S02]  /*4d40*/  MOV R32, R16 ;  /* 0x0000001000207202 */ /* 0x000fe40000000f00 */
[----:B------:R-:W-:-:S03]  /*4d50*/  LOP3.LUT R33, R33, 0x800fffff, R17, 0xf8, !PT ;  /* 0x800fffff21217812 */ /* 0x000fc600078ef811 */
[----:B------:R-:W-:-:S03]  /*4d60*/  DFMA R66, R64, -R8, 1 ;  /* 0x3ff000004042742b */ /* 0x000fc60000000808 */
[----:B------:R-:W-:-:S05]  /*4d70*/  @!P2 DFMA R32, R32, 2, -R68 ;  /* 0x400000002020a82b */ /* 0x000fca0000000844 */
[----:B------:R-:W-:-:S05]  /*4d80*/  DFMA R64, R64, R66, R64 ;  /* 0x000000424040722b */ /* 0x000fca0000000040 */
[----:B------:R-:W-:-:S03]  /*4d90*/  @!P2 LOP3.LUT R83, R33, 0x7ff00000, RZ, 0xc0, !PT ;  /* 0x7ff000002153a812 */ /* 0x000fc600078ec0ff */
[----:B------:R-:W-:Y:S01]  /*4da0*/  DMUL R66, R64, R32 ;  /* 0x0000002040427228 */ /* 0x000fe20000000000 */
[----:B------:R-:W-:-:S04]  /*4db0*/  IADD3 R85, PT, PT, R83, -0x1, RZ ;  /* 0xffffffff53557810 */ /* 0x000fc80007ffe0ff */
[----:B------:R-:W-:-:S03]  /*4dc0*/  ISETP.GT.U32.AND P0, PT, R85, 0x7feffffe, PT ;  /* 0x7feffffe5500780c */ /* 0x000fc60003f04070 */
[----:B------:R-:W-:Y:S01]  /*4dd0*/  DFMA R68, R66, -R8, R32 ;  /* 0x800000084244722b */ /* 0x000fe20000000020 */
[----:B------:R-:W-:-:S07]  /*4de0*/  ISETP.GT.U32.OR P0, PT, R86, 0x7feffffe, P0 ;  /* 0x7feffffe5600780c */ /* 0x000fce0000704470 */
[----:B------:R-:W-:-:S06]  /*4df0*/  DFMA R64, R64, R68, R66 ;  /* 0x000000444040722b */ /* 0x000fcc0000000042 */
[----:B------:R-:W-:Y:S05]  /*4e00*/  @P0 BRA `(.L_x_38) ;  /* 0x00000000006c0947 */ /* 0x000fea0003800000 */
[----:B------:R-:W-:-:S04]  /*4e10*/  LOP3.LUT R66, R7, 0x7ff00000, RZ, 0xc0, !PT ;  /* 0x7ff0000007427812 */ /* 0x000fc800078ec0ff */
[CC--:B------:R-:W-:Y:S02]  /*4e20*/  VIADDMNMX R16, R5.reuse, -R66.reuse, 0xb9600000, !PT ;  /* 0xb960000005107446 */ /* 0x0c0fe40007800942 */
[----:B------:R-:W-:Y:S02]  /*4e30*/  ISETP.GE.U32.AND P0, PT, R5, R66, PT ;  /* 0x000000420500720c */ /* 0x000fe40003f06070 */
[----:B------:R-:W-:Y:S02]  /*4e40*/  VIMNMX R16, PT, PT, R16, 0x46a00000, PT ;  /* 0x46a0000010107848 */ /* 0x000fe40003fe0100 */
[----:B------:R-:W-:-:S04]  /*4e50*/  SEL R5, R70, 0x63400000, !P0 ;  /* 0x6340000046057807 */ /* 0x000fc80004000000 */
[----:B------:R-:W-:Y:S01]  /*4e60*/  IADD3 R68, PT, PT, -R5, R16, RZ ;  /* 0x0000001005447210 */ /* 0x000fe20007ffe1ff */
[----:B------:R-:W-:-:S03]  /*4e70*/  IMAD.MOV.U32 R16, RZ, RZ, RZ ;  /* 0x000000ffff107224 */ /* 0x000fc600078e00ff */
[----:B------:R-:W-:-:S06]  /*4e80*/  IADD3 R17, PT, PT, R68, 0x7fe00000, RZ ;  /* 0x7fe0000044117810 */ /* 0x000fcc0007ffe0ff */
[----:B------:R-:W-:-:S10]  /*4e90*/  DMUL R66, R64, R16 ;  /* 0x0000001040427228 */ /* 0x000fd40000000000 */
[----:B------:R-:W-:-:S13]  /*4ea0*/  FSETP.GTU.AND P0, PT, |R67|, 1.469367938527859385e-39, PT ;  /* 0x001000004300780b */ /* 0x000fda0003f0c200 */
[----:B------:R-:W-:Y:S05]  /*4eb0*/  @P0 BRA `(.L_x_39) ;  /* 0x0000000000940947 */ /* 0x000fea0003800000 */
[----:B------:R-:W-:Y:S01]  /*4ec0*/  DFMA R8, R64, -R8, R32 ;  /* 0x800000084008722b */ /* 0x000fe20000000020 */
[----:B------:R-:W-:-:S09]  /*4ed0*/  MOV R16, RZ ;  /* 0x000000ff00107202 */ /* 0x000fd20000000f00 */
[C---:B------:R-:W-:Y:S02]  /*4ee0*/  FSETP.NEU.AND P0, PT, R9.reuse, RZ, PT ;  /* 0x000000ff0900720b */ /* 0x040fe40003f0d000 */
[----:B------:R-:W-:-:S04]  /*4ef0*/  LOP3.LUT R5, R9, 0x80000000, R7, 0x48, !PT ;  /* 0x8000000009057812 */ /* 0x000fc800078e4807 */
[----:B------:R-:W-:-:S07]  /*4f00*/  LOP3.LUT R17, R5, R17, RZ, 0xfc, !PT ;  /* 0x0000001105117212 */ /* 0x000fce00078efcff */
[----:B------:R-:W-:Y:S05]  /*4f10*/  @!P0 BRA `(.L_x_39) ;  /* 0x00000000007c8947 */ /* 0x000fea0003800000 */
[----:B------:R-:W-:Y:S01]  /*4f20*/  IADD3 R7, PT, PT, -R68, RZ, RZ ;  /* 0x000000ff44077210 */ /* 0x000fe20007ffe1ff */
[----:B------:R-:W-:Y:S01]  /*4f30*/  IMAD.MOV.U32 R6, RZ, RZ, RZ ;  /* 0x000000ffff067224 */ /* 0x000fe200078e00ff */
[----:B------:R-:W-:-:S05]  /*4f40*/  DMUL.RP R16, R64, R16 ;  /* 0x0000001040107228 */ /* 0x000fca0000008000 */
[----:B------:R-:W-:-:S05]  /*4f50*/  DFMA R6, R66, -R6, R64 ;  /* 0x800000064206722b */ /* 0x000fca0000000040 */
[----:B------:R-:W-:Y:S02]  /*4f60*/  LOP3.LUT R5, R17, R5, RZ, 0x3c, !PT ;  /* 0x0000000511057212 */ /* 0x000fe400078e3cff */
[----:B------:R-:W-:-:S04]  /*4f70*/  IADD3 R6, PT, PT, -R68, -0x43300000, RZ ;  /* 0xbcd0000044067810 */ /* 0x000fc80007ffe1ff */
[----:B------:R-:W-:-:S04]  /*4f80*/  FSETP.NEU.AND P0, PT, |R7|, R6, PT ;  /* 0x000000060700720b */ /* 0x000fc80003f0d200 */
[----:B------:R-:W-:Y:S02]  /*4f90*/  FSEL R66, R16, R66, !P0 ;  /* 0x0000004210427208 */ /* 0x000fe40004000000 */
[----:B------:R-:W-:Y:S01]  /*4fa0*/  FSEL R67, R5, R67, !P0 ;  /* 0x0000004305437208 */ /* 0x000fe20004000000 */
[----:B------:R-:W-:Y:S06]  /*4fb0*/  BRA `(.L_x_39) ;  /* 0x0000000000547947 */ /* 0x000fec0003800000 */
.L_x_38:
[----:B------:R-:W-:-:S14]  /*4fc0*/  DSETP.NAN.AND P0, PT, R16, R16, PT ;  /* 0x000000101000722a */ /* 0x000fdc0003f08000 */
[----:B------:R-:W-:Y:S05]  /*4fd0*/  @P0 BRA `(.L_x_40) ;  /* 0x0000000000440947 */ /* 0x000fea0003800000 */
[----:B------:R-:W-:-:S14]  /*4fe0*/  DSETP.NAN.AND P0, PT, R6, R6, PT ;  /* 0x000000060600722a */ /* 0x000fdc0003f08000 */
[----:B------:R-:W-:Y:S05]  /*4ff0*/  @P0 BRA `(.L_x_41) ;  /* 0x0000000000300947 */ /* 0x000fea0003800000 */
[----:B------:R-:W-:Y:S02]  /*5000*/  ISETP.NE.AND P0, PT, R83, R84, PT ;  /* 0x000000545300720c */ /* 0x000fe40003f05270 */
[----:B------:R-:W-:Y:S02]  /*5010*/  MOV R66, 0x0 ;  /* 0x0000000000427802 */ /* 0x000fe40000000f00 */
[----:B------:R-:W-:-:S09]  /*5020*/  MOV R67, 0xfff80000 ;  /* 0xfff8000000437802 */ /* 0x000fd20000000f00 */
[----:B------:R-:W-:Y:S05]  /*5030*/  @!P0 BRA `(.L_x_39) ;  /* 0x0000000000348947 */ /* 0x000fea0003800000 */
[----:B------:R-:W-:Y:S02]  /*5040*/  ISETP.NE.AND P0, PT, R83, 0x7ff00000, PT ;  /* 0x7ff000005300780c */ /* 0x000fe40003f05270 */
[----:B------:R-:W-:Y:S02]  /*5050*/  LOP3.LUT R67, R17, 0x80000000, R7, 0x48, !PT ;  /* 0x8000000011437812 */ /* 0x000fe400078e4807 */
[----:B------:R-:W-:-:S13]  /*5060*/  ISETP.EQ.OR P0, PT, R84, RZ, !P0 ;  /* 0x000000ff5400720c */ /* 0x000fda0004702670 */
[----:B------:R-:W-:Y:S01]  /*5070*/  @P0 LOP3.LUT R5, R67, 0x7ff00000, RZ, 0xfc, !PT ;  /* 0x7ff0000043050812 */ /* 0x000fe200078efcff */
[----:B------:R-:W-:Y:S01]  /*5080*/  @!P0 IMAD.MOV.U32 R66, RZ, RZ, RZ ;  /* 0x000000ffff428224 */ /* 0x000fe200078e00ff */
[----:B------:R-:W-:Y:S02]  /*5090*/  @P0 MOV R66, RZ ;  /* 0x000000ff00420202 */ /* 0x000fe40000000f00 */
[----:B------:R-:W-:Y:S01]  /*50a0*/  @P0 MOV R67, R5 ;  /* 0x0000000500430202 */ /* 0x000fe20000000f00 */
[----:B------:R-:W-:Y:S06]  /*50b0*/  BRA `(.L_x_39) ;  /* 0x0000000000147947 */ /* 0x000fec0003800000 */
.L_x_41:
[----:B------:R-:W-:Y:S01]  /*50c0*/  LOP3.LUT R67, R7, 0x80000, RZ, 0xfc, !PT ;  /* 0x0008000007437812 */ /* 0x000fe200078efcff */
[----:B------:R-:W-:Y:S01]  /*50d0*/  IMAD.MOV.U32 R66, RZ, RZ, R6 ;  /* 0x000000ffff427224 */ /* 0x000fe200078e0006 */
[----:B------:R-:W-:Y:S06]  /*50e0*/  BRA `(.L_x_39) ;  /* 0x0000000000087947 */ /* 0x000fec0003800000 */
.L_x_40:
[----:B------:R-:W-:Y:S02]  /*50f0*/  LOP3.LUT R67, R17, 0x80000, RZ, 0xfc, !PT ;  /* 0x0008000011437812 */ /* 0x000fe400078efcff */
[----:B------:R-:W-:-:S07]  /*5100*/  MOV R66, R16 ;  /* 0x0000001000427202 */ /* 0x000fce0000000f00 */
.L_x_39:
[----:B------:R-:W-:Y:S05]  /*5110*/  BSYNC.RECONVERGENT B1 ;  /* 0x0000000000017941 */ /* 0x000fea0003800200 */
.L_x_37:
[----:B------:R-:W-:Y:S01]  /*5120*/  HFMA2 R7, -RZ, RZ, 0, 0 ;  /* 0x00000000ff077431 */ /* 0x000fe200000001ff */
[----:B------:R-:W-:Y:S01]  /*5130*/  MOV R6, R0 ;  /* 0x0000000000067202 */ /* 0x000fe20000000f00 */
[----:B------:R-:W-:Y:S01]  /*5140*/  IMAD.MOV.U32 R9, RZ, RZ, R67 ;  /* 0x000000ffff097224 */ /* 0x000fe200078e0043 */
[----:B------:R-:W-:Y:S02]  /*5150*/  MOV R8, R66 ;  /* 0x0000004200087202 */ /* 0x000fe40000000f00 */
[----:B------:R-:W-:Y:S05]  /*5160*/  RET.REL.NODEC R6 `(_Z14z_solve_kernelPdS_S_S_S_S_S_S_S_S_iii) ;  /* 0xffffffac06a47950 */ /* 0x000fea0003c3ffff */
.L_x_42:
        /* <DEDUP_REMOVED lines=9> */
.L_x_226:


//--------------------- .text._Z14y_solve_kernelPdS_S_S_S_S_iii --------------------------
	.section	.text._Z14y_solve_kernelPdS_S_S_S_S_iii,"ax",@progbits
	.align	128
.text._Z14y_solve_kernelPdS_S_S_S_S_iii:
        .type           _Z14y_solve_kernelPdS_S_S_S_S_iii,@function
        .size           _Z14y_solve_kernelPdS_S_S_S_S_iii,(.L_x_229 - _Z14y_solve_kernelPdS_S_S_S_S_iii)
        .other          _Z14y_solve_kernelPdS_S_S_S_S_iii,@"STO_CUDA_ENTRY STV_DEFAULT"
_Z14y_solve_kernelPdS_S_S_S_S_iii:
[----:B------:R-:W-:Y:S01]  /*0000*/  LDC R1, c[0x0][0x37c] ;  /* 0x0000df00ff017b82 */ /* 0x000fe20000000800 */
[----:B------:R-:W0:Y:S07]  /*0010*/  S2R R0, SR_TID.Y ;  /* 0x0000000000007919 */ /* 0x000e2e0000002200 */
[----:B------:R-:W1:Y:S01]  /*0020*/  S2UR UR4, SR_CTAID.X ;  /* 0x00000000000479c3 */ /* 0x000e620000002500 */
[----:B------:R-:W1:Y:S01]  /*0030*/  LDCU UR5, c[0x0][0x360] ;  /* 0x00006c00ff0577ac */ /* 0x000e620008000800 */
[----:B------:R-:W2:Y:S01]  /*0040*/  S2R R2, SR_TID.X ;  /* 0x0000000000027919 */ /* 0x000ea20000002100 */
[----:B------:R-:W3:Y:S05]  /*0050*/  LDCU UR22, c[0x0][0x3b0] ;  /* 0x00007600ff1677ac */ /* 0x000eea0008000800 */
[----:B------:R-:W0:Y:S01]  /*0060*/  S2UR UR6, SR_CTAID.Y ;  /* 0x00000000000679c3 */ /* 0x000e220000002600 */
[----:B------:R-:W4:Y:S07]  /*0070*/  LDCU UR8, c[0x0][0x3b8] ;  /* 0x00007700ff0877ac */ /* 0x000f2e0008000800 */
[----:B------:R-:W0:Y:S01]  /*0080*/  LDC R3, c[0x0][0x364] ;  /* 0x0000d900ff037b82 */ /* 0x000e220000000800 */
[----:B-1----:R-:W-:-:S02]  /*0090*/  UIMAD UR4, UR4, UR5, URZ ;  /* 0x00000005040472a4 */ /* 0x002fc4000f8e02ff */
[----:B----4-:R-:W-:-:S04]  /*00a0*/  UIADD3 UR5, UPT, UPT, UR8, -0x1, URZ ;  /* 0xffffffff08057890 */ /* 0x010fc8000fffe0ff */
[----:B--2---:R-:W-:-:S04]  /*00b0*/  IADD3 R4, PT, PT, R2, UR4, RZ ;  /* 0x0000000402047c10 */ /* 0x004fc8000fffe0ff */
[----:B------:R-:W-:Y:S01]  /*00c0*/  IADD3 R12, PT, PT, R4, 0x1, RZ ;  /* 0x00000001040c7810 */ /* 0x000fe20007ffe0ff */
[----:B0-----:R-:W-:Y:S01]  /*00d0*/  IMAD R3, R3, UR6, R0 ;  /* 0x0000000603037c24 */ /* 0x001fe2000f8e0200 */
[----:B---3--:R-:W-:-:S03]  /*00e0*/  UIADD3 UR6, UPT, UPT, UR22, -0x1, URZ ;  /* 0xffffffff16067890 */ /* 0x008fc6000fffe0ff */
[----:B------:R-:W-:-:S05]  /*00f0*/  VIADD R7, R3, 0x1 ;  /* 0x0000000103077836 */ /* 0x000fca0000000000 */
[----:B------:R-:W-:-:S04]  /*0100*/  ISETP.GE.AND P0, PT, R7, UR6, PT ;  /* 0x0000000607007c0c */ /* 0x000fc8000bf06270 */
[----:B------:R-:W-:-:S13]  /*0110*/  ISETP.GE.OR P0, PT, R12, UR5, P0 ;  /* 0x000000050c007c0c */ /* 0x000fda0008706670 */
[----:B------:R-:W-:Y:S05]  /*0120*/  @P0 EXIT ;  /* 0x000000000000094d */ /* 0x000fea0003800000 */
[----:B------:R-:W0:Y:S01]  /*0130*/  LDCU UR23, c[0x0][0x3b4] ;  /* 0x00007680ff1777ac */ /* 0x000e220008000800 */
[----:B------:R-:W1:Y:S01]  /*0140*/  LDC.64 R58, c[0x0][0x3a0] ;  /* 0x0000e800ff3a7b82 */ /* 0x000e620000000a00 */
[----:B------:R-:W-:Y:S02]  /*0150*/  HFMA2 R26, -RZ, RZ, 0, 0 ;  /* 0x00000000ff1a7431 */ /* 0x000fe400000001ff */
[----:B------:R-:W-:Y:S01]  /*0160*/  IMAD.MOV.U32 R27, RZ, RZ, 0x3ff00000 ;  /* 0x3ff00000ff1b7424 */ /* 0x000fe200078e00ff */
[----:B------:R-:W-:Y:S01]  /*0170*/  UIADD3 UR15, UPT, UPT, UR8, -0x2, URZ ;  /* 0xfffffffe080f7890 */ /* 0x000fe2000fffe0ff */
[----:B------:R-:W-:Y:S01]  /*0180*/  MOV R23, UR22 ;  /* 0x0000001600177c02 */ /* 0x000fe20008000f00 */
[----:B------:R-:W2:Y:S02]  /*0190*/  LDCU.64 UR10, c[0x0][0x358] ;  /* 0x00006b00ff0a77ac */ /* 0x000ea40008000a00 */
[----:B------:R-:W3:Y:S02]  /*01a0*/  LDC.64 R20, c[0x0][0x380] ;  /* 0x0000e000ff147b82 */ /* 0x000ee40000000a00 */
[----:B------:R-:W-:Y:S01]  /*01b0*/  IMAD.U32 R5, RZ, RZ, UR15 ;  /* 0x0000000fff057e24 */ /* 0x000fe2000f8e00ff */
[----:B------:R-:W-:-:S02]  /*01c0*/  UIADD3 UR12, UPT, UPT, UR22, -0x2, URZ ;  /* 0xfffffffe160c7890 */ /* 0x000fc4000fffe0ff */
[----:B------:R-:W-:Y:S01]  /*01d0*/  IMAD.U32 R25, RZ, RZ, UR22 ;  /* 0x00000016ff197e24 */ /* 0x000fe2000f8e00ff */
[----:B------:R-:W-:Y:S01]  /*01e0*/  MOV R55, UR22 ;  /* 0x0000001600377c02 */ /* 0x000fe20008000f00 */
[----:B------:R-:W-:Y:S01]  /*01f0*/  IMAD.U32 R51, RZ, RZ, UR22 ;  /* 0x00000016ff337e24 */ /* 0x000fe2000f8e00ff */
[----:B------:R-:W-:Y:S01]  /*0200*/  UMOV UR16, 0x9999999a ;  /* 0x9999999a00107882 */ /* 0x000fe20000000000 */
[----:B------:R-:W-:Y:S01]  /*0210*/  UMOV UR17, 0x3fb99999 ;  /* 0x3fb9999900117882 */ /* 0x000fe20000000000 */
[----:B------:R-:W-:Y:S01]  /*0220*/  HFMA2 R34, -RZ, RZ, -23584, -0.0004489421844482421875 ;  /* 0xf5c28f5bff227431 */ /* 0x000fe200000001ff */
[----:B0-----:R-:W-:Y:S02]  /*0230*/  USHF.L.U32 UR14, UR23, 0x2, URZ ;  /* 0x00000002170e7899 */ /* 0x001fe400080006ff */
[----:B------:R-:W-:Y:S01]  /*0240*/  IMAD R6, R12, UR23, RZ ;  /* 0x000000170c067c24 */ /* 0x000fe2000f8e02ff */
[----:B------:R-:W-:Y:S01]  /*0250*/  UIMAD UR13, UR23, 0x5, URZ ;  /* 0x00000005170d78a4 */ /* 0x000fe2000f8e02ff */
[----:B------:R-:W-:Y:S01]  /*0260*/  MOV R32, 0x55555555 ;  /* 0x5555555500207802 */ /* 0x000fe20000000f00 */
[----:B------:R-:W-:Y:S01]  /*0270*/  UIMAD UR5, UR23, 0x6, URZ ;  /* 0x00000006170578a4 */ /* 0x000fe2000f8e02ff */
[----:B------:R-:W-:Y:S01]  /*0280*/  IMAD R7, R6, UR22, R7 ;  /* 0x0000001606077c24 */ /* 0x000fe2000f8e0207 */
[----:B------:R-:W-:Y:S01]  /*0290*/  UIMAD UR6, UR23, 0x7, URZ ;  /* 0x00000007170678a4 */ /* 0x000fe2000f8e02ff */
[----:B------:R-:W-:-:S02]  /*02a0*/  IMAD R36, R5, UR14, R4 ;  /* 0x0000000e05247c24 */ /* 0x000fc4000f8e0204 */
[----:B------:R-:W-:Y:S02]  /*02b0*/  IMAD.MOV.U32 R33, RZ, RZ, 0x3ff55555 ;  /* 0x3ff55555ff217424 */ /* 0x000fe400078e00ff */
[----:B------:R-:W-:Y:S01]  /*02c0*/  IMAD.MOV.U32 R35, RZ, RZ, 0x3fff5c28 ;  /* 0x3fff5c28ff237424 */ /* 0x000fe200078e00ff */
[----:B------:R-:W-:Y:S01]  /*02d0*/  UMOV UR18, 0x0 ;  /* 0x0000000000127882 */ /* 0x000fe20000000000 */
[C-C-:B------:R-:W-:Y:S01]  /*02e0*/  IMAD R8, R5.reuse, UR13, R4.reuse ;  /* 0x0000000d05087c24 */ /* 0x140fe2000f8e0204 */
[----:B------:R-:W-:Y:S01]  /*02f0*/  UMOV UR19, 0x3fe80000 ;  /* 0x3fe8000000137882 */ /* 0x000fe20000000000 */
[C-C-:B------:R-:W-:Y:S01]  /*0300*/  IMAD R14, R5.reuse, UR5, R4.reuse ;  /* 0x00000005050e7c24 */ /* 0x140fe2000f8e0204 */
[----:B------:R-:W-:Y:S01]  /*0310*/  UIMAD UR9, UR22, 0x5, URZ ;  /* 0x00000005160978a4 */ /* 0x000fe2000f8e02ff */
[----:B------:R-:W-:Y:S01]  /*0320*/  IMAD R17, R36, UR12, R3 ;  /* 0x0000000c24117c24 */ /* 0x000fe2000f8e0203 */
[----:B------:R-:W0:Y:S01]  /*0330*/  LDC.64 R86, c[0x3][0xb0] ;  /* 0x00c02c00ff567b82 */ /* 0x000e220000000a00 */
[C---:B------:R-:W-:Y:S01]  /*0340*/  IMAD R10, R5.reuse, UR6, R4 ;  /* 0x00000006050a7c24 */ /* 0x040fe2000f8e0204 */
[----:B------:R-:W4:Y:S01]  /*0350*/  LDCU.128 UR24, c[0x3][0xc0] ;  /* 0x00c01800ff1877ac */ /* 0x000f220008000c00 */
[----:B------:R-:W-:-:S02]  /*0360*/  IMAD R0, R5, UR14, R36 ;  /* 0x0000000e05007c24 */ /* 0x000fc4000f8e0224 */
[--C-:B------:R-:W-:Y:S02]  /*0370*/  IMAD R19, R8, UR12, R3.reuse ;  /* 0x0000000c08137c24 */ /* 0x100fe4000f8e0203 */
[----:B------:R-:W-:Y:S01]  /*0380*/  IMAD R103, R14, UR12, R3 ;  /* 0x0000000c0e677c24 */ /* 0x000fe2000f8e0203 */
[----:B------:R-:W0:Y:S01]  /*0390*/  LDC.64 R90, c[0x0][0x398] ;  /* 0x0000e600ff5a7b82 */ /* 0x000e220000000a00 */
[----:B-1----:R-:W-:-:S04]  /*03a0*/  IMAD.WIDE R16, R17, 0x8, R58 ;  /* 0x0000000811107825 */ /* 0x002fc800078e023a */
[--C-:B------:R-:W-:Y:S01]  /*03b0*/  IMAD R101, R10, UR12, R3.reuse ;  /* 0x0000000c0a657c24 */ /* 0x100fe2000f8e0203 */
[----:B--2---:R3:W-:Y:S01]  /*03c0*/  STG.E.64 desc[UR10][R16.64], RZ ;  /* 0x000000ff10007986 */ /* 0x0047e2000c101b0a */
[----:B------:R-:W-:Y:S02]  /*03d0*/  IMAD R99, R0, UR12, R3 ;  /* 0x0000000c00637c24 */ /* 0x000fe4000f8e0203 */
[----:B------:R-:W-:-:S04]  /*03e0*/  IMAD.WIDE R18, R19, 0x8, R58 ;  /* 0x0000000813127825 */ /* 0x000fc800078e023a */
[--C-:B------:R-:W-:Y:S01]  /*03f0*/  IMAD.WIDE R102, R103, 0x8, R58.reuse ;  /* 0x0000000867667825 */ /* 0x100fe200078e023a */
[----:B------:R1:W-:Y:S03]  /*0400*/  STG.E.64 desc[UR10][R18.64], RZ ;  /* 0x000000ff12007986 */ /* 0x0003e6000c101b0a */
[--C-:B------:R-:W-:Y:S01]  /*0410*/  IMAD.WIDE R100, R101, 0x8, R58.reuse ;  /* 0x0000000865647825 */ /* 0x100fe200078e023a */
[----:B------:R2:W-:Y:S03]  /*0420*/  STG.E.64 desc[UR10][R102.64], R26 ;  /* 0x0000001a66007986 */ /* 0x0005e6000c101b0a */
[----:B------:R-:W-:Y:S01]  /*0430*/  IMAD.WIDE R98, R99, 0x8, R58 ;  /* 0x0000000863627825 */ /* 0x000fe200078e023a */
[----:B------:R0:W-:Y:S03]  /*0440*/  STG.E.64 desc[UR10][R100.64], RZ ;  /* 0x000000ff64007986 */ /* 0x0001e6000c101b0a */
[----:B---3--:R-:W-:Y:S01]  /*0450*/  IMAD.WIDE R16, R7, 0x8, R20 ;  /* 0x0000000807107825 */ /* 0x008fe200078e0214 */
[----:B------:R3:W-:Y:S01]  /*0460*/  STG.E.64 desc[UR10][R98.64], RZ ;  /* 0x000000ff62007986 */ /* 0x0007e2000c101b0a */
[----:B------:R-:W4:Y:S03]  /*0470*/  LDC.64 R20, c[0x0][0x388] ;  /* 0x0000e200ff147b82 */ /* 0x000f260000000a00 */
[----:B-1----:R-:W2:Y:S01]  /*0480*/  LDG.E.64 R18, desc[UR10][R16.64] ;  /* 0x0000000a10127981 */ /* 0x002ea2000c1e1b00 */
[----:B------:R-:W-:-:S04]  /*0490*/  IMAD.WIDE R22, R23, 0x8, R16 ;  /* 0x0000000817167825 */ /* 0x000fc800078e0210 */
[----:B------:R-:W-:Y:S02]  /*04a0*/  IMAD.WIDE R24, R25, 0x8, R22 ;  /* 0x0000000819187825 */ /* 0x000fe400078e0216 */
[----:B------:R-:W3:Y:S04]  /*04b0*/  LDG.E.64 R22, desc[UR10][R22.64] ;  /* 0x0000000a16167981 */ /* 0x000ee8000c1e1b00 */
[----:B------:R-:W3:Y:S01]  /*04c0*/  LDG.E.64 R24, desc[UR10][R24.64] ;  /* 0x0000000a18187981 */ /* 0x000ee2000c1e1b00 */
[----:B----4-:R-:W-:-:S05]  /*04d0*/  IMAD.WIDE R20, R7, 0x8, R20 ;  /* 0x0000000807147825 */ /* 0x010fca00078e0214 */
[----:B------:R1:W4:Y:S01]  /*04e0*/  LDG.E.64 R94, desc[UR10][R20.64] ;  /* 0x0000000a145e7981 */ /* 0x000322000c1e1b00 */
[----:B------:R-:W-:-:S04]  /*04f0*/  IMAD.WIDE R54, R55, 0x8, R20 ;  /* 0x0000000837367825 */ /* 0x000fc800078e0214 */
[----:B------:R-:W-:Y:S01]  /*0500*/  IMAD.WIDE R50, R51, 0x8, R54 ;  /* 0x0000000833327825 */ /* 0x000fe200078e0236 */
[----:B------:R-:W-:-:S03]  /*0510*/  MOV R0, 0x5 ;  /* 0x0000000500007802 */ /* 0x000fc60000000f00 */
[----:B------:R-:W-:Y:S01]  /*0520*/  IMAD R9, R12, UR9, RZ ;  /* 0x000000090c097c24 */ /* 0x000fe2000f8e02ff */
[----:B------:R-:W-:Y:S01]  /*0530*/  IADD3 R36, PT, PT, R36, UR15, RZ ;  /* 0x0000000f24247c10 */ /* 0x000fe2000fffe0ff */
[----:B------:R-:W4:Y:S01]  /*0540*/  LDG.E.64 R50, desc[UR10][R50.64] ;  /* 0x0000000a32327981 */ /* 0x000f22000c1e1b00 */
[----:B------:R-:W-:Y:S02]  /*0550*/  IMAD R38, R3, R0, 0x5 ;  /* 0x0000000503267424 */ /* 0x000fe400078e0200 */
[----:B------:R-:W-:Y:S01]  /*0560*/  IMAD R9, R9, UR23, RZ ;  /* 0x0000001709097c24 */ /* 0x000fe2000f8e02ff */
[----:B------:R-:W-:Y:S01]  /*0570*/  IADD3 R8, PT, PT, R8, UR15, RZ ;  /* 0x0000000f08087c10 */ /* 0x000fe2000fffe0ff */
[----:B------:R-:W-:Y:S01]  /*0580*/  VIADD R14, R14, UR15 ;  /* 0x0000000f0e0e7c36 */ /* 0x000fe20008000000 */
[----:B------:R-:W-:Y:S01]  /*0590*/  IADD3 R10, PT, PT, R10, UR15, RZ ;  /* 0x0000000f0a0a7c10 */ /* 0x000fe2000fffe0ff */
[----:B------:R-:W-:Y:S01]  /*05a0*/  DADD R88, RZ, UR24 ;  /* 0x00000018ff587e29 */ /* 0x000fe20008000000 */
[----:B------:R-:W-:Y:S01]  /*05b0*/  IADD3 R11, P1, PT, R9, R38, RZ ;  /* 0x00000026090b7210 */ /* 0x000fe20007f3e0ff */
[--C-:B------:R-:W-:Y:S01]  /*05c0*/  IMAD R85, R8, UR12, R3.reuse ;  /* 0x0000000c08557c24 */ /* 0x100fe2000f8e0203 */
[----:B------:R-:W5:Y:S01]  /*05d0*/  LDG.E.64 R54, desc[UR10][R54.64] ;  /* 0x0000000a36367981 */ /* 0x000f62000c1e1b00 */
[----:B------:R-:W-:-:S02]  /*05e0*/  IMAD R83, R14, UR12, R3 ;  /* 0x0000000c0e537c24 */ /* 0x000fc4000f8e0203 */
[----:B------:R-:W-:Y:S02]  /*05f0*/  IMAD R81, R10, UR12, R3 ;  /* 0x0000000c0a517c24 */ /* 0x000fe4000f8e0203 */
[----:B------:R-:W-:-:S04]  /*0600*/  IMAD.WIDE R84, R85, 0x8, R58 ;  /* 0x0000000855547825 */ /* 0x000fc800078e023a */
[----:B------:R-:W-:-:S04]  /*0610*/  IMAD.WIDE R82, R83, 0x8, R58 ;  /* 0x0000000853527825 */ /* 0x000fc800078e023a */
[----:B------:R-:W-:Y:S01]  /*0620*/  IMAD.WIDE R80, R81, 0x8, R58 ;  /* 0x0000000851507825 */ /* 0x000fe200078e023a */
[----:B--2---:R-:W-:-:S08]  /*0630*/  DMUL R18, R18, UR16 ;  /* 0x0000001012127c28 */ /* 0x004fd00008000000 */
[C---:B------:R-:W-:Y:S02]  /*0640*/  DFMA R16, R18.reuse, R32, UR18 ;  /* 0x0000001212107e2b */ /* 0x040fe40008000020 */
[----:B-1----:R-:W-:Y:S01]  /*0650*/  DFMA R20, R18, R34, UR18 ;  /* 0x0000001212147e2b */ /* 0x002fe20008000022 */
[----:B------:R-:W1:Y:S01]  /*0660*/  LDCU.64 UR18, c[0x0][0x398] ;  /* 0x00007300ff1277ac */ /* 0x000e620008000a00 */
[----:B---3--:R-:W-:Y:S02]  /*0670*/  DMUL R26, R24, UR16 ;  /* 0x00000010181a7c28 */ /* 0x008fe40008000000 */
[----:B------:R-:W-:Y:S01]  /*0680*/  DMUL R22, R22, UR16 ;  /* 0x0000001016167c28 */ /* 0x000fe20008000000 */
[----:B------:R-:W2:Y:S03]  /*0690*/  LDCU.64 UR16, c[0x3][0x88] ;  /* 0x00c01100ff1077ac */ /* 0x000ea60008000a00 */
[----:B------:R-:W-:-:S02]  /*06a0*/  DSETP.GT.AND P0, PT, R16, R20, PT ;  /* 0x000000141000722a */ /* 0x000fc40003f04000 */
[C---:B------:R-:W-:Y:S02]  /*06b0*/  DFMA R28, R26.reuse, R32, 0.75 ;  /* 0x3fe800001a1c742b */ /* 0x040fe40000000020 */
[----:B------:R-:W-:Y:S02]  /*06c0*/  DFMA R30, R26, R34, 0.75 ;  /* 0x3fe800001a1e742b */ /* 0x000fe40000000022 */
[----:B------:R-:W-:Y:S01]  /*06d0*/  FSEL R20, R16, R20, P0 ;  /* 0x0000001410147208 */ /* 0x000fe20000000000 */
[C---:B------:R-:W-:Y:S01]  /*06e0*/  DFMA R24, R22.reuse, R32, 0.75 ;  /* 0x3fe800001618742b */ /* 0x040fe20000000020 */
[----:B------:R-:W-:Y:S01]  /*06f0*/  FSEL R21, R17, R21, P0 ;  /* 0x0000001511157208 */ /* 0x000fe20000000000 */
[----:B------:R-:W-:Y:S02]  /*0700*/  DFMA R16, R22, R34, 0.75 ;  /* 0x3fe800001610742b */ /* 0x000fe40000000022 */
[----:B------:R-:W-:Y:S01]  /*0710*/  DADD R18, R18, 0.75 ;  /* 0x3fe8000012127429 */ /* 0x000fe20000000000 */
[----:B------:R-:W-:Y:S01]  /*0720*/  LEA.HI.X.SX32 R32, R9, RZ, 0x1, P1 ;  /* 0x000000ff09207211 */ /* 0x000fe200008f0eff */
[----:B------:R-:W-:-:S02]  /*0730*/  DSETP.GT.AND P1, PT, R28, R30, PT ;  /* 0x0000001e1c00722a */ /* 0x000fc40003f24000 */
[----:B------:R-:W-:Y:S02]  /*0740*/  DADD R26, R26, 0.75 ;  /* 0x3fe800001a1a7429 */ /* 0x000fe40000000000 */
[----:B------:R-:W-:Y:S02]  /*0750*/  DSETP.GT.AND P0, PT, R24, R16, PT ;  /* 0x000000101800722a */ /* 0x000fe40003f04000 */
[----:B------:R-:W-:Y:S01]  /*0760*/  DSETP.GEU.AND P2, PT, R20, R18, PT ;  /* 0x000000121400722a */ /* 0x000fe20003f4e000 */
[----:B------:R-:W-:Y:S01]  /*0770*/  FSEL R28, R28, R30, P1 ;  /* 0x0000001e1c1c7208 */ /* 0x000fe20000800000 */
[----:B------:R-:W-:Y:S01]  /*0780*/  DADD R22, R22, 0.75 ;  /* 0x3fe8000016167429 */ /* 0x000fe20000000000 */
[----:B------:R-:W-:Y:S02]  /*0790*/  FSEL R29, R29, R31, P1 ;  /* 0x0000001f1d1d7208 */ /* 0x000fe40000800000 */
[----:B------:R-:W-:Y:S02]  /*07a0*/  FSEL R16, R24, R16, P0 ;  /* 0x0000001018107208 */ /* 0x000fe40000000000 */
[----:B------:R-:W-:-:S02]  /*07b0*/  FSEL R17, R25, R17, P0 ;  /* 0x0000001119117208 */ /* 0x000fc40000000000 */
[----:B------:R-:W-:Y:S02]  /*07c0*/  FSEL R18, R18, R20, !P2 ;  /* 0x0000001412127208 */ /* 0x000fe40005000000 */
[----:B------:R-:W-:Y:S01]  /*07d0*/  FSEL R19, R19, R21, !P2 ;  /* 0x0000001513137208 */ /* 0x000fe20005000000 */
[----:B------:R-:W-:Y:S01]  /*07e0*/  DSETP.GEU.AND P2, PT, R28, R26, PT ;  /* 0x0000001a1c00722a */ /* 0x000fe20003f4e000 */
[----:B-1----:R-:W-:Y:S01]  /*07f0*/  LEA R96, P3, R11, UR18, 0x3 ;  /* 0x000000120b607c11 */ /* 0x002fe2000f8618ff */
[----:B------:R-:W-:-:S03]  /*0800*/  DSETP.GEU.AND P1, PT, R16, R22, PT ;  /* 0x000000161000722a */ /* 0x000fc60003f2e000 */
[----:B------:R-:W-:Y:S01]  /*0810*/  DSETP.GEU.AND P0, PT, R18, 0.75, PT ;  /* 0x3fe800001200742a */ /* 0x000fe20003f0e000 */
[----:B------:R-:W-:Y:S01]  /*0820*/  LEA.HI.X R97, R11, UR19, R32, 0x3, P3 ;  /* 0x000000130b617c11 */ /* 0x000fe200098f1c20 */
[----:B------:R-:W4:Y:S01]  /*0830*/  LDCU.64 UR18, c[0x3][0x90] ;  /* 0x00c01200ff1277ac */ /* 0x000f220008000a00 */
[----:B------:R-:W-:Y:S02]  /*0840*/  FSEL R24, R26, R28, !P2 ;  /* 0x0000001c1a187208 */ /* 0x000fe40005000000 */
[----:B------:R-:W-:Y:S02]  /*0850*/  FSEL R25, R27, R29, !P2 ;  /* 0x0000001d1b197208 */ /* 0x000fe40005000000 */
[----:B------:R-:W-:Y:S02]  /*0860*/  FSEL R20, R22, R16, !P1 ;  /* 0x0000001016147208 */ /* 0x000fe40004800000 */
[----:B------:R-:W-:Y:S02]  /*0870*/  FSEL R21, R23, R17, !P1 ;  /* 0x0000001117157208 */ /* 0x000fe40004800000 */
[----:B------:R-:W-:-:S02]  /*0880*/  FSEL R16, R18, RZ, P0 ;  /* 0x000000ff12107208 */ /* 0x000fc40000000000 */
[----:B------:R-:W-:Y:S01]  /*0890*/  FSEL R17, R19, 1.8125, P0 ;  /* 0x3fe8000013117808 */ /* 0x000fe20000000000 */
[----:B------:R-:W-:-:S05]  /*08a0*/  DSETP.GEU.AND P0, PT, R24, 0.75, PT ;  /* 0x3fe800001800742a */ /* 0x000fca0003f0e000 */
[----:B--2---:R-:W-:Y:S01]  /*08b0*/  DMUL R16, R16, UR16 ;  /* 0x0000001010107c28 */ /* 0x004fe20008000000 */
[----:B------:R-:W-:Y:S02]  /*08c0*/  FSEL R52, R24, RZ, P0 ;  /* 0x000000ff18347208 */ /* 0x000fe40000000000 */
[----:B------:R-:W-:Y:S01]  /*08d0*/  FSEL R53, R25, 1.8125, P0 ;  /* 0x3fe8000019357808 */ /* 0x000fe20000000000 */
[----:B------:R-:W-:-:S04]  /*08e0*/  DSETP.GEU.AND P0, PT, R20, 0.75, PT ;  /* 0x3fe800001400742a */ /* 0x000fc80003f0e000 */
[----:B----4-:R-:W-:Y:S02]  /*08f0*/  DFMA R94, R94, -UR18, -R16 ;  /* 0x800000125e5e7c2b */ /* 0x010fe40008000810 */
[----:B------:R-:W-:Y:S01]  /*0900*/  DMUL R16, R52, UR16 ;  /* 0x0000001034107c28 */ /* 0x000fe20008000000 */
[----:B------:R-:W1:Y:S01]  /*0910*/  LDCU.64 UR16, c[0x3][0xd0] ;  /* 0x00c01a00ff1077ac */ /* 0x000e620008000a00 */
[----:B------:R-:W-:Y:S02]  /*0920*/  FSEL R56, R20, RZ, P0 ;  /* 0x000000ff14387208 */ /* 0x000fe40000000000 */
[----:B------:R-:W-:Y:S01]  /*0930*/  FSEL R57, R21, 1.8125, P0 ;  /* 0x3fe8000015397808 */ /* 0x000fe20000000000 */
[----:B------:R-:W-:-:S03]  /*0940*/  IMAD R19, R36, UR12, R3 ;  /* 0x0000000c24137c24 */ /* 0x000fc6000f8e0203 */
[----:B------:R-:W-:Y:S02]  /*0950*/  DFMA R16, R50, UR18, -R16 ;  /* 0x0000001232107c2b */ /* 0x000fe40008000810 */
[----:B0-----:R-:W-:Y:S01]  /*0960*/  DFMA R86, R56, R86, 1 ;  /* 0x3ff000003856742b */ /* 0x001fe20000000056 */
[----:B------:R-:W-:Y:S02]  /*0970*/  IMAD R36, R5, UR14, R36 ;  /* 0x0000000e05247c24 */ /* 0x000fe4000f8e0224 */
[----:B------:R-:W-:Y:S02]  /*0980*/  IMAD.IADD R9, R9, 0x1, R38 ;  /* 0x0000000109097824 */ /* 0x000fe400078e0226 */
[----:B------:R-:W-:Y:S01]  /*0990*/  IMAD.WIDE R18, R19, 0x8, R58 ;  /* 0x0000000813127825 */ /* 0x000fe200078e023a */
[----:B------:R-:W-:-:S03]  /*09a0*/  DADD R48, R16, -UR26 ;  /* 0x8000001a10307e29 */ /* 0x000fc60008000000 */
[----:B------:R-:W-:Y:S01]  /*09b0*/  IMAD R79, R36, UR12, R3 ;  /* 0x0000000c244f7c24 */ /* 0x000fe2000f8e0203 */
[----:B-1----:R-:W-:Y:S01]  /*09c0*/  DADD R86, R86, UR16 ;  /* 0x0000001056567e29 */ /* 0x002fe20008000000 */
[C---:B------:R-:W-:Y:S01]  /*09d0*/  VIADD R11, R9.reuse, UR9 ;  /* 0x00000009090b7c36 */ /* 0x040fe20008000000 */
[----:B------:R0:W-:Y:S01]  /*09e0*/  STG.E.64 desc[UR10][R18.64], RZ ;  /* 0x000000ff12007986 */ /* 0x0001e2000c101b0a */
[----:B------:R-:W-:-:S04]  /*09f0*/  IMAD.WIDE R92, R9, 0x8, R90 ;  /* 0x00000008095c7825 */ /* 0x000fc800078e025a */
[----:B------:R-:W-:Y:S01]  /*0a00*/  IMAD.WIDE R78, R79, 0x8, R58 ;  /* 0x000000084f4e7825 */ /* 0x000fe200078e023a */
[----:B------:R0:W-:Y:S03]  /*0a10*/  STG.E.64 desc[UR10][R84.64], R94 ;  /* 0x0000005e54007986 */ /* 0x0001e6000c101b0a */
[----:B------:R-:W-:Y:S01]  /*0a20*/  IMAD.WIDE R90, R11, 0x8, R90 ;  /* 0x000000080b5a7825 */ /* 0x000fe200078e025a */
[----:B------:R0:W-:Y:S04]  /*0a30*/  STG.E.64 desc[UR10][R82.64], R86 ;  /* 0x0000005652007986 */ /* 0x0001e8000c101b0a */
        /* <DEDUP_REMOVED lines=11> */
[----:B------:R-:W-:Y:S02]  /*0af0*/  CS2R R64, SRZ ;  /* 0x0000000000407805 */ /* 0x000fe4000001ff00 */
[----:B------:R-:W-:-:S03]  /*0b00*/  CS2R R62, SRZ ;  /* 0x00000000003e7805 */ /* 0x000fc6000001ff00 */
[----:B0-----:R-:W-:Y:S05]  /*0b10*/  BRA.U !UP0, `(.L_x_43) ;  /* 0x0000001108147547 */ /* 0x001fea000b800000 */
[----:B------:R-:W-:Y:S01]  /*0b20*/  ULEA UR7, UR23, UR13, 0x1 ;  /* 0x0000000d17077291 */ /* 0x000fe2000f8e08ff */
[----:B------:R-:W-:Y:S01]  /*0b30*/  IMAD.U32 R16, RZ, RZ, UR22 ;  /* 0x00000016ff107e24 */ /* 0x000fe2000f8e00ff */
[----:B------:R-:W-:Y:S01]  /*0b40*/  UIMAD UR8, UR8, UR23, URZ ;  /* 0x00000017080872a4 */ /* 0x000fe2000f8e02ff */
[----:B------:R-:W-:Y:S01]  /*0b50*/  IMAD.U32 R18, RZ, RZ, UR22 ;  /* 0x00000016ff127e24 */ /* 0x000fe2000f8e00ff */
[----:B------:R-:W-:Y:S01]  /*0b60*/  UIADD3 UR7, UPT, UPT, UR7, -0x1, URZ ;  /* 0xffffffff07077890 */ /* 0x000fe2000fffe0ff */
[----:B------:R-:W-:Y:S01]  /*0b70*/  IMAD R12, R12, UR22, RZ ;  /* 0x000000160c0c7c24 */ /* 0x000fe2000f8e02ff */
[----:B------:R-:W-:Y:S01]  /*0b80*/  UIADD3 UR18, UPT, UPT, UR13, 0x2, URZ ;  /* 0x000000020d127890 */ /* 0x000fe2000fffe0ff */
[----:B------:R-:W-:Y:S01]  /*0b90*/  IMAD.MOV.U32 R104, RZ, RZ, 0x0 ;  /* 0x00000000ff687424 */ /* 0x000fe200078e00ff */
[----:B------:R-:W-:Y:S01]  /*0ba0*/  MOV R15, UR8 ;  /* 0x00000008000f7c02 */ /* 0x000fe20008000f00 */
[----:B------:R-:W-:Y:S02]  /*0bb0*/  UIADD3 UR17, UPT, UPT, UR7, UR23, URZ ;  /* 0x0000001707117290 */ /* 0x000fe4000fffe0ff */
[----:B------:R-:W-:Y:S01]  /*0bc0*/  IMAD.U32 R11, RZ, RZ, UR7 ;  /* 0x00000007ff0b7e24 */ /* 0x000fe2000f8e00ff */
[----:B------:R-:W-:Y:S01]  /*0bd0*/  UIADD3 UR19, UPT, UPT, UR5, 0x2, URZ ;  /* 0x0000000205137890 */ /* 0x000fe2000fffe0ff */
[----:B------:R-:W-:Y:S01]  /*0be0*/  LEA R8, R15, R2, 0x1 ;  /* 0x000000020f087211 */ /* 0x000fe200078e08ff */
[----:B------:R-:W-:Y:S01]  /*0bf0*/  UIADD3 UR20, UPT, UPT, UR6, 0x2, URZ ;  /* 0x0000000206147890 */ /* 0x000fe2000fffe0ff */
[--C-:B------:R-:W-:Y:S01]  /*0c00*/  IMAD R10, R11, UR15, R4.reuse ;  /* 0x0000000f0b0a7c24 */ /* 0x100fe2000f8e0204 */
[----:B------:R-:W-:Y:S01]  /*0c10*/  MOV R13, UR17 ;  /* 0x00000011000d7c02 */ /* 0x000fe20008000f00 */
[----:B------:R-:W-:Y:S01]  /*0c20*/  UIADD3 UR21, UPT, UPT, UR14, 0x2, URZ ;  /* 0x000000020e157890 */ /* 0x000fe2000fffe0ff */
[----:B------:R-:W-:Y:S01]  /*0c30*/  IADD3 R11, PT, PT, R8, UR4, RZ ;  /* 0x00000004080b7c10 */ /* 0x000fe2000fffe0ff */
[----:B------:R-:W-:Y:S01]  /*0c40*/  VIADD R9, R4, UR8 ;  /* 0x0000000804097c36 */ /* 0x000fe20008000000 */
[----:B------:R-:W-:Y:S01]  /*0c50*/  ULEA UR7, UR23, 0x2, 0x3 ;  /* 0x0000000217077891 */ /* 0x000fe2000f8e18ff */
[--C-:B------:R-:W-:Y:S01]  /*0c60*/  IMAD R61, R10, UR12, R3.reuse ;  /* 0x0000000c0a3d7c24 */ /* 0x100fe2000f8e0203 */
[----:B------:R-:W-:Y:S01]  /*0c70*/  UIADD3 UR16, UPT, UPT, UR23, -0x5, URZ ;  /* 0xfffffffb17107890 */ /* 0x000fe2000fffe0ff */
[--C-:B------:R-:W-:Y:S01]  /*0c80*/  IMAD R14, R13, UR15, R4.reuse ;  /* 0x0000000f0d0e7c24 */ /* 0x100fe2000f8e0204 */
[----:B------:R-:W-:Y:S01]  /*0c90*/  MOV R105, 0x3ff00000 ;  /* 0x3ff0000000697802 */ /* 0x000fe20000000f00 */
[----:B------:R-:W-:Y:S01]  /*0ca0*/  IMAD R10, R11, R16, UR22 ;  /* 0x000000160b0a7e24 */ /* 0x000fe2000f8e0210 */
[----:B------:R-:W-:Y:S01]  /*0cb0*/  CS2R R46, SRZ ;  /* 0x00000000002e7805 */ /* 0x000fe2000001ff00 */
[----:B------:R-:W-:Y:S01]  /*0cc0*/  IMAD R11, R6, R0, 0xa ;  /* 0x0000000a060b7424 */ /* 0x000fe200078e0200 */
[----:B------:R-:W-:Y:S01]  /*0cd0*/  MOV R45, R89 ;  /* 0x00000059002d7202 */ /* 0x000fe20000000f00 */
[----:B------:R-:W-:Y:S01]  /*0ce0*/  IMAD R8, R9, R18, UR22 ;  /* 0x0000001609087e24 */ /* 0x000fe2000f8e0212 */
[----:B------:R-:W-:Y:S01]  /*0cf0*/  CS2R R62, SRZ ;  /* 0x00000000003e7805 */ /* 0x000fe2000001ff00 */
[----:B------:R-:W-:Y:S01]  /*0d00*/  IMAD R9, R14, UR12, R3 ;  /* 0x0000000c0e097c24 */ /* 0x000fe2000f8e0203 */
[----:B------:R-:W0:Y:S01]  /*0d10*/  LDCU UR30, c[0x0][0x3b8] ;  /* 0x00007700ff1e77ac */ /* 0x000e220008000800 */
[----:B------:R-:W-:-:S02]  /*0d20*/  IMAD R16, R5, UR23, R4 ;  /* 0x0000001705107c24 */ /* 0x000fc4000f8e0204 */
[----:B------:R-:W-:Y:S01]  /*0d30*/  VIADD R0, R6, 0x3 ;  /* 0x0000000306007836 */ /* 0x000fe20000000000 */
[----:B------:R-:W1:Y:S01]  /*0d40*/  LDCU UR17, c[0x0][0x3b4] ;  /* 0x00007680ff1177ac */ /* 0x000e620008000800 */
[----:B------:R-:W-:Y:S02]  /*0d50*/  IMAD R28, R11, UR22, RZ ;  /* 0x000000160b1c7c24 */ /* 0x000fe4000f8e02ff */
[C-C-:B------:R-:W-:Y:S01]  /*0d60*/  IMAD R18, R5.reuse, UR18, R4.reuse ;  /* 0x0000001205127c24 */ /* 0x140fe2000f8e0204 */
[----:B------:R-:W2:Y:S01]  /*0d70*/  LDCU.64 UR28, c[0x3][0x90] ;  /* 0x00c01200ff1c77ac */ /* 0x000ea20008000a00 */
[C-C-:B------:R-:W-:Y:S02]  /*0d80*/  IMAD R20, R5.reuse, UR19, R4.reuse ;  /* 0x0000001305147c24 */ /* 0x140fe4000f8e0204 */
[C-C-:B------:R-:W-:Y:S01]  /*0d90*/  IMAD R22, R5.reuse, UR20, R4.reuse ;  /* 0x0000001405167c24 */ /* 0x140fe2000f8e0204 */
[----:B------:R-:W3:Y:S01]  /*0da0*/  LDCU.64 UR26, c[0x3][0x88] ;  /* 0x00c01100ff1a77ac */ /* 0x000ee20008000a00 */
[----:B------:R-:W-:-:S02]  /*0db0*/  IMAD R24, R5, UR7, R4 ;  /* 0x0000000705187c24 */ /* 0x000fc4000f8e0204 */
[----:B------:R-:W-:Y:S01]  /*0dc0*/  IMAD R26, R5, UR21, R4 ;  /* 0x00000015051a7c24 */ /* 0x000fe2000f8e0204 */
[----:B------:R-:W4:Y:S01]  /*0dd0*/  LDCU.64 UR24, c[0x0][0x3a8] ;  /* 0x00007500ff1877ac */ /* 0x000f220008000a00 */
[----:B------:R-:W-:-:S04]  /*0de0*/  IMAD.WIDE R60, R61, 0x8, R58 ;  /* 0x000000083d3c7825 */ /* 0x000fc800078e023a */
[----:B------:R-:W-:Y:S01]  /*0df0*/  IMAD.WIDE R58, R9, 0x8, R58 ;  /* 0x00000008093a7825 */ /* 0x000fe200078e023a */
[----:B------:R-:W-:-:S03]  /*0e00*/  MOV R9, 0x2 ;  /* 0x0000000200097802 */ /* 0x000fc60000000f00 */
[--C-:B------:R-:W-:Y:S02]  /*0e10*/  IMAD R14, R4, UR12, R3.reuse ;  /* 0x0000000c040e7c24 */ /* 0x100fe4000f8e0203 */
[----:B------:R-:W-:Y:S02]  /*0e20*/  IMAD.MOV.U32 R44, RZ, RZ, R88 ;  /* 0x000000ffff2c7224 */ /* 0x000fe400078e0058 */
[--C-:B------:R-:W-:Y:S02]  /*0e30*/  IMAD R16, R16, UR12, R3.reuse ;  /* 0x0000000c10107c24 */ /* 0x100fe4000f8e0203 */
[----:B------:R-:W-:Y:S02]  /*0e40*/  IMAD R11, R0, UR22, R3 ;  /* 0x00000016000b7c24 */ /* 0x000fe4000f8e0203 */
[----:B------:R-:W-:Y:S02]  /*0e50*/  IMAD.U32 R13, RZ, RZ, UR16 ;  /* 0x00000010ff0d7e24 */ /* 0x000fe4000f8e00ff */
[----:B------:R-:W-:-:S02]  /*0e60*/  IMAD R15, R3, 0x5, R28 ;  /* 0x00000005030f7824 */ /* 0x000fc400078e021c */
[--C-:B------:R-:W-:Y:S02]  /*0e70*/  IMAD R18, R18, UR12, R3.reuse ;  /* 0x0000000c12127c24 */ /* 0x100fe4000f8e0203 */
[--C-:B------:R-:W-:Y:S02]  /*0e80*/  IMAD R20, R20, UR12, R3.reuse ;  /* 0x0000000c14147c24 */ /* 0x100fe4000f8e0203 */
[--C-:B------:R-:W-:Y:S02]  /*0e90*/  IMAD R22, R22, UR12, R3.reuse ;  /* 0x0000000c16167c24 */ /* 0x100fe4000f8e0203 */
[--C-:B------:R-:W-:Y:S02]  /*0ea0*/  IMAD R24, R24, UR12, R3.reuse ;  /* 0x0000000c18187c24 */ /* 0x100fe4000f8e0203 */
[----:B01234-:R-:W-:-:S07]  /*0eb0*/  IMAD R26, R26, UR12, R3 ;  /* 0x0000000c1a1a7c24 */ /* 0x01ffce000f8e0203 */
.L_x_49:
[----:B------:R-:W-:Y:S01]  /*0ec0*/  IADD3 R0, PT, PT, R13, 0x3, RZ ;  /* 0x000000030d007810 */ /* 0x000fe20007ffe0ff */
[----:B------:R-:W-:Y:S01]  /*0ed0*/  IMAD.MOV.U32 R64, RZ, RZ, R44 ;  /* 0x000000ffff407224 */ /* 0x000fe200078e002c */
[----:B------:R-:W-:Y:S02]  /*0ee0*/  MOV R65, R45 ;  /* 0x0000002d00417202 */ /* 0x000fe40000000f00 */
[----:B------:R-:W-:-:S13]  /*0ef0*/  ISETP.NE.AND P0, PT, R0, 0x1, PT ;  /* 0x000000010000780c */ /* 0x000fda0003f05270 */
[----:B-1----:R-:W-:Y:S05]  /*0f00*/  @P0 BRA `(.L_x_44) ;  /* 0x0000000000680947 */ /* 0x002fea0003800000 */
[----:B------:R-:W0:Y:S01]  /*0f10*/  LDC.64 R32, c[0x0][0x3a0] ;  /* 0x0000e800ff207b82 */ /* 0x000e220000000a00 */
[----:B------:R-:W-:Y:S01]  /*0f20*/  UIADD3 UR7, UPT, UPT, UR13, -0x1, URZ ;  /* 0xffffffff0d077890 */ /* 0x000fe2000fffe0ff */
[----:B------:R-:W-:Y:S02]  /*0f30*/  HFMA2 R35, -RZ, RZ, 1.984375, 0 ;  /* 0x3ff00000ff237431 */ /* 0x000fe400000001ff */
[----:B------:R-:W-:Y:S01]  /*0f40*/  IMAD.MOV.U32 R34, RZ, RZ, 0x0 ;  /* 0x00000000ff227424 */ /* 0x000fe200078e00ff */
[----:B------:R-:W-:Y:S01]  /*0f50*/  MOV R43, 0x3ff00000 ;  /* 0x3ff00000002b7802 */ /* 0x000fe20000000f00 */
[----:B------:R-:W-:Y:S01]  /*0f60*/  UIADD3 UR8, UPT, UPT, UR7, UR17, URZ ;  /* 0x0000001107087290 */ /* 0x000fe2000fffe0ff */
[----:B------:R-:W-:Y:S01]  /*0f70*/  IMAD.MOV.U32 R42, RZ, RZ, 0x0 ;  /* 0x00000000ff2a7424 */ /* 0x000fe200078e00ff */
[----:B------:R-:W-:Y:S01]  /*0f80*/  CS2R R44, SRZ ;  /* 0x00000000002c7805 */ /* 0x000fe2000001ff00 */
[----:B------:R-:W-:Y:S01]  /*0f90*/  IMAD R0, R5, UR7, R4 ;  /* 0x0000000705007c24 */ /* 0x000fe2000f8e0204 */
[----:B------:R-:W-:-:S02]  /*0fa0*/  CS2R R40, SRZ ;  /* 0x0000000000287805 */ /* 0x000fc4000001ff00 */
[----:B------:R-:W-:Y:S01]  /*0fb0*/  CS2R R38, SRZ ;  /* 0x0000000000267805 */ /* 0x000fe2000001ff00 */
[C---:B------:R-:W-:Y:S01]  /*0fc0*/  IMAD R28, R5.reuse, UR8, R4 ;  /* 0x00000008051c7c24 */ /* 0x040fe2000f8e0204 */
[----:B------:R-:W-:Y:S01]  /*0fd0*/  CS2R R36, SRZ ;  /* 0x0000000000247805 */ /* 0x000fe2000001ff00 */
[----:B------:R-:W-:Y:S02]  /*0fe0*/  IMAD R30, R5, UR14, R0 ;  /* 0x0000000e051e7c24 */ /* 0x000fe4000f8e0200 */
[--C-:B------:R-:W-:Y:S02]  /*0ff0*/  IMAD R29, R0, UR12, R3.reuse ;  /* 0x0000000c001d7c24 */ /* 0x100fe4000f8e0203 */
[--C-:B------:R-:W-:Y:S02]  /*1000*/  IMAD R31, R28, UR12, R3.reuse ;  /* 0x0000000c1c1f7c24 */ /* 0x100fe4000f8e0203 */
[----:B------:R-:W-:Y:S02]  /*1010*/  IMAD R17, R30, UR12, R3 ;  /* 0x0000000c1e117c24 */ /* 0x000fe4000f8e0203 */
[----:B0-----:R-:W-:-:S04]  /*1020*/  IMAD.WIDE R28, R29, 0x8, R32 ;  /* 0x000000081d1c7825 */ /* 0x001fc800078e0220 */
[--C-:B------:R-:W-:Y:S01]  /*1030*/  IMAD.WIDE R30, R31, 0x8, R32.reuse ;  /* 0x000000081f1e7825 */ /* 0x100fe200078e0220 */
[----:B------:R0:W-:Y:S03]  /*1040*/  STG.E.64 desc[UR10][R28.64], RZ ;  /* 0x000000ff1c007986 */ /* 0x0001e6000c101b0a */
[----:B------:R-:W-:Y:S01]  /*1050*/  IMAD.WIDE R32, R17, 0x8, R32 ;  /* 0x0000000811207825 */ /* 0x000fe200078e0220 */
[----:B------:R0:W-:Y:S04]  /*1060*/  STG.E.64 desc[UR10][R30.64], RZ ;  /* 0x000000ff1e007986 */ /* 0x0001e8000c101b0a */
[----:B------:R0:W-:Y:S04]  /*1070*/  STG.E.64 desc[UR10][R60.64], R34 ;  /* 0x000000223c007986 */ /* 0x0001e8000c101b0a */
[----:B------:R0:W-:Y:S04]  /*1080*/  STG.E.64 desc[UR10][R58.64], RZ ;  /* 0x000000ff3a007986 */ /* 0x0001e8000c101b0a */
[----:B------:R0:W-:Y:S01]  /*1090*/  STG.E.64 desc[UR10][R32.64], RZ ;  /* 0x000000ff20007986 */ /* 0x0001e2000c101b0a */
[----:B------:R-:W-:Y:S05]  /*10a0*/  BRA `(.L_x_45) ;  /* 0x0000000400747947 */ /* 0x000fea0003800000 */
.L_x_44:
[----:B------:R-:W0:Y:S01]  /*10b0*/  LDC.64 R30, c[0x0][0x380] ;  /* 0x0000e000ff1e7b82 */ /* 0x000e220000000a00 */
[----:B------:R-:W-:-:S07]  /*10c0*/  VIADD R17, R11, 0x1 ;  /* 0x000000010b117836 */ /* 0x000fce0000000000 */
[----:B------:R-:W1:Y:S01]  /*10d0*/  LDC.64 R28, c[0x0][0x388] ;  /* 0x0000e200ff1c7b82 */ /* 0x000e620000000a00 */
[----:B------:R-:W-:Y:S01]  /*10e0*/  UMOV UR18, 0x9999999a ;  /* 0x9999999a00127882 */ /* 0x000fe20000000000 */
[----:B------:R-:W-:Y:S01]  /*10f0*/  UMOV UR19, 0x3fb99999 ;  /* 0x3fb9999900137882 */ /* 0x000fe20000000000 */
[----:B------:R-:W-:Y:S01]  /*1100*/  HFMA2 R36, -RZ, RZ, -23584, -0.0004489421844482421875 ;  /* 0xf5c28f5bff247431 */ /* 0x000fe200000001ff */
[----:B------:R-:W-:Y:S01]  /*1110*/  MOV R34, 0x55555555 ;  /* 0x5555555500227802 */ /* 0x000fe20000000f00 */
[----:B------:R-:W-:Y:S02]  /*1120*/  IMAD.MOV.U32 R35, RZ, RZ, 0x3ff55555 ;  /* 0x3ff55555ff237424 */ /* 0x000fe400078e00ff */
[----:B------:R-:W-:Y:S01]  /*1130*/  IMAD.MOV.U32 R37, RZ, RZ, 0x3fff5c28 ;  /* 0x3fff5c28ff257424 */ /* 0x000fe200078e00ff */
[----:B------:R-:W-:Y:S01]  /*1140*/  ISETP.NE.AND P1, PT, R9, 0x2, PT ;  /* 0x000000020900780c */ /* 0x000fe20003f25270 */
[----:B------:R-:W2:Y:S01]  /*1150*/  LDC.64 R42, c[0x3][0xb0] ;  /* 0x00c02c00ff2a7b82 */ /* 0x000ea20000000a00 */
[----:B0-----:R-:W-:-:S06]  /*1160*/  IMAD.WIDE R30, R17, 0x8, R30 ;  /* 0x00000008111e7825 */ /* 0x001fcc00078e021e */
[----:B------:R-:W3:Y:S01]  /*1170*/  LDG.E.64 R30, desc[UR10][R30.64] ;  /* 0x0000000a1e1e7981 */ /* 0x000ee2000c1e1b00 */
[----:B-1----:R-:W-:-:S06]  /*1180*/  IMAD.WIDE R28, R17, 0x8, R28 ;  /* 0x00000008111c7825 */ /* 0x002fcc00078e021c */
[----:B------:R-:W4:Y:S01]  /*1190*/  LDG.E.64 R28, desc[UR10][R28.64] ;  /* 0x0000000a1c1c7981 */ /* 0x000f22000c1e1b00 */
[----:B------:R-:W-:Y:S01]  /*11a0*/  DMUL R38, R56, UR26 ;  /* 0x0000001a38267c28 */ /* 0x000fe20008000000 */
[----:B------:R-:W-:Y:S01]  /*11b0*/  @!P1 MOV R44, R88 ;  /* 0x00000058002c9202 */ /* 0x000fe20000000f00 */
[----:B--2---:R-:W-:Y:S01]  /*11c0*/  DFMA R42, R52, R42, 1 ;  /* 0x3ff00000342a742b */ /* 0x004fe2000000002a */
[----:B------:R-:W-:-:S05]  /*11d0*/  @!P1 IMAD.MOV.U32 R45, RZ, RZ, R89 ;  /* 0x000000ffff2d9224 */ /* 0x000fca00078e0059 */
[----:B-----5:R-:W-:Y:S02]  /*11e0*/  DFMA R38, R54, -UR28, -R38 ;  /* 0x8000001c36267c2b */ /* 0x020fe40008000826 */
[----:B---3--:R-:W-:Y:S01]  /*11f0*/  DMUL R32, R30, UR18 ;  /* 0x000000121e207c28 */ /* 0x008fe20008000000 */
[----:B------:R-:W-:Y:S01]  /*1200*/  UMOV UR18, 0x0 ;  /* 0x0000000000127882 */ /* 0x000fe20000000000 */
[----:B------:R-:W-:-:S06]  /*1210*/  UMOV UR19, 0x3fe80000 ;  /* 0x3fe8000000137882 */ /* 0x000fcc0000000000 */
[C---:B------:R-:W-:Y:S02]  /*1220*/  DFMA R34, R32.reuse, R34, UR18 ;  /* 0x0000001220227e2b */ /* 0x040fe40008000022 */
[C---:B------:R-:W-:Y:S02]  /*1230*/  DFMA R36, R32.reuse, R36, UR18 ;  /* 0x0000001220247e2b */ /* 0x040fe40008000024 */
[----:B------:R-:W-:-:S06]  /*1240*/  DADD R32, R32, 0.75 ;  /* 0x3fe8000020207429 */ /* 0x000fcc0000000000 */
[----:B------:R-:W-:-:S06]  /*1250*/  DSETP.GT.AND P0, PT, R34, R36, PT ;  /* 0x000000242200722a */ /* 0x000fcc0003f04000 */
[----:B------:R-:W-:Y:S02]  /*1260*/  FSEL R30, R34, R36, P0 ;  /* 0x00000024221e7208 */ /* 0x000fe40000000000 */
[----:B------:R-:W-:Y:S02]  /*1270*/  FSEL R31, R35, R37, P0 ;  /* 0x00000025231f7208 */ /* 0x000fe40000000000 */
[----:B------:R-:W-:Y:S01]  /*1280*/  CS2R R36, SRZ ;  /* 0x0000000000247805 */ /* 0x000fe2000001ff00 */
[----:B------:R-:W0:Y:S03]  /*1290*/  @!P1 LDC.64 R34, c[0x3][0xc8] ;  /* 0x00c03200ff229b82 */ /* 0x000e260000000a00 */
[----:B------:R-:W-:-:S06]  /*12a0*/  DSETP.GEU.AND P0, PT, R30, R32, PT ;  /* 0x000000201e00722a */ /* 0x000fcc0003f0e000 */
[----:B------:R-:W-:Y:S02]  /*12b0*/  FSEL R30, R32, R30, !P0 ;  /* 0x0000001e201e7208 */ /* 0x000fe40004000000 */
[----:B------:R-:W-:Y:S02]  /*12c0*/  FSEL R31, R33, R31, !P0 ;  /* 0x0000001f211f7208 */ /* 0x000fe40004000000 */
[----:B------:R-:W1:Y:S04]  /*12d0*/  @!P1 LDC.64 R32, c[0x3][0xd8] ;  /* 0x00c03600ff209b82 */ /* 0x000e680000000a00 */
[----:B------:R-:W-:-:S06]  /*12e0*/  DSETP.GEU.AND P0, PT, R30, 0.75, PT ;  /* 0x3fe800001e00742a */ /* 0x000fcc0003f0e000 */
[----:B------:R-:W-:Y:S01]  /*12f0*/  FSEL R30, R30, RZ, P0 ;  /* 0x000000ff1e1e7208 */ /* 0x000fe20000000000 */
[----:B0-----:R-:W-:Y:S01]  /*1300*/  @!P1 DADD R38, R38, -R34 ;  /* 0x0000000026269229 */ /* 0x001fe20000000822 */
[----:B------:R-:W-:-:S06]  /*1310*/  FSEL R31, R31, 1.8125, P0 ;  /* 0x3fe800001f1f7808 */ /* 0x000fcc0000000000 */
[----:B------:R-:W-:Y:S02]  /*1320*/  DMUL R40, R30, UR26 ;  /* 0x0000001a1e287c28 */ /* 0x000fe40008000000 */
[----:B-1----:R-:W-:-:S06]  /*1330*/  @!P1 DADD R42, R42, R32 ;  /* 0x000000002a2a9229 */ /* 0x002fcc0000000020 */
[----:B----4-:R-:W-:-:S08]  /*1340*/  DFMA R40, R28, UR28, -R40 ;  /* 0x0000001c1c287c2b */ /* 0x010fd00008000828 */
[----:B------:R-:W-:Y:S01]  /*1350*/  @!P1 DADD R40, R40, -R34 ;  /* 0x0000000028289229 */ /* 0x000fe20000000822 */
[----:B------:R-:W-:Y:S10]  /*1360*/  @!P1 BRA `(.L_x_46) ;  /* 0x0000000000789947 */ /* 0x000ff40003800000 */
[----:B------:R-:W0:Y:S02]  /*1370*/  LDC R32, c[0x0][0x3b4] ;  /* 0x0000ed00ff207b82 */ /* 0x000e240000000800 */
[----:B0-----:R-:W-:-:S04]  /*1380*/  IADD3 R32, PT, PT, R32, -0x3, RZ ;  /* 0xfffffffd20207810 */ /* 0x001fc80007ffe0ff */
[----:B------:R-:W-:-:S13]  /*1390*/  ISETP.GE.AND P0, PT, R9, R32, PT ;  /* 0x000000200900720c */ /* 0x000fda0003f06270 */
[----:B------:R-:W0:Y:S01]  /*13a0*/  @!P0 LDC.64 R32, c[0x3][0xc8] ;  /* 0x00c03200ff208b82 */ /* 0x000e220000000a00 */
[--C-:B------:R-:W-:Y:S01]  /*13b0*/  @!P0 IMAD.MOV.U32 R36, RZ, RZ, R88.reuse ;  /* 0x000000ffff248224 */ /* 0x100fe200078e0058 */
[-C--:B------:R-:W-:Y:S01]  /*13c0*/  @!P0 MOV R37, R89.reuse ;  /* 0x0000005900258202 */ /* 0x080fe20000000f00 */
[----:B------:R-:W-:Y:S01]  /*13d0*/  @!P0 IMAD.MOV.U32 R44, RZ, RZ, R88 ;  /* 0x000000ffff2c8224 */ /* 0x000fe200078e0058 */
[----:B------:R-:W-:-:S04]  /*13e0*/  @!P0 MOV R45, R89 ;  /* 0x00000059002d8202 */ /* 0x000fc80000000f00 */
[----:B------:R-:W1:Y:S01]  /*13f0*/  @!P0 LDC.64 R34, c[0x3][0xd8] ;  /* 0x00c03600ff228b82 */ /* 0x000e620000000a00 */
[--C-:B0-----:R-:W-:Y:S02]  /*1400*/  @!P0 DADD R38, R38, -R32.reuse ;  /* 0x0000000026268229 */ /* 0x101fe40000000820 */
[----:B------:R-:W-:Y:S02]  /*1410*/  @!P0 DADD R40, R40, -R32 ;  /* 0x0000000028288229 */ /* 0x000fe40000000820 */
[----:B-1----:R-:W-:Y:S01]  /*1420*/  @!P0 DADD R42, R42, R34 ;  /* 0x000000002a2a8229 */ /* 0x002fe20000000022 */
[----:B------:R-:W-:Y:S10]  /*1430*/  @!P0 BRA `(.L_x_46) ;  /* 0x0000000000448947 */ /* 0x000ff40003800000 */
[----:B------:R-:W-:Y:S02]  /*1440*/  ISETP.NE.AND P0, PT, R0, 0x3, PT ;  /* 0x000000030000780c */ /* 0x000fe40003f05270 */
[----:B------:R-:W-:-:S11]  /*1450*/  CS2R R44, SRZ ;  /* 0x00000000002c7805 */ /* 0x000fd6000001ff00 */
[----:B------:R-:W0:Y:S01]  /*1460*/  @!P0 LDC.64 R32, c[0x3][0xc8] ;  /* 0x00c03200ff208b82 */ /* 0x000e220000000a00 */
[----:B------:R-:W-:Y:S01]  /*1470*/  @!P0 IMAD.MOV.U32 R36, RZ, RZ, R88 ;  /* 0x000000ffff248224 */ /* 0x000fe200078e0058 */
[----:B------:R-:W-:-:S06]  /*1480*/  @!P0 MOV R37, R89 ;  /* 0x0000005900258202 */ /* 0x000fcc0000000f00 */
[----:B------:R-:W1:Y:S01]  /*1490*/  @!P0 LDC.64 R34, c[0x3][0xd8] ;  /* 0x00c03600ff228b82 */ /* 0x000e620000000a00 */
[--C-:B0-----:R-:W-:Y:S02]  /*14a0*/  @!P0 DADD R38, R38, -R32.reuse ;  /* 0x0000000026268229 */ /* 0x101fe40000000820 */
[----:B------:R-:W-:Y:S02]  /*14b0*/  @!P0 DADD R40, R40, -R32 ;  /* 0x0000000028288229 */ /* 0x000fe40000000820 */
[----:B-1----:R-:W-:Y:S01]  /*14c0*/  @!P0 DADD R42, R42, R34 ;  /* 0x000000002a2a8229 */ /* 0x002fe20000000022 */
[----:B------:R-:W-:Y:S10]  /*14d0*/  @!P0 BRA `(.L_x_46) ;  /* 0x00000000001c8947 */ /* 0x000ff40003800000 */
[----:B------:R-:W-:-:S13]  /*14e0*/  ISETP.NE.AND P0, PT, R0, 0x2, PT ;  /* 0x000000020000780c */ /* 0x000fda0003f05270 */
[----:B------:R-:W0:Y:S01]  /*14f0*/  @!P0 LDC.64 R32, c[0x3][0xc8] ;  /* 0x00c03200ff208b82 */ /* 0x000e220000000a00 */
[----:B------:R-:W-:Y:S01]  /*1500*/  @!P0 IMAD.MOV.U32 R36, RZ, RZ, R88 ;  /* 0x000000ffff248224 */ /* 0x000fe200078e0058 */
[----:B------:R-:W-:-:S06]  /*1510*/  @!P0 MOV R37, R89 ;  /* 0x0000005900258202 */ /* 0x000fcc0000000f00 */
[----:B------:R-:W1:Y:S01]  /*1520*/  @!P0 LDC.64 R34, c[0x3][0xd0] ;  /* 0x00c03400ff228b82 */ /* 0x000e620000000a00 */
[----:B0-----:R-:W-:Y:S02]  /*1530*/  @!P0 DADD R38, R38, -R32 ;  /* 0x0000000026268229 */ /* 0x001fe40000000820 */
[----:B-1----:R-:W-:-:S11]  /*1540*/  @!P0 DADD R42, R42, R34 ;  /* 0x000000002a2a8229 */ /* 0x002fd60000000022 */
.L_x_46:
[----:B------:R-:W0:Y:S01]  /*1550*/  LDC.64 R110, c[0x0][0x3a0] ;  /* 0x0000e800ff6e7b82 */ /* 0x000e220000000a00 */
        /* <DEDUP_REMOVED lines=18> */
.L_x_45:
[----:B-1----:R-:W1:Y:S01]  /*1680*/  LDC.64 R106, c[0x0][0x398] ;  /* 0x0000e600ff6a7b82 */ /* 0x002e620000000a00 */
[----:B------:R-:W-:-:S04]  /*1690*/  VIADD R17, R15, 0x5 ;  /* 0x000000050f117836 */ /* 0x000fc80000000000 */
[----:B-1----:R-:W-:-:S05]  /*16a0*/  IMAD.WIDE R106, R17, 0x8, R106 ;  /* 0x00000008116a7825 */ /* 0x002fca00078e026a */
[----:B0-----:R0:W5:Y:S04]  /*16b0*/  LDG.E.64 R34, desc[UR10][R106.64] ;  /* 0x0000000a6a227981 */ /* 0x001168000c1e1b00 */
[----:B------:R0:W5:Y:S04]  /*16c0*/  LDG.E.64 R32, desc[UR10][R106.64+0x8] ;  /* 0x0000080a6a207981 */ /* 0x000168000c1e1b00 */
[----:B------:R0:W5:Y:S01]  /*16d0*/  LDG.E.64 R30, desc[UR10][R106.64+0x10] ;  /* 0x0000100a6a1e7981 */ /* 0x000162000c1e1b00 */
[----:B------:R-:W1:Y:S01]  /*16e0*/  MUFU.RCP64H R29, R105 ;  /* 0x00000069001d7308 */ /* 0x000e620000001800 */
[----:B------:R-:W-:Y:S01]  /*16f0*/  IADD3 R28, PT, PT, R105, 0x300402, RZ ;  /* 0x00300402691c7810 */ /* 0x000fe20007ffe0ff */
[----:B------:R-:W-:Y:S03]  /*1700*/  BSSY.RECONVERGENT B0, `(.L_x_47) ;  /* 0x000000e000007945 */ /* 0x000fe60003800200 */
[----:B------:R-:W-:-:S02]  /*1710*/  FSETP.GEU.AND P0, PT, |R28|, 5.8789094863358348022e-39, PT ;  /* 0x004004021c00780b */ /* 0x000fc40003f0e200 */
[----:B-1----:R-:W-:-:S08]  /*1720*/  DFMA R108, R28, -R104, 1 ;  /* 0x3ff000001c6c742b */ /* 0x002fd00000000868 */
[----:B------:R-:W-:-:S08]  /*1730*/  DFMA R108, R108, R108, R108 ;  /* 0x0000006c6c6c722b */ /* 0x000fd0000000006c */
[----:B------:R-:W-:-:S08]  /*1740*/  DFMA R108, R28, R108, R28 ;  /* 0x0000006c1c6c722b */ /* 0x000fd0000000001c */
[----:B------:R-:W-:-:S08]  /*1750*/  DFMA R110, R108, -R104, 1 ;  /* 0x3ff000006c6e742b */ /* 0x000fd00000000868 */
[----:B------:R-:W-:Y:S01]  /*1760*/  DFMA R108, R108, R110, R108 ;  /* 0x0000006e6c6c722b */ /* 0x000fe2000000006c */
[----:B0-----:R-:W-:Y:S10]  /*1770*/  @P0 BRA `(.L_x_48) ;  /* 0x0000000000180947 */ /* 0x001ff40003800000 */
[----:B------:R-:W-:Y:S02]  /*1780*/  LOP3.LUT R28, R105, 0x7fffffff, RZ, 0xc0, !PT ;  /* 0x7fffffff691c7812 */ /* 0x000fe400078ec0ff */
[----:B------:R-:W-:-:S03]  /*1790*/  MOV R0, 0x17c0 ;  /* 0x000017c000007802 */ /* 0x000fc60000000f00 */
[----:B------:R-:W-:-:S07]  /*17a0*/  VIADD R28, R28, 0xfff00000 ;  /* 0xfff000001c1c7836 */ /* 0x000fce0000000000 */
[----:B-----5:R-:W-:Y:S05]  /*17b0*/  CALL.REL.NOINC `($__internal_2_$__cuda_sm20_dblrcp_rn_slowpath_v3) ;  /* 0x0000002400a07944 */ /* 0x020fea0003c00000 */
[----:B------:R-:W-:Y:S01]  /*17c0*/  MOV R108, R106 ;  /* 0x0000006a006c7202 */ /* 0x000fe20000000f00 */
[----:B------:R-:W-:-:S07]  /*17d0*/  IMAD.MOV.U32 R109, RZ, RZ, R107 ;  /* 0x000000ffff6d7224 */ /* 0x000fce00078e006b */
.L_x_48:
[----:B------:R-:W-:Y:S05]  /*17e0*/  BSYNC.RECONVERGENT B0 ;  /* 0x0000000000007941 */ /* 0x000fea0003800200 */
.L_x_47:
[----:B------:R-:W0:Y:S01]  /*17f0*/  LDC.64 R110, c[0x0][0x3a0] ;  /* 0x0000e800ff6e7b82 */ /* 0x000e220000000a00 */
[C---:B------:R-:W-:Y:S01]  /*1800*/  DMUL R112, R108.reuse, R46 ;  /* 0x0000002e6c707228 */ /* 0x040fe20000000000 */
[C---:B------:R-:W-:Y:S01]  /*1810*/  IADD3 R21, P1, PT, R3.reuse, R12, RZ ;  /* 0x0000000c03157210 */ /* 0x040fe20007f3e0ff */
[C---:B------:R-:W-:Y:S01]  /*1820*/  DMUL R28, R108.reuse, R62 ;  /* 0x0000003e6c1c7228 */ /* 0x040fe20000000000 */
[C---:B------:R-:W-:Y:S01]  /*1830*/  IADD3 R19, P2, PT, R3.reuse, R8, RZ ;  /* 0x0000000803137210 */ /* 0x040fe20007f5e0ff */
[C---:B-----5:R-:W-:Y:S01]  /*1840*/  DMUL R46, R108.reuse, R72 ;  /* 0x000000486c2e7228 */ /* 0x060fe20000000000 */
[----:B------:R-:W-:Y:S01]  /*1850*/  IADD3 R0, P0, PT, R3, R10, RZ ;  /* 0x0000000a03007210 */ /* 0x000fe20007f1e0ff */
[C---:B------:R-:W-:Y:S01]  /*1860*/  DMUL R106, R108.reuse, R76 ;  /* 0x0000004c6c6a7228 */ /* 0x040fe20000000000 */
[----:B------:R-:W1:Y:S01]  /*1870*/  LDC R23, c[0x0][0x3b0] ;  /* 0x0000ec00ff177b82 */ /* 0x000e620000000800 */
[----:B------:R-:W-:Y:S01]  /*1880*/  DMUL R108, R108, R74 ;  /* 0x0000004a6c6c7228 */ /* 0x000fe20000000000 */
[----:B------:R-:W-:Y:S01]  /*1890*/  LEA.HI.X.SX32 R17, R10, RZ, 0x1, P0 ;  /* 0x000000ff0a117211 */ /* 0x000fe200000f0eff */
[-C--:B------:R-:W-:Y:S01]  /*18a0*/  DFMA R104, R28, -R94.reuse, R86 ;  /* 0x8000005e1c68722b */ /* 0x080fe20000000056 */
[----:B------:R-:W-:Y:S01]  /*18b0*/  VIADD R13, R13, 0xffffffff ;  /* 0xffffffff0d0d7836 */ /* 0x000fe20000000000 */
[-C--:B------:R-:W-:Y:S01]  /*18c0*/  DFMA R62, R112, -R94.reuse, R48 ;  /* 0x8000005e703e722b */ /* 0x080fe20000000030 */
[C---:B------:R-:W-:Y:S01]  /*18d0*/  IMAD R18, R5.reuse, UR12, R18 ;  /* 0x0000000c05127c24 */ /* 0x040fe2000f8e0212 */
[-C--:B------:R-:W-:Y:S01]  /*18e0*/  DFMA R72, R46, -R94.reuse, R70 ;  /* 0x8000005e2e48722b */ /* 0x080fe20000000046 */
[C---:B------:R-:W-:Y:S01]  /*18f0*/  IMAD R20, R5.reuse, UR12, R20 ;  /* 0x0000000c05147c24 */ /* 0x040fe2000f8e0214 */
[-C--:B------:R-:W-:Y:S01]  /*1900*/  DFMA R76, R106, -R94.reuse, R68 ;  /* 0x8000005e6a4c722b */ /* 0x080fe20000000044 */
[C---:B------:R-:W-:Y:S01]  /*1910*/  IMAD R22, R5.reuse, UR12, R22 ;  /* 0x0000000c05167c24 */ /* 0x040fe2000f8e0216 */
[----:B------:R-:W-:Y:S01]  /*1920*/  DFMA R74, R108, -R94, R66 ;  /* 0x8000005e6c4a722b */ /* 0x000fe20000000042 */
[C---:B------:R-:W-:Y:S01]  /*1930*/  IMAD R24, R5.reuse, UR12, R24 ;  /* 0x0000000c05187c24 */ /* 0x040fe2000f8e0218 */
[-C--:B------:R-:W-:Y:S01]  /*1940*/  DFMA R86, R112, -R36.reuse, R42 ;  /* 0x800000247056722b */ /* 0x080fe2000000002a */
[----:B------:R-:W-:Y:S01]  /*1950*/  IMAD R26, R5, UR12, R26 ;  /* 0x0000000c051a7c24 */ /* 0x000fe2000f8e021a */
[-C--:B------:R-:W-:Y:S01]  /*1960*/  DFMA R94, R28, -R36.reuse, R38 ;  /* 0x800000241c5e722b */ /* 0x080fe20000000026 */
[----:B------:R-:W-:Y:S01]  /*1970*/  LEA.HI.X.SX32 R42, R12, RZ, 0x1, P1 ;  /* 0x000000ff0c2a7211 */ /* 0x000fe200008f0eff */
[-C--:B------:R-:W-:Y:S01]  /*1980*/  DFMA R68, R106, -R36.reuse, R32 ;  /* 0x800000246a44722b */ /* 0x080fe20000000020 */
[----:B------:R-:W-:Y:S01]  /*1990*/  LEA.HI.X.SX32 R38, R8, RZ, 0x1, P2 ;  /* 0x000000ff08267211 */ /* 0x000fe200010f0eff */
[-C--:B------:R-:W-:Y:S01]  /*19a0*/  DFMA R66, R108, -R36.reuse, R30 ;  /* 0x800000246c42722b */ /* 0x080fe2000000001e */
[----:B------:R-:W-:Y:S01]  /*19b0*/  LEA R32, P1, R21, UR24, 0x3 ;  /* 0x0000001815207c11 */ /* 0x000fe2000f8218ff */
[----:B------:R-:W-:Y:S01]  /*19c0*/  DFMA R70, R46, -R36, R34 ;  /* 0x800000242e46722b */ /* 0x000fe20000000022 */
[----:B------:R-:W-:Y:S01]  /*19d0*/  LEA R30, P2, R19, UR24, 0x3 ;  /* 0x00000018131e7c11 */ /* 0x000fe2000f8418ff */
[----:B0-----:R-:W-:Y:S01]  /*19e0*/  IMAD.WIDE R36, R14, 0x8, R110 ;  /* 0x000000080e247825 */ /* 0x001fe200078e026e */
[----:B------:R-:W-:-:S02]  /*19f0*/  LEA R34, P0, R0, UR24, 0x3 ;  /* 0x0000001800227c11 */ /* 0x000fc4000f8018ff */
[----:B------:R-:W-:Y:S01]  /*1a00*/  LEA.HI.X R33, R21, UR25, R42, 0x3, P1 ;  /* 0x0000001915217c11 */ /* 0x000fe200088f1c2a */
[----:B------:R-:W-:Y:S01]  /*1a10*/  IMAD.WIDE R110, R16, 0x8, R110 ;  /* 0x00000008106e7825 */ /* 0x000fe200078e026e */
[----:B------:R-:W-:Y:S01]  /*1a20*/  LEA.HI.X R31, R19, UR25, R38, 0x3, P2 ;  /* 0x00000019131f7c11 */ /* 0x000fe200090f1c26 */
[----:B------:R-:W-:Y:S01]  /*1a30*/  STG.E.64 desc[UR10][R36.64], R28 ;  /* 0x0000001c24007986 */ /* 0x000fe2000c101b0a */
[----:B------:R-:W-:Y:S01]  /*1a40*/  LEA.HI.X R35, R0, UR25, R17, 0x3, P0 ;  /* 0x0000001900237c11 */ /* 0x000fe200080f1c11 */
[----:B-1----:R-:W-:Y:S01]  /*1a50*/  IMAD R12, R23, UR30, R12 ;  /* 0x0000001e170c7c24 */ /* 0x002fe2000f8e020c */
[----:B------:R-:W-:Y:S01]  /*1a60*/  ISETP.NE.AND P0, PT, R13, -0x3, PT ;  /* 0xfffffffd0d00780c */ /* 0x000fe20003f05270 */
[----:B------:R-:W-:Y:S01]  /*1a70*/  STG.E.64 desc[UR10][R110.64], R112 ;  /* 0x000000706e007986 */ /* 0x000fe2000c101b0a */
[----:B------:R-:W-:Y:S01]  /*1a80*/  IADD3 R11, PT, PT, R11, R23, RZ ;  /* 0x000000170b0b7210 */ /* 0x000fe20007ffe0ff */
[----:B------:R-:W-:Y:S01]  /*1a90*/  IMAD R10, R23, UR30, R10 ;  /* 0x0000001e170a7c24 */ /* 0x000fe2000f8e020a */
[----:B------:R-:W-:Y:S01]  /*1aa0*/  IADD3 R9, PT, PT, R9, 0x1, RZ ;  /* 0x0000000109097810 */ /* 0x000fe20007ffe0ff */
[----:B------:R0:W-:Y:S01]  /*1ab0*/  STG.E.64 desc[UR10][R32.64+0x8], R46 ;  /* 0x0000082e20007986 */ /* 0x0001e2000c101b0a */
[----:B------:R-:W-:Y:S01]  /*1ac0*/  IMAD R8, R23, UR30, R8 ;  /* 0x0000001e17087c24 */ /* 0x000fe2000f8e0208 */
[----:B------:R-:W-:Y:S01]  /*1ad0*/  MOV R48, R40 ;  /* 0x0000002800307202 */ /* 0x000fe20000000f00 */
[----:B------:R-:W-:Y:S01]  /*1ae0*/  VIADD R15, R15, UR9 ;  /* 0x000000090f0f7c36 */ /* 0x000fe20008000000 */
[----:B------:R1:W-:Y:S01]  /*1af0*/  STG.E.64 desc[UR10][R30.64+0x8], R106 ;  /* 0x0000086a1e007986 */ /* 0x0003e2000c101b0a */
[----:B------:R-:W-:-:S02]  /*1b00*/  IMAD.MOV.U32 R49, RZ, RZ, R41 ;  /* 0x000000ffff317224 */ /* 0x000fc400078e0029 */
[C---:B------:R-:W-:Y:S01]  /*1b10*/  IMAD R16, R5.reuse, UR12, R16 ;  /* 0x0000000c05107c24 */ /* 0x040fe2000f8e0210 */
[----:B------:R1:W-:Y:S01]  /*1b20*/  STG.E.64 desc[UR10][R34.64+0x8], R108 ;  /* 0x0000086c22007986 */ /* 0x0003e2000c101b0a */
[----:B------:R-:W-:Y:S01]  /*1b30*/  IMAD R14, R5, UR12, R14 ;  /* 0x0000000c050e7c24 */ /* 0x000fe2000f8e020e */
[----:B0-----:R-:W-:Y:S01]  /*1b40*/  MOV R46, R64 ;  /* 0x00000040002e7202 */ /* 0x001fe20000000f00 */
[----:B------:R-:W-:Y:S01]  /*1b50*/  IMAD.MOV.U32 R47, RZ, RZ, R65 ;  /* 0x000000ffff2f7224 */ /* 0x000fe200078e0041 */
[----:B------:R-:W-:Y:S06]  /*1b60*/  @P0 BRA `(.L_x_49) ;  /* 0xfffffff000d40947 */ /* 0x000fec000383ffff */
.L_x_43:
[----:B------:R-:W0:Y:S01]  /*1b70*/  MUFU.RCP64H R9, R105 ;  /* 0x0000006900097308 */ /* 0x000e220000001800 */
[----:B------:R-:W-:Y:S01]  /*1b80*/  IADD3 R8, PT, PT, R105, 0x300402, RZ ;  /* 0x0030040269087810 */ /* 0x000fe20007ffe0ff */
[----:B------:R-:W-:Y:S03]  /*1b90*/  BSSY.RECONVERGENT B0, `(.L_x_50) ;  /* 0x000000c000007945 */ /* 0x000fe60003800200 */
[----:B------:R-:W-:Y:S02]  /*1ba0*/  FSETP.GEU.AND P0, PT, |R8|, 5.8789094863358348022e-39, PT ;  /* 0x004004020800780b */ /* 0x000fe40003f0e200 */
[----:B0-----:R-:W-:-:S08]  /*1bb0*/  DFMA R10, R8, -R104, 1 ;  /* 0x3ff00000080a742b */ /* 0x001fd00000000868 */
[----:B------:R-:W-:-:S08]  /*1bc0*/  DFMA R10, R10, R10, R10 ;  /* 0x0000000a0a0a722b */ /* 0x000fd0000000000a */
[----:B------:R-:W-:-:S08]  /*1bd0*/  DFMA R10, R8, R10, R8 ;  /* 0x0000000a080a722b */ /* 0x000fd00000000008 */
[----:B------:R-:W-:-:S08]  /*1be0*/  DFMA R12, R10, -R104, 1 ;  /* 0x3ff000000a0c742b */ /* 0x000fd00000000868 */
[----:B-1----:R-:W-:Y:S01]  /*1bf0*/  DFMA R106, R10, R12, R10 ;  /* 0x0000000c0a6a722b */ /* 0x002fe2000000000a */
[----:B------:R-:W-:Y:S10]  /*1c00*/  @P0 BRA `(.L_x_51) ;  /* 0x0000000000100947 */ /* 0x000ff40003800000 */
[----:B------:R-:W-:Y:S02]  /*1c10*/  LOP3.LUT R28, R105, 0x7fffffff, RZ, 0xc0, !PT ;  /* 0x7fffffff691c7812 */ /* 0x000fe400078ec0ff */
[----:B------:R-:W-:-:S03]  /*1c20*/  MOV R0, 0x1c50 ;  /* 0x00001c5000007802 */ /* 0x000fc60000000f00 */
[----:B------:R-:W-:-:S07]  /*1c30*/  VIADD R28, R28, 0xfff00000 ;  /* 0xfff000001c1c7836 */ /* 0x000fce0000000000 */
[----:B-----5:R-:W-:Y:S05]  /*1c40*/  CALL.REL.NOINC `($__internal_2_$__cuda_sm20_dblrcp_rn_slowpath_v3) ;  /* 0x00000020007c7944 */ /* 0x020fea0003c00000 */
.L_x_51:
[----:B------:R-:W-:Y:S05]  /*1c50*/  BSYNC.RECONVERGENT B0 ;  /* 0x0000000000007941 */ /* 0x000fea0003800200 */
.L_x_50:
[C---:B------:R-:W-:Y:S01]  /*1c60*/  DMUL R62, R106.reuse, R62 ;  /* 0x0000003e6a3e7228 */ /* 0x040fe20000000000 */
[----:B------:R-:W-:Y:S01]  /*1c70*/  BSSY.RECONVERGENT B0, `(.L_x_52) ;  /* 0x0000016000007945 */ /* 0x000fe20003800200 */
[C---:B-----5:R-:W-:Y:S02]  /*1c80*/  DMUL R72, R106.reuse, R72 ;  /* 0x000000486a487228 */ /* 0x060fe40000000000 */
[C---:B------:R-:W-:Y:S02]  /*1c90*/  DMUL R76, R106.reuse, R76 ;  /* 0x0000004c6a4c7228 */ /* 0x040fe40000000000 */
[----:B------:R-:W-:Y:S02]  /*1ca0*/  DMUL R74, R106, R74 ;  /* 0x0000004a6a4a7228 */ /* 0x000fe40000000000 */
[----:B------:R-:W-:Y:S02]  /*1cb0*/  DFMA R104, R62, -R94, R86 ;  /* 0x8000005e3e68722b */ /* 0x000fe40000000056 */
[----:B------:R-:W-:-:S02]  /*1cc0*/  DMUL R64, R106, R64 ;  /* 0x000000406a407228 */ /* 0x000fc40000000000 */
[-C--:B------:R-:W-:Y:S02]  /*1cd0*/  DFMA R32, R72, -R94.reuse, R70 ;  /* 0x8000005e4820722b */ /* 0x080fe40000000046 */
[----:B------:R-:W0:Y:S01]  /*1ce0*/  MUFU.RCP64H R9, R105 ;  /* 0x0000006900097308 */ /* 0x000e220000001800 */
[-C--:B------:R-:W-:Y:S02]  /*1cf0*/  DFMA R30, R76, -R94.reuse, R68 ;  /* 0x8000005e4c1e722b */ /* 0x080fe40000000044 */
[----:B------:R-:W-:Y:S01]  /*1d00*/  DFMA R26, R74, -R94, R66 ;  /* 0x8000005e4a1a722b */ /* 0x000fe20000000042 */
[----:B------:R-:W-:-:S04]  /*1d10*/  IADD3 R8, PT, PT, R105, 0x300402, RZ ;  /* 0x0030040269087810 */ /* 0x000fc80007ffe0ff */
[----:B------:R-:W-:Y:S02]  /*1d20*/  FSETP.GEU.AND P0, PT, |R8|, 5.8789094863358348022e-39, PT ;  /* 0x004004020800780b */ /* 0x000fe40003f0e200 */
[----:B0-----:R-:W-:-:S08]  /*1d30*/  DFMA R10, -R104, R8, 1 ;  /* 0x3ff00000680a742b */ /* 0x001fd00000000108 */
[----:B------:R-:W-:-:S08]  /*1d40*/  DFMA R10, R10, R10, R10 ;  /* 0x0000000a0a0a722b */ /* 0x000fd0000000000a */
[----:B------:R-:W-:-:S08]  /*1d50*/  DFMA R10, R8, R10, R8 ;  /* 0x0000000a080a722b */ /* 0x000fd00000000008 */
[----:B------:R-:W-:-:S08]  /*1d60*/  DFMA R12, -R104, R10, 1 ;  /* 0x3ff00000680c742b */ /* 0x000fd0000000010a */
[----:B------:R-:W-:Y:S01]  /*1d70*/  DFMA R106, R10, R12, R10 ;  /* 0x0000000c0a6a722b */ /* 0x000fe2000000000a */
[----:B------:R-:W-:Y:S10]  /*1d80*/  @P0 BRA `(.L_x_53) ;  /* 0x0000000000100947 */ /* 0x000ff40003800000 */
[----:B------:R-:W-:Y:S02]  /*1d90*/  LOP3.LUT R28, R105, 0x7fffffff, RZ, 0xc0, !PT ;  /* 0x7fffffff691c7812 */ /* 0x000fe400078ec0ff */
[----:B------:R-:W-:-:S03]  /*1da0*/  MOV R0, 0x1dd0 ;  /* 0x00001dd000007802 */ /* 0x000fc60000000f00 */
[----:B------:R-:W-:-:S07]  /*1db0*/  VIADD R28, R28, 0xfff00000 ;  /* 0xfff000001c1c7836 */ /* 0x000fce0000000000 */
[----:B------:R-:W-:Y:S05]  /*1dc0*/  CALL.REL.NOINC `($__internal_2_$__cuda_sm20_dblrcp_rn_slowpath_v3) ;  /* 0x00000020001c7944 */ /* 0x000fea0003c00000 */
.L_x_53:
[----:B------:R-:W-:Y:S05]  /*1dd0*/  BSYNC.RECONVERGENT B0 ;  /* 0x0000000000007941 */ /* 0x000fea0003800200 */
.L_x_52:
[----:B------:R-:W0:Y:S01]  /*1de0*/  LDCU.64 UR18, c[0x0][0x3b0] ;  /* 0x00007600ff1277ac */ /* 0x000e220008000a00 */
[----:B------:R-:W1:Y:S01]  /*1df0*/  LDC.64 R12, c[0x0][0x390] ;  /* 0x0000e400ff0c7b82 */ /* 0x000e620000000a00 */
[----:B------:R-:W2:Y:S07]  /*1e00*/  LDCU.64 UR16, c[0x3][0x90] ;  /* 0x00c01200ff1077ac */ /* 0x000eae0008000a00 */
[----:B------:R-:W3:Y:S01]  /*1e10*/  LDC.64 R10, c[0x0][0x3a0] ;  /* 0x0000e800ff0a7b82 */ /* 0x000ee20000000a00 */
[----:B0-----:R-:W-:Y:S01]  /*1e20*/  UIADD3 UR7, UPT, UPT, UR19, -0x2, URZ ;  /* 0xfffffffe13077890 */ /* 0x001fe2000fffe0ff */
[----:B------:R-:W-:-:S03]  /*1e30*/  MOV R58, UR18 ;  /* 0x00000012003a7c02 */ /* 0x000fc60008000f00 */
[----:B------:R-:W-:Y:S02]  /*1e40*/  UIADD3 UR8, UPT, UPT, UR7, UR19, URZ ;  /* 0x0000001307087290 */ /* 0x000fe4000fffe0ff */
[----:B------:R-:W-:Y:S01]  /*1e50*/  MOV R9, UR7 ;  /* 0x0000000700097c02 */ /* 0x000fe20008000f00 */
[----:B-1----:R-:W-:-:S04]  /*1e60*/  IMAD.WIDE R12, R7, 0x8, R12 ;  /* 0x00000008070c7825 */ /* 0x002fc800078e020c */
[----:B------:R-:W-:Y:S02]  /*1e70*/  IMAD.U32 R15, RZ, RZ, UR8 ;  /* 0x00000008ff0f7e24 */ /* 0x000fe4000f8e00ff */
[--C-:B------:R-:W-:Y:S02]  /*1e80*/  IMAD R0, R9, UR15, R4.reuse ;  /* 0x0000000f09007c24 */ /* 0x100fe4000f8e0204 */
[----:B------:R-:W-:Y:S02]  /*1e90*/  IMAD R8, R15, UR15, R4 ;  /* 0x0000000f0f087c24 */ /* 0x000fe4000f8e0204 */
[----:B------:R-:W-:-:S04]  /*1ea0*/  IMAD.WIDE R42, R58, 0x8, R12 ;  /* 0x000000083a2a7825 */ /* 0x000fc800078e020c */
[--C-:B------:R-:W-:Y:S02]  /*1eb0*/  IMAD R9, R0, UR12, R3.reuse ;  /* 0x0000000c00097c24 */ /* 0x100fe4000f8e0203 */
[----:B------:R-:W-:Y:S02]  /*1ec0*/  IMAD R7, R8, UR12, R3 ;  /* 0x0000000c08077c24 */ /* 0x000fe4000f8e0203 */
[----:B---3--:R-:W-:-:S04]  /*1ed0*/  IMAD.WIDE R8, R9, 0x8, R10 ;  /* 0x0000000809087825 */ /* 0x008fc800078e020a */
[----:B------:R-:W-:Y:S01]  /*1ee0*/  IMAD.WIDE R10, R7, 0x8, R10 ;  /* 0x00000008070a7825 */ /* 0x000fe200078e020a */
[----:B------:R-:W-:Y:S03]  /*1ef0*/  STG.E.64 desc[UR10][R8.64], R62 ;  /* 0x0000003e08007986 */ /* 0x000fe6000c101b0a */
[----:B------:R-:W-:Y:S01]  /*1f00*/  IMAD.WIDE R94, R58, 0x8, R42 ;  /* 0x000000083a5e7825 */ /* 0x000fe200078e022a */
[----:B------:R0:W-:Y:S03]  /*1f10*/  STG.E.64 desc[UR10][R10.64], R64 ;  /* 0x000000400a007986 */ /* 0x0001e6000c101b0a */
[----:B------:R-:W-:Y:S01]  /*1f20*/  IMAD.U32 R7, RZ, RZ, UR9 ;  /* 0x00000009ff077e24 */ /* 0x000fe2000f8e00ff */
[----:B------:R-:W2:Y:S03]  /*1f30*/  LDG.E.64 R22, desc[UR10][R84.64] ;  /* 0x0000000a54167981 */ /* 0x000ea6000c1e1b00 */
[----:B------:R-:W-:Y:S01]  /*1f40*/  IMAD.WIDE R96, R7, 0x8, R96 ;  /* 0x0000000807607825 */ /* 0x000fe200078e0260 */
[----:B------:R-:W2:Y:S04]  /*1f50*/  LDG.E.64 R12, desc[UR10][R12.64] ;  /* 0x0000000a0c0c7981 */ /* 0x000ea8000c1e1b00 */
[----:B------:R-:W3:Y:S04]  /*1f60*/  LDG.E.64 R80, desc[UR10][R80.64] ;  /* 0x0000000a50507981 */ /* 0x000ee8000c1e1b00 */
[----:B------:R-:W3:Y:S04]  /*1f70*/  LDG.E.64 R94, desc[UR10][R94.64] ;  /* 0x0000000a5e5e7981 */ /* 0x000ee8000c1e1b00 */
[----:B------:R-:W4:Y:S04]  /*1f80*/  LDG.E.64 R102, desc[UR10][R102.64] ;  /* 0x0000000a66667981 */ /* 0x000f28000c1e1b00 */
[----:B------:R-:W4:Y:S04]  /*1f90*/  LDG.E.64 R82, desc[UR10][R82.64] ;  /* 0x0000000a52527981 */ /* 0x000f28000c1e1b00 */
[----:B------:R-:W0:Y:S04]  /*1fa0*/  LDG.E.64 R100, desc[UR10][R100.64] ;  /* 0x0000000a64647981 */ /* 0x000e28000c1e1b00 */
[----:B------:R1:W5:Y:S04]  /*1fb0*/  LDG.E.64 R40, desc[UR10][R92.64+0x18] ;  /* 0x0000180a5c287981 */ /* 0x000368000c1e1b00 */
[----:B------:R1:W5:Y:S04]  /*1fc0*/  LDG.E.64 R38, desc[UR10][R92.64+0x20] ;  /* 0x0000200a5c267981 */ /* 0x000368000c1e1b00 */
[----:B------:R1:W5:Y:S04]  /*1fd0*/  LDG.E.64 R36, desc[UR10][R96.64+0x18] ;  /* 0x0000180a60247981 */ /* 0x000368000c1e1b00 */
[----:B------:R1:W5:Y:S01]  /*1fe0*/  LDG.E.64 R34, desc[UR10][R96.64+0x20] ;  /* 0x0000200a60227981 */ /* 0x000362000c1e1b00 */
[----:B------:R-:W-:Y:S01]  /*1ff0*/  IADD3 R20, P0, PT, R92, 0x18, RZ ;  /* 0x000000185c147810 */ /* 0x000fe20007f1e0ff */
[----:B------:R-:W-:-:S02]  /*2000*/  DMUL R32, R32, R106 ;  /* 0x0000006a20207228 */ /* 0x000fc40000000000 */
[-C--:B------:R-:W-:Y:S01]  /*2010*/  DMUL R30, R30, R106.reuse ;  /* 0x0000006a1e1e7228 */ /* 0x080fe20000000000 */
[----:B------:R-:W-:Y:S01]  /*2020*/  IADD3.X R21, PT, PT, RZ, R93, RZ, P0, !PT ;  /* 0x0000005dff157210 */ /* 0x000fe200007fe4ff */
[----:B------:R-:W-:Y:S02]  /*2030*/  DMUL R26, R26, R106 ;  /* 0x0000006a1a1a7228 */ /* 0x000fe40000000000 */
[C-C-:B--2---:R-:W-:Y:S02]  /*2040*/  DFMA R24, -R12.reuse, UR16, R22.reuse ;  /* 0x000000100c187c2b */ /* 0x144fe40008000116 */
[----:B------:R-:W-:Y:S02]  /*2050*/  DFMA R22, R12, UR16, R22 ;  /* 0x000000100c167c2b */ /* 0x000fe40008000016 */
[C-C-:B---3--:R-:W-:Y:S02]  /*2060*/  DFMA R88, R94.reuse, UR16, R80.reuse ;  /* 0x000000105e587c2b */ /* 0x148fe40008000050 */
[----:B------:R-:W-:Y:S01]  /*2070*/  DFMA R86, -R94, UR16, R80 ;  /* 0x000000105e567c2b */ /* 0x000fe20008000150 */
[----:B----4-:R-:W-:Y:S01]  /*2080*/  IMAD.MOV.U32 R14, RZ, RZ, R102 ;  /* 0x000000ffff0e7224 */ /* 0x010fe200078e0066 */
[----:B------:R-:W-:Y:S01]  /*2090*/  MOV R15, R103 ;  /* 0x00000067000f7202 */ /* 0x000fe20000000f00 */
[----:B------:R-:W-:Y:S01]  /*20a0*/  IMAD.MOV.U32 R12, RZ, RZ, R82 ;  /* 0x000000ffff0c7224 */ /* 0x000fe200078e0052 */
[----:B------:R-:W-:Y:S01]  /*20b0*/  MOV R13, R83 ;  /* 0x00000053000d7202 */ /* 0x000fe20000000f00 */
[----:B0-----:R-:W-:Y:S01]  /*20c0*/  IMAD.MOV.U32 R10, RZ, RZ, R100 ;  /* 0x000000ffff0a7224 */ /* 0x001fe200078e0064 */
[----:B------:R-:W-:Y:S01]  /*20d0*/  MOV R11, R101 ;  /* 0x00000065000b7202 */ /* 0x000fe20000000f00 */
[----:B-1----:R-:W-:Y:S06]  /*20e0*/  BRA.U !UP0, `(.L_x_54) ;  /* 0x0000000d08087547 */ /* 0x002fec000b800000 */
[----:B------:R-:W5:Y:S01]  /*20f0*/  LDG.E.64 R78, desc[UR10][R78.64] ;  /* 0x0000000a4e4e7981 */ /* 0x000f62000c1e1b00 */
[----:B------:R-:W0:Y:S03]  /*2100*/  LDCU UR7, c[0x0][0x3b8] ;  /* 0x00007700ff0777ac */ /* 0x000e260008000800 */
[----:B------:R-:W5:Y:S04]  /*2110*/  LDG.E.64 R98, desc[UR10][R98.64] ;  /* 0x0000000a62627981 */ /* 0x000f68000c1e1b00 */
[----:B------:R-:W5:Y:S01]  /*2120*/  LDG.E.64 R42, desc[UR10][R42.64] ;  /* 0x0000000a2a2a7981 */ /* 0x000f62000c1e1b00 */
[----:B------:R-:W-:Y:S01]  /*2130*/  UIMAD UR16, UR15, UR19, URZ ;  /* 0x000000130f1072a4 */ /* 0x000fe2000f8e02ff */
[----:B------:R-:W-:Y:S01]  /*2140*/  IADD3 R6, PT, PT, R6, 0x3, RZ ;  /* 0x0000000306067810 */ /* 0x000fe20007ffe0ff */
[----:B------:R-:W-:Y:S01]  /*2150*/  UIADD3 UR20, UPT, UPT, UR13, 0x2, URZ ;  /* 0x000000020d147890 */ /* 0x000fe2000fffe0ff */
[----:B------:R-:W-:Y:S01]  /*2160*/  IMAD R5, R5, UR6, R2 ;  /* 0x0000000605057c24 */ /* 0x000fe2000f8e0202 */
[----:B------:R-:W-:Y:S01]  /*2170*/  UIMAD UR17, UR18, 0xa, URZ ;  /* 0x0000000a121178a4 */ /* 0x000fe2000f8e02ff */
[----:B------:R-:W-:Y:S01]  /*2180*/  IMAD.MOV.U32 R14, RZ, RZ, R102 ;  /* 0x000000ffff0e7224 */ /* 0x000fe200078e0066 */
[----:B------:R-:W-:Y:S01]  /*2190*/  UIADD3 UR6, UPT, UPT, UR6, 0x2, URZ ;  /* 0x0000000206067890 */ /* 0x000fe2000fffe0ff */
[----:B------:R-:W-:Y:S01]  /*21a0*/  IMAD.U32 R11, RZ, RZ, UR16 ;  /* 0x00000010ff0b7e24 */ /* 0x000fe2000f8e00ff */
[----:B------:R-:W-:Y:S01]  /*21b0*/  ULEA UR21, UR19, 0x2, 0x3 ;  /* 0x0000000213157891 */ /* 0x000fe2000f8e18ff */
[----:B------:R-:W-:Y:S01]  /*21c0*/  IMAD R57, R6, UR18, R3 ;  /* 0x0000001206397c24 */ /* 0x000fe2000f8e0203 */
[----:B0-----:R-:W-:Y:S01]  /*21d0*/  UIMAD UR7, UR7, UR19, URZ ;  /* 0x00000013070772a4 */ /* 0x001fe2000f8e02ff */
[C-C-:B------:R-:W-:Y:S01]  /*21e0*/  IMAD R0, R11.reuse, 0x8, R2.reuse ;  /* 0x000000080b007824 */ /* 0x140fe200078e0202 */
[C---:B------:R-:W-:Y:S01]  /*21f0*/  LEA R7, R11.reuse, R2, 0x1 ;  /* 0x000000020b077211 */ /* 0x040fe200078e08ff */
[--C-:B------:R-:W-:Y:S01]  /*2200*/  IMAD R16, R11, 0x3, R2.reuse ;  /* 0x000000030b107824 */ /* 0x100fe200078e0202 */
[----:B------:R-:W-:Y:S01]  /*2210*/  MOV R19, UR6 ;  /* 0x0000000600137c02 */ /* 0x000fe20008000f00 */
[----:B------:R-:W-:Y:S01]  /*2220*/  VIADD R56, R5, UR4 ;  /* 0x0000000405387c36 */ /* 0x000fe20008000000 */
[----:B------:R-:W-:Y:S01]  /*2230*/  MOV R13, UR7 ;  /* 0x00000007000d7c02 */ /* 0x000fe20008000f00 */
[----:B------:R-:W-:Y:S01]  /*2240*/  UIADD3 UR7, UPT, UPT, UR5, 0x2, URZ ;  /* 0x0000000205077890 */ /* 0x000fe2000fffe0ff */
[----:B------:R-:W-:Y:S01]  /*2250*/  MOV R5, UR20 ;  /* 0x0000001400057c02 */ /* 0x000fe20008000f00 */
[----:B------:R-:W-:Y:S01]  /*2260*/  IMAD.U32 R29, RZ, RZ, UR21 ;  /* 0x00000015ff1d7e24 */ /* 0x000fe2000f8e00ff */
[----:B------:R-:W-:Y:S01]  /*2270*/  MOV R15, R103 ;  /* 0x00000067000f7202 */ /* 0x000fe20000000f00 */
[C-C-:B------:R-:W-:Y:S01]  /*2280*/  IMAD R10, R13.reuse, 0x3, R2.reuse ;  /* 0x000000030d0a7824 */ /* 0x140fe200078e0202 */
[----:B------:R-:W-:Y:S01]  /*2290*/  UIADD3 UR8, UPT, UPT, UR19, -0x1, URZ ;  /* 0xffffffff13087890 */ /* 0x000fe2000fffe0ff */
[----:B------:R-:W-:Y:S01]  /*22a0*/  IMAD R12, R13, 0x4, R2 ;  /* 0x000000040d0c7824 */ /* 0x000fe200078e0202 */
[----:B------:R-:W-:Y:S01]  /*22b0*/  IADD3 R2, PT, PT, R7, UR4, RZ ;  /* 0x0000000407027c10 */ /* 0x000fe2000fffe0ff */
[----:B------:R-:W-:Y:S01]  /*22c0*/  IMAD.U32 R17, RZ, RZ, UR7 ;  /* 0x00000007ff117e24 */ /* 0x000fe2000f8e00ff */
[----:B------:R-:W-:Y:S01]  /*22d0*/  IADD3 R11, PT, PT, R10, UR4, RZ ;  /* 0x000000040a0b7c10 */ /* 0x000fe2000fffe0ff */
[----:B------:R-:W-:Y:S01]  /*22e0*/  VIADD R13, R12, UR4 ;  /* 0x000000040c0d7c36 */ /* 0x000fe20008000000 */
[----:B------:R-:W-:Y:S01]  /*22f0*/  UIADD3 UR5, UPT, UPT, -UR19, URZ, URZ ;  /* 0x000000ff13057290 */ /* 0x000fe2000fffe1ff */
[----:B------:R-:W-:Y:S01]  /*2300*/  IMAD R18, R5, UR15, R4 ;  /* 0x0000000f05127c24 */ /* 0x000fe2000f8e0204 */
[----:B------:R-:W-:Y:S01]  /*2310*/  UIMAD UR16, UR12, UR15, URZ ;  /* 0x0000000f0c1072a4 */ /* 0x000fe2000f8e02ff */
[--C-:B------:R-:W-:Y:S01]  /*2320*/  IMAD R60, R11, UR18, R58.reuse ;  /* 0x000000120b3c7c24 */ /* 0x100fe2000f8e023a */
[----:B------:R-:W-:Y:S01]  /*2330*/  MOV R11, R101 ;  /* 0x00000065000b7202 */ /* 0x000fe20000000f00 */
[----:B------:R-:W-:Y:S01]  /*2340*/  IMAD R58, R13, UR18, R58 ;  /* 0x000000120d3a7c24 */ /* 0x000fe2000f8e023a */
[----:B------:R-:W-:Y:S01]  /*2350*/  UIADD3 UR18, UPT, UPT, UR14, 0x2, URZ ;  /* 0x000000020e127890 */ /* 0x000fe2000fffe0ff */
[--C-:B------:R-:W-:Y:S01]  /*2360*/  IMAD R54, R17, UR15, R4.reuse ;  /* 0x0000000f11367c24 */ /* 0x100fe2000f8e0204 */
[----:B------:R-:W-:Y:S01]  /*2370*/  MOV R13, R83 ;  /* 0x00000053000d7202 */ /* 0x000fe20000000f00 */
[--C-:B------:R-:W-:Y:S01]  /*2380*/  IMAD R28, R19, UR15, R4.reuse ;  /* 0x0000000f131c7c24 */ /* 0x100fe2000f8e0204 */
[----:B------:R-:W0:Y:S01]  /*2390*/  LDCU UR19, c[0x0][0x3b0] ;  /* 0x00007600ff1377ac */ /* 0x000e220008000800 */
[----:B------:R-:W-:Y:S01]  /*23a0*/  IMAD R52, R29, UR15, R4 ;  /* 0x0000000f1d347c24 */ /* 0x000fe2000f8e0204 */
[----:B------:R-:W-:Y:S01]  /*23b0*/  MOV R45, UR18 ;  /* 0x00000012002d7c02 */ /* 0x000fe20008000f00 */
[----:B------:R-:W-:Y:S01]  /*23c0*/  VIADD R0, R0, UR4 ;  /* 0x0000000400007c36 */ /* 0x000fe20008000000 */
[----:B------:R-:W1:Y:S01]  /*23d0*/  LDCU.64 UR22, c[0x0][0x3a8] ;  /* 0x00007500ff1677ac */ /* 0x000e620008000a00 */
[----:B------:R-:W-:-:S02]  /*23e0*/  VIADD R6, R16, UR4 ;  /* 0x0000000410067c36 */ /* 0x000fc40008000000 */
[----:B------:R-:W-:Y:S01]  /*23f0*/  IMAD R44, R45, UR15, R4 ;  /* 0x0000000f2d2c7c24 */ /* 0x000fe2000f8e0204 */
[----:B------:R-:W-:Y:S01]  /*2400*/  UMOV UR4, URZ ;  /* 0x000000ff00047c82 */ /* 0x000fe20008000000 */
[--C-:B------:R-:W-:Y:S02]  /*2410*/  IMAD R55, R18, UR12, R3.reuse ;  /* 0x0000000c12377c24 */ /* 0x100fe4000f8e0203 */
[--C-:B------:R-:W-:Y:S02]  /*2420*/  IMAD R5, R2, UR12, R3.reuse ;  /* 0x0000000c02057c24 */ /* 0x100fe4000f8e0203 */
[----:B------:R-:W-:Y:S02]  /*2430*/  IMAD.MOV.U32 R12, RZ, RZ, R82 ;  /* 0x000000ffff0c7224 */ /* 0x000fe400078e0052 */
[----:B------:R-:W-:Y:S02]  /*2440*/  IMAD.MOV.U32 R10, RZ, RZ, R100 ;  /* 0x000000ffff0a7224 */ /* 0x000fe400078e0064 */
[----:B------:R-:W-:-:S02]  /*2450*/  IMAD R56, R56, UR12, R3 ;  /* 0x0000000c38387c24 */ /* 0x000fc4000f8e0203 */
[--C-:B------:R-:W-:Y:S02]  /*2460*/  IMAD R54, R54, UR12, R3.reuse ;  /* 0x0000000c36367c24 */ /* 0x100fe4000f8e0203 */
[--C-:B------:R-:W-:Y:S02]  /*2470*/  IMAD R53, R28, UR12, R3.reuse ;  /* 0x0000000c1c357c24 */ /* 0x100fe4000f8e0203 */
[--C-:B------:R-:W-:Y:S02]  /*2480*/  IMAD R52, R52, UR12, R3.reuse ;  /* 0x0000000c34347c24 */ /* 0x100fe4000f8e0203 */
[--C-:B------:R-:W-:Y:S02]  /*2490*/  IMAD R18, R44, UR12, R3.reuse ;  /* 0x0000000c2c127c24 */ /* 0x100fe4000f8e0203 */
[--C-:B------:R-:W-:Y:S02]  /*24a0*/  IMAD R16, R0, UR12, R3.reuse ;  /* 0x0000000c00107c24 */ /* 0x100fe4000f8e0203 */
[----:B01----:R-:W-:-:S07]  /*24b0*/  IMAD R2, R6, UR12, R3 ;  /* 0x0000000c06027c24 */ /* 0x003fce000f8e0203 */
.L_x_59:
[----:B------:R-:W-:Y:S01]  /*24c0*/  UIADD3 UR6, UPT, UPT, UR4, 0x2, URZ ;  /* 0x0000000204067890 */ /* 0x000fe2000fffe0ff */
[----:B------:R-:W0:Y:S01]  /*24d0*/  LDC.64 R6, c[0x0][0x3a0] ;  /* 0x0000e800ff067b82 */ /* 0x000e220000000a00 */
[----:B------:R-:W-:Y:S02]  /*24e0*/  HFMA2 R29, -RZ, RZ, 0, 4.76837158203125e-07 ;  /* 0x00000008ff1d7431 */ /* 0x000fe400000001ff */
[----:B------:R-:W-:-:S06]  /*24f0*/  UISETP.GE.AND UP0, UPT, UR6, UR8, UPT ;  /* 0x000000080600728c */ /* 0x000fcc000bf06270 */
[----:B------:R-:W-:-:S05]  /*2500*/  PLOP3.LUT P1, PT, PT, PT, UP0, 0x80, 0x8 ;  /* 0x000000000008781c */ /* 0x000fca0003f2f008 */
[----:B------:R-:W1:Y:S08]  /*2510*/  @!UP0 LDCU.64 UR6, c[0x0][0x390] ;  /* 0x00007200ff0687ac */ /* 0x000e700008000a00 */
[----:B------:R-:W-:Y:S02]  /*2520*/  @!P1 VIADD R28, R57, 0x1 ;  /* 0x00000001391c9836 */ /* 0x000fe40000000000 */
[----:B0-----:R-:W-:-:S04]  /*2530*/  IMAD.WIDE R68, R55, 0x8, R6 ;  /* 0x0000000837447825 */ /* 0x001fc800078e0206 */
[----:B------:R-:W-:Y:S02]  /*2540*/  IMAD.WIDE R70, R53, 0x8, R6 ;  /* 0x0000000835467825 */ /* 0x000fe400078e0206 */
[----:B------:R-:W2:Y:S02]  /*2550*/  LDG.E.64 R68, desc[UR10][R68.64] ;  /* 0x0000000a44447981 */ /* 0x000ea4000c1e1b00 */
[----:B-1----:R-:W-:Y:S01]  /*2560*/  @!P1 IMAD.WIDE R28, R28, R29, UR6 ;  /* 0x000000061c1c9e25 */ /* 0x002fe2000f8e021d */
[----:B------:R-:W-:Y:S01]  /*2570*/  MOV R47, UR17 ;  /* 0x00000011002f7c02 */ /* 0x000fe20008000f00 */
[----:B------:R-:W3:Y:S01]  /*2580*/  LDG.E.64 R70, desc[UR10][R70.64] ;  /* 0x0000000a46467981 */ /* 0x000ee2000c1e1b00 */
[----:B-----5:R-:W-:Y:S01]  /*2590*/  MOV R67, R79 ;  /* 0x0000004f00437202 */ /* 0x020fe20000000f00 */
[----:B------:R-:W-:Y:S01]  /*25a0*/  IMAD.MOV.U32 R66, RZ, RZ, R78 ;  /* 0x000000ffff427224 */ /* 0x000fe200078e004e */
[----:B------:R-:W0:Y:S01]  /*25b0*/  MUFU.RCP64H R49, R15 ;  /* 0x0000000f00317308 */ /* 0x000e220000001800 */
[----:B------:R-:W4:Y:S01]  /*25c0*/  @!P1 LDG.E.64 R28, desc[UR10][R28.64] ;  /* 0x0000000a1c1c9981 */ /* 0x000f22000c1e1b00 */
[--C-:B------:R-:W-:Y:S01]  /*25d0*/  IMAD.WIDE R64, R18, 0x8, R6.reuse ;  /* 0x0000000812407825 */ /* 0x100fe200078e0206 */
[----:B------:R-:W1:Y:S03]  /*25e0*/  @!UP0 LDCU.64 UR6, c[0x3][0x90] ;  /* 0x00c01200ff0687ac */ /* 0x000e660008000a00 */
[----:B------:R-:W-:-:S02]  /*25f0*/  IMAD.WIDE R62, R54, 0x8, R6 ;  /* 0x00000008363e7825 */ /* 0x000fc400078e0206 */
[----:B------:R-:W5:Y:S02]  /*2600*/  LDG.E.64 R64, desc[UR10][R64.64] ;  /* 0x0000000a40407981 */ /* 0x000f64000c1e1b00 */
[----:B------:R-:W-:Y:S02]  /*2610*/  IMAD.WIDE R78, R52, 0x8, R6 ;  /* 0x00000008344e7825 */ /* 0x000fe400078e0206 */
[----:B------:R-:W5:Y:S02]  /*2620*/  LDG.E.64 R62, desc[UR10][R62.64] ;  /* 0x0000000a3e3e7981 */ /* 0x000f64000c1e1b00 */
[----:B------:R-:W-:Y:S02]  /*2630*/  IMAD.WIDE R46, R47, 0x8, R20 ;  /* 0x000000082f2e7825 */ /* 0x000fe400078e0214 */
[----:B------:R-:W5:Y:S04]  /*2640*/  LDG.E.64 R78, desc[UR10][R78.64] ;  /* 0x0000000a4e4e7981 */ /* 0x000f68000c1e1b00 */
[----:B------:R0:W5:Y:S04]  /*2650*/  LDG.E.64 R6, desc[UR10][R46.64] ;  /* 0x0000000a2e067981 */ /* 0x000168000c1e1b00 */
[----:B------:R1:W5:Y:S01]  /*2660*/  LDG.E.64 R44, desc[UR10][R46.64+0x8] ;  /* 0x0000080a2e2c7981 */ /* 0x000362000c1e1b00 */
[----:B------:R-:W-:-:S06]  /*2670*/  VIADD R48, R15, 0x300402 ;  /* 0x003004020f307836 */ /* 0x000fcc0000000000 */
[----:B0-----:R-:W-:-:S08]  /*2680*/  DFMA R50, R48, -R14, 1 ;  /* 0x3ff000003032742b */ /* 0x001fd0000000080e */
[----:B------:R-:W-:Y:S01]  /*2690*/  DFMA R50, R50, R50, R50 ;  /* 0x000000323232722b */ /* 0x000fe20000000032 */
[----:B------:R-:W-:-:S07]  /*26a0*/  FSETP.GEU.AND P0, PT, |R48|, 5.8789094863358348022e-39, PT ;  /* 0x004004023000780b */ /* 0x000fce0003f0e200 */
[----:B------:R-:W-:Y:S01]  /*26b0*/  DFMA R50, R48, R50, R48 ;  /* 0x000000323032722b */ /* 0x000fe20000000030 */
[----:B------:R-:W-:Y:S07]  /*26c0*/  BSSY.RECONVERGENT B0, `(.L_x_55) ;  /* 0x0000016000007945 */ /* 0x000fee0003800200 */
[----:B------:R-:W-:-:S08]  /*26d0*/  DFMA R104, R50, -R14, 1 ;  /* 0x3ff000003268742b */ /* 0x000fd0000000080e */
[----:B------:R-:W-:Y:S01]  /*26e0*/  DFMA R106, R50, R104, R50 ;  /* 0x00000068326a722b */ /* 0x000fe20000000032 */
[----:B--2---:R-:W-:Y:S01]  /*26f0*/  MOV R84, R68 ;  /* 0x0000004400547202 */ /* 0x004fe20000000f00 */
[----:B------:R-:W-:Y:S01]  /*2700*/  IMAD.MOV.U32 R85, RZ, RZ, R69 ;  /* 0x000000ffff557224 */ /* 0x000fe200078e0045 */
[----:B---3--:R-:W-:Y:S01]  /*2710*/  MOV R80, R70 ;  /* 0x0000004600507202 */ /* 0x008fe20000000f00 */
[----:B------:R-:W-:-:S04]  /*2720*/  IMAD.MOV.U32 R81, RZ, RZ, R71 ;  /* 0x000000ffff517224 */ /* 0x000fc800078e0047 */
[C-C-:B-1----:R-:W-:Y:S02]  /*2730*/  @!P1 DFMA R68, -R42.reuse, UR6, R84.reuse ;  /* 0x000000062a449c2b */ /* 0x142fe40008000154 */
[----:B------:R-:W-:Y:S02]  /*2740*/  @!P1 DFMA R84, R42, UR6, R84 ;  /* 0x000000062a549c2b */ /* 0x000fe40008000054 */
[C-C-:B----4-:R-:W-:Y:S02]  /*2750*/  @!P1 DFMA R70, R28.reuse, UR6, R80.reuse ;  /* 0x000000061c469c2b */ /* 0x150fe40008000050 */
[----:B------:R-:W-:Y:S01]  /*2760*/  @!P1 DFMA R80, -R28, UR6, R80 ;  /* 0x000000061c509c2b */ /* 0x000fe20008000150 */
[----:B------:R-:W-:Y:S01]  /*2770*/  @!P1 MOV R42, R94 ;  /* 0x0000005e002a9202 */ /* 0x000fe20000000f00 */
[----:B------:R-:W-:Y:S01]  /*2780*/  @!P1 IMAD.MOV.U32 R43, RZ, RZ, R95 ;  /* 0x000000ffff2b9224 */ /* 0x000fe200078e005f */
[----:B------:R-:W-:Y:S01]  /*2790*/  @!P1 MOV R94, R28 ;  /* 0x0000001c005e9202 */ /* 0x000fe20000000f00 */
[----:B------:R-:W-:Y:S01]  /*27a0*/  @!P1 IMAD.MOV.U32 R95, RZ, RZ, R29 ;  /* 0x000000ffff5f9224 */ /* 0x000fe200078e001d */
[----:B------:R-:W-:Y:S06]  /*27b0*/  @P0 BRA `(.L_x_56) ;  /* 0x0000000000180947 */ /* 0x000fec0003800000 */
[----:B------:R-:W-:Y:S01]  /*27c0*/  LOP3.LUT R28, R15, 0x7fffffff, RZ, 0xc0, !PT ;  /* 0x7fffffff0f1c7812 */ /* 0x000fe200078ec0ff */
[----:B------:R-:W-:Y:S01]  /*27d0*/  IMAD.MOV.U32 R105, RZ, RZ, R15 ;  /* 0x000000ffff697224 */ /* 0x000fe200078e000f */
[----:B------:R-:W-:Y:S02]  /*27e0*/  MOV R104, R14 ;  /* 0x0000000e00687202 */ /* 0x000fe40000000f00 */
[----:B------:R-:W-:Y:S02]  /*27f0*/  IADD3 R28, PT, PT, R28, -0x100000, RZ ;  /* 0xfff000001c1c7810 */ /* 0x000fe40007ffe0ff */
[----:B------:R-:W-:-:S07]  /*2800*/  MOV R0, 0x2820 ;  /* 0x0000282000007802 */ /* 0x000fce0000000f00 */
[----:B-----5:R-:W-:Y:S05]  /*2810*/  CALL.REL.NOINC `($__internal_2_$__cuda_sm20_dblrcp_rn_slowpath_v3) ;  /* 0x0000001400887944 */ /* 0x020fea0003c00000 */
.L_x_56:
[----:B------:R-:W-:Y:S05]  /*2820*/  BSYNC.RECONVERGENT B0 ;  /* 0x0000000000007941 */ /* 0x000fea0003800200 */
.L_x_55:
        /* <DEDUP_REMOVED lines=24> */
[----:B------:R-:W-:Y:S05]  /*29b0*/  CALL.REL.NOINC `($__internal_2_$__cuda_sm20_dblrcp_rn_slowpath_v3) ;  /* 0x0000001400207944 */ /* 0x000fea0003c00000 */
.L_x_58:
[----:B------:R-:W-:Y:S05]  /*29c0*/  BSYNC.RECONVERGENT B0 ;  /* 0x0000000000007941 */ /* 0x000fea0003800200 */
.L_x_57:
[----:B------:R-:W0:Y:S01]  /*29d0*/  LDC.64 R68, c[0x0][0x3a0] ;  /* 0x0000e800ff447b82 */ /* 0x000e220000000a00 */
[C---:B------:R-:W-:Y:S01]  /*29e0*/  DMUL R28, R106.reuse, R98 ;  /* 0x000000626a1c7228 */ /* 0x040fe20000000000 */
[C---:B------:R-:W-:Y:S01]  /*29f0*/  IADD3 R19, P0, PT, R3.reuse, R60, RZ ;  /* 0x0000003c03137210 */ /* 0x040fe20007f1e0ff */
[C---:B------:R-:W-:Y:S01]  /*2a00*/  DMUL R6, R106.reuse, R100 ;  /* 0x000000646a067228 */ /* 0x040fe20000000000 */
[----:B------:R-:W-:Y:S01]  /*2a10*/  IADD3 R0, P1, PT, R3, R58, RZ ;  /* 0x0000003a03007210 */ /* 0x000fe20007f3e0ff */
[----:B------:R-:W-:Y:S01]  /*2a20*/  DMUL R88, R106, R38 ;  /* 0x000000266a587228 */ /* 0x000fe20000000000 */
[----:B------:R-:W-:Y:S01]  /*2a30*/  UIADD3 UR5, UPT, UPT, UR5, 0x1, URZ ;  /* 0x0000000105057890 */ /* 0x000fe2000fffe0ff */
[----:B------:R-:W-:Y:S01]  /*2a40*/  LEA.HI.X.SX32 R98, R60, RZ, 0x1, P0 ;  /* 0x000000ff3c627211 */ /* 0x000fe200000f0eff */
[----:B------:R-:W1:Y:S01]  /*2a50*/  LDC R59, c[0x0][0x3b8] ;  /* 0x0000ee00ff3b7b82 */ /* 0x000e620000000800 */
[-C--:B------:R-:W-:Y:S01]  /*2a60*/  DFMA R100, R28, -R22.reuse, R86 ;  /* 0x800000161c64722b */ /* 0x080fe20000000056 */
[----:B------:R-:W-:Y:S01]  /*2a70*/  LEA.HI.X.SX32 R17, R58, RZ, 0x1, P1 ;  /* 0x000000ff3a117211 */ /* 0x000fe200008f0eff */
[-C--:B------:R-:W-:Y:S01]  /*2a80*/  DFMA R102, R6, -R22.reuse, R82 ;  /* 0x800000160666722b */ /* 0x080fe20000000052 */
[C---:B------:R-:W-:Y:S01]  /*2a90*/  LEA R86, P0, R19.reuse, UR22, 0x3 ;  /* 0x0000001613567c11 */ /* 0x040fe2000f8018ff */
[----:B------:R-:W-:Y:S01]  /*2aa0*/  DFMA R38, R88, -R22, R34 ;  /* 0x800000165826722b */ /* 0x000fe20000000022 */
[----:B------:R-:W-:Y:S01]  /*2ab0*/  UISETP.NE.AND UP0, UPT, UR5, -0x2, UPT ;  /* 0xfffffffe0500788c */ /* 0x000fe2000bf05270 */
[C---:B------:R-:W-:Y:S01]  /*2ac0*/  DFMA R82, -R64.reuse, R28, R62 ;  /* 0x0000001c4052722b */ /* 0x040fe2000000013e */
[----:B------:R-:W-:Y:S01]  /*2ad0*/  LEA.HI.X R87, R19, UR23, R98, 0x3, P0 ;  /* 0x0000001713577c11 */ /* 0x000fe200080f1c62 */
[C---:B------:R-:W-:Y:S01]  /*2ae0*/  DFMA R22, -R64.reuse, R6, R84 ;  /* 0x000000064016722b */ /* 0x040fe20000000154 */
[----:B------:R-:W-:Y:S01]  /*2af0*/  VIADD R57, R57, UR19 ;  /* 0x0000001339397c36 */ /* 0x000fe20008000000 */
[----:B------:R-:W-:Y:S01]  /*2b00*/  DFMA R34, -R64, R88, R44 ;  /* 0x000000584022722b */ /* 0x000fe2000000012c */
[----:B------:R-:W-:Y:S01]  /*2b10*/  LEA R84, P1, R0, UR22, 0x3 ;  /* 0x0000001600547c11 */ /* 0x000fe2000f8218ff */
[----:B------:R-:W-:Y:S01]  /*2b20*/  VIADD R54, R54, UR16 ;  /* 0x0000001036367c36 */ /* 0x000fe20008000000 */
[----:B------:R-:W-:Y:S01]  /*2b30*/  IADD3 R55, PT, PT, R55, UR16, RZ ;  /* 0x0000001037377c10 */ /* 0x000fe2000fffe0ff */
[----:B------:R-:W-:Y:S01]  /*2b40*/  VIADD R52, R52, UR16 ;  /* 0x0000001034347c36 */ /* 0x000fe20008000000 */
[----:B------:R-:W-:Y:S01]  /*2b50*/  LEA.HI.X R85, R0, UR23, R17, 0x3, P1 ;  /* 0x0000001700557c11 */ /* 0x000fe200088f1c11 */
[--C-:B0-----:R-:W-:Y:S01]  /*2b60*/  IMAD.WIDE R62, R56, 0x8, R68.reuse ;  /* 0x00000008383e7825 */ /* 0x101fe200078e0244 */
[----:B------:R-:W-:Y:S01]  /*2b70*/  IADD3 R53, PT, PT, R53, UR16, RZ ;  /* 0x0000001035357c10 */ /* 0x000fe2000fffe0ff */
[----:B------:R-:W-:Y:S01]  /*2b80*/  UIADD3 UR4, UPT, UPT, UR4, 0x1, URZ ;  /* 0x0000000104047890 */ /* 0x000fe2000fffe0ff */
[----:B------:R-:W-:Y:S01]  /*2b90*/  IADD3 R18, PT, PT, R18, UR16, RZ ;  /* 0x0000001012127c10 */ /* 0x000fe2000fffe0ff */
[--C-:B------:R-:W-:Y:S01]  /*2ba0*/  IMAD.WIDE R44, R5, 0x8, R68.reuse ;  /* 0x00000008052c7825 */ /* 0x100fe200078e0244 */
[----:B------:R-:W-:Y:S01]  /*2bb0*/  STG.E.64 desc[UR10][R62.64], R46 ;  /* 0x0000002e3e007986 */ /* 0x000fe2000c101b0a */
[----:B------:R-:W-:Y:S01]  /*2bc0*/  MOV R99, R67 ;  /* 0x0000004300637202 */ /* 0x000fe20000000f00 */
[----:B------:R-:W-:Y:S01]  /*2bd0*/  UIADD3 UR17, UPT, UPT, UR9, UR17, URZ ;  /* 0x0000001109117290 */ /* 0x000fe2000fffe0ff */
[C---:B------:R-:W-:Y:S01]  /*2be0*/  IMAD.WIDE R64, R16.reuse, 0x8, R68 ;  /* 0x0000000810407825 */ /* 0x040fe200078e0244 */
[----:B------:R-:W-:Y:S01]  /*2bf0*/  STG.E.64 desc[UR10][R44.64], R6 ;  /* 0x000000062c007986 */ /* 0x000fe2000c101b0a */
[----:B------:R-:W-:-:S02]  /*2c00*/  IADD3 R16, PT, PT, R16, UR16, RZ ;  /* 0x0000001010107c10 */ /* 0x000fc4000fffe0ff */
[C---:B------:R-:W-:Y:S01]  /*2c10*/  IMAD.WIDE R68, R2.reuse, 0x8, R68 ;  /* 0x0000000802447825 */ /* 0x040fe200078e0244 */
[----:B------:R0:W-:Y:S01]  /*2c20*/  STG.E.64 desc[UR10][R86.64+0x8], R50 ;  /* 0x0000083256007986 */ /* 0x0001e2000c101b0a */
[----:B------:R-:W-:Y:S02]  /*2c30*/  IADD3 R2, PT, PT, R2, UR16, RZ ;  /* 0x0000001002027c10 */ /* 0x000fe4000fffe0ff */
[C---:B-1----:R-:W-:Y:S01]  /*2c40*/  IMAD R60, R59.reuse, UR19, R60 ;  /* 0x000000133b3c7c24 */ /* 0x042fe2000f8e023c */
[----:B------:R-:W-:Y:S01]  /*2c50*/  STG.E.64 desc[UR10][R64.64], R48 ;  /* 0x0000003040007986 */ /* 0x000fe2000c101b0a */
[----:B------:R-:W-:Y:S02]  /*2c60*/  IMAD R58, R59, UR19, R58 ;  /* 0x000000133b3a7c24 */ /* 0x000fe4000f8e023a */
[----:B------:R-:W-:Y:S01]  /*2c70*/  IMAD.MOV.U32 R98, RZ, RZ, R66 ;  /* 0x000000ffff627224 */ /* 0x000fe200078e0042 */
[----:B------:R-:W-:Y:S01]  /*2c80*/  STG.E.64 desc[UR10][R68.64], R28 ;  /* 0x0000001c44007986 */ /* 0x000fe2000c101b0a */
[----:B------:R-:W-:-:S02]  /*2c90*/  VIADD R56, R56, UR16 ;  /* 0x0000001038387c36 */ /* 0x000fc40008000000 */
[----:B------:R-:W-:Y:S01]  /*2ca0*/  VIADD R5, R5, UR16 ;  /* 0x0000001005057c36 */ /* 0x000fe20008000000 */
[----:B------:R1:W-:Y:S01]  /*2cb0*/  STG.E.64 desc[UR10][R84.64+0x8], R88 ;  /* 0x0000085854007986 */ /* 0x0003e2000c101b0a */
[----:B0-----:R-:W-:Y:S01]  /*2cc0*/  IMAD.MOV.U32 R86, RZ, RZ, R80 ;  /* 0x000000ffff567224 */ /* 0x001fe200078e0050 */
[----:B------:R-:W-:Y:S01]  /*2cd0*/  MOV R87, R81 ;  /* 0x0000005100577202 */ /* 0x000fe20000000f00 */
[----:B-1----:R-:W-:Y:S01]  /*2ce0*/  IMAD.MOV.U32 R88, RZ, RZ, R70 ;  /* 0x000000ffff587224 */ /* 0x002fe200078e0046 */
[----:B------:R-:W-:Y:S01]  /*2cf0*/  MOV R89, R71 ;  /* 0x0000004700597202 */ /* 0x000fe20000000f00 */
[----:B------:R-:W-:Y:S06]  /*2d00*/  BRA.U UP0, `(.L_x_59) ;  /* 0xfffffff500ec7547 */ /* 0x000fec000b83ffff */
.L_x_54:
[----:B------:R-:W0:Y:S01]  /*2d10*/  MUFU.RCP64H R7, R15 ;  /* 0x0000000f00077308 */ /* 0x000e220000001800 */
[----:B------:R-:W-:Y:S01]  /*2d20*/  VIADD R6, R15, 0x300402 ;  /* 0x003004020f067836 */ /* 0x000fe20000000000 */
[----:B------:R-:W1:Y:S01]  /*2d30*/  LDCU UR4, c[0x0][0x3b4] ;  /* 0x00007680ff0477ac */ /* 0x000e620008000800 */
[----:B------:R-:W-:Y:S03]  /*2d40*/  BSSY.RECONVERGENT B0, `(.L_x_60) ;  /* 0x000000f000007945 */ /* 0x000fe60003800200 */
[----:B------:R-:W-:Y:S01]  /*2d50*/  FSETP.GEU.AND P0, PT, |R6|, 5.8789094863358348022e-39, PT ;  /* 0x004004020600780b */ /* 0x000fe20003f0e200 */
[----:B0-----:R-:W-:Y:S01]  /*2d60*/  DFMA R16, R6, -R14, 1 ;  /* 0x3ff000000610742b */ /* 0x001fe2000000080e */
[----:B-1----:R-:W-:-:S07]  /*2d70*/  UISETP.GE.AND UP0, UPT, UR4, 0x3, UPT ;  /* 0x000000030400788c */ /* 0x002fce000bf06270 */
        /* <DEDUP_REMOVED lines=10> */
[----:B-----5:R-:W-:Y:S05]  /*2e20*/  CALL.REL.NOINC `($__internal_2_$__cuda_sm20_dblrcp_rn_slowpath_v3) ;  /* 0x0000001000047944 */ /* 0x020fea0003c00000 */
.L_x_61:
[----:B------:R-:W-:Y:S05]  /*2e30*/  BSYNC.RECONVERGENT B0 ;  /* 0x0000000000007941 */ /* 0x000fea0003800200 */
.L_x_60:
[----:B------:R-:W0:Y:S01]  /*2e40*/  MUFU.RCP64H R7, R103 ;  /* 0x0000006700077308 */ /* 0x000e220000001800 */
[----:B------:R-:W-:Y:S01]  /*2e50*/  VIADD R6, R103, 0x300402 ;  /* 0x0030040267067836 */ /* 0x000fe20000000000 */
[----:B-----5:R-:W-:Y:S01]  /*2e60*/  DMUL R40, R106, R40 ;  /* 0x000000286a287228 */ /* 0x020fe20000000000 */
[----:B------:R-:W-:Y:S03]  /*2e70*/  BSSY.RECONVERGENT B0, `(.L_x_62) ;  /* 0x0000011000007945 */ /* 0x000fe60003800200 */
[----:B------:R-:W-:Y:S01]  /*2e80*/  FSETP.GEU.AND P0, PT, |R6|, 5.8789094863358348022e-39, PT ;  /* 0x004004020600780b */ /* 0x000fe20003f0e200 */
[----:B0-----:R-:W-:-:S08]  /*2e90*/  DFMA R14, R6, -R102, 1 ;  /* 0x3ff00000060e742b */ /* 0x001fd00000000866 */
[----:B------:R-:W-:-:S08]  /*2ea0*/  DFMA R14, R14, R14, R14 ;  /* 0x0000000e0e0e722b */ /* 0x000fd0000000000e */
[----:B------:R-:W-:Y:S02]  /*2eb0*/  DFMA R16, R6, R14, R6 ;  /* 0x0000000e0610722b */ /* 0x000fe40000000006 */
[----:B------:R-:W-:-:S06]  /*2ec0*/  DMUL R14, R106, R10 ;  /* 0x0000000a6a0e7228 */ /* 0x000fcc0000000000 */
[----:B------:R-:W-:Y:S02]  /*2ed0*/  DFMA R18, R16, -R102, 1 ;  /* 0x3ff000001012742b */ /* 0x000fe40000000866 */
[-C--:B------:R-:W-:Y:S02]  /*2ee0*/  DFMA R10, R14, -R24.reuse, R12 ;  /* 0x800000180e0a722b */ /* 0x080fe4000000000c */
[----:B------:R-:W-:-:S04]  /*2ef0*/  DFMA R24, R40, -R24, R36 ;  /* 0x800000182818722b */ /* 0x000fc80000000024 */
        /* <DEDUP_REMOVED lines=8> */
.L_x_63:
[----:B------:R-:W-:Y:S05]  /*2f80*/  BSYNC.RECONVERGENT B0 ;  /* 0x0000000000007941 */ /* 0x000fea0003800200 */
.L_x_62:
[----:B------:R-:W0:Y:S01]  /*2f90*/  MUFU.RCP64H R7, R11 ;  /* 0x0000000b00077308 */ /* 0x000e220000001800 */
[----:B------:R-:W-:Y:S01]  /*2fa0*/  IMAD.MOV.U32 R6, RZ, RZ, 0x1 ;  /* 0x00000001ff067424 */ /* 0x000fe200078e00ff */
[----:B------:R-:W-:Y:S01]  /*2fb0*/  FSETP.GEU.AND P1, PT, |R25|, 6.5827683646048100446e-37, PT ;  /* 0x036000001900780b */ /* 0x000fe20003f2e200 */
[C---:B------:R-:W-:Y:S01]  /*2fc0*/  DMUL R100, R106.reuse, R100 ;  /* 0x000000646a647228 */ /* 0x040fe20000000000 */
[----:B------:R-:W-:Y:S01]  /*2fd0*/  BSSY.RECONVERGENT B0, `(.L_x_64) ;  /* 0x0000014000007945 */ /* 0x000fe20003800200 */
[----:B------:R-:W-:-:S06]  /*2fe0*/  DMUL R38, R106, R38 ;  /* 0x000000266a267228 */ /* 0x000fcc0000000000 */
[-C--:B------:R-:W-:Y:S02]  /*2ff0*/  DFMA R82, R100, -R22.reuse, R82 ;  /* 0x800000166452722b */ /* 0x080fe40000000052 */
[----:B------:R-:W-:Y:S02]  /*3000*/  DFMA R22, R38, -R22, R34 ;  /* 0x800000162616722b */ /* 0x000fe40000000022 */
[----:B0-----:R-:W-:-:S08]  /*3010*/  DFMA R12, -R10, R6, 1 ;  /* 0x3ff000000a0c742b */ /* 0x001fd00000000106 */
[----:B------:R-:W-:-:S08]  /*3020*/  DFMA R12, R12, R12, R12 ;  /* 0x0000000c0c0c722b */ /* 0x000fd0000000000c */
[----:B------:R-:W-:-:S08]  /*3030*/  DFMA R12, R6, R12, R6 ;  /* 0x0000000c060c722b */ /* 0x000fd00000000006 */
[----:B------:R-:W-:-:S08]  /*3040*/  DFMA R6, -R10, R12, 1 ;  /* 0x3ff000000a06742b */ /* 0x000fd0000000010c */
[----:B------:R-:W-:-:S08]  /*3050*/  DFMA R6, R12, R6, R12 ;  /* 0x000000060c06722b */ /* 0x000fd0000000000c */
[----:B------:R-:W-:-:S08]  /*3060*/  DMUL R12, R24, R6 ;  /* 0x00000006180c7228 */ /* 0x000fd00000000000 */
[----:B------:R-:W-:-:S08]  /*3070*/  DFMA R16, -R10, R12, R24 ;  /* 0x0000000c0a10722b */ /* 0x000fd00000000118 */
[----:B------:R-:W-:-:S10]  /*3080*/  DFMA R6, R6, R16, R12 ;  /* 0x000000100606722b */ /* 0x000fd4000000000c */
[----:B------:R-:W-:-:S05]  /*3090*/  FFMA R0, RZ, R11, R7 ;  /* 0x0000000bff007223 */ /* 0x000fca0000000007 */
[----:B------:R-:W-:-:S13]  /*30a0*/  FSETP.GT.AND P0, PT, |R0|, 1.469367938527859385e-39, PT ;  /* 0x001000000000780b */ /* 0x000fda0003f04200 */
[----:B------:R-:W-:Y:S05]  /*30b0*/  @P0 BRA P1, `(.L_x_65) ;  /* 0x0000000000140947 */ /* 0x000fea0000800000 */
[----:B------:R-:W-:Y:S02]  /*30c0*/  MOV R29, R11 ;  /* 0x0000000b001d7202 */ /* 0x000fe40000000f00 */
[----:B------:R-:W-:-:S07]  /*30d0*/  MOV R2, 0x30f0 ;  /* 0x000030f000027802 */ /* 0x000fce0000000f00 */
[----:B------:R-:W-:Y:S05]  /*30e0*/  CALL.REL.NOINC `($__internal_3_$__cuda_sm20_div_rn_f64_full) ;  /* 0x0000000c00f07944 */ /* 0x000fea0003c00000 */
[----:B------:R-:W-:Y:S01]  /*30f0*/  IMAD.MOV.U32 R6, RZ, RZ, R10 ;  /* 0x000000ffff067224 */ /* 0x000fe200078e000a */
[----:B------:R-:W-:-:S07]  /*3100*/  MOV R7, R11 ;  /* 0x0000000b00077202 */ /* 0x000fce0000000f00 */
.L_x_65:
[----:B------:R-:W-:Y:S05]  /*3110*/  BSYNC.RECONVERGENT B0 ;  /* 0x0000000000007941 */ /* 0x000fea0003800200 */
.L_x_64:
[----:B------:R-:W0:Y:S01]  /*3120*/  MUFU.RCP64H R11, R83 ;  /* 0x00000053000b7308 */ /* 0x000e220000001800 */
[----:B------:R-:W-:Y:S01]  /*3130*/  IMAD.MOV.U32 R10, RZ, RZ, 0x1 ;  /* 0x00000001ff0a7424 */ /* 0x000fe200078e00ff */
        /* <DEDUP_REMOVED lines=10> */
[----:B------:R-:W-:Y:S01]  /*31e0*/  MOV R12, R6 ;  /* 0x00000006000c7202 */ /* 0x000fe20000000f00 */
[----:B------:R-:W-:-:S08]  /*31f0*/  IMAD.MOV.U32 R13, RZ, RZ, R7 ;  /* 0x000000ffff0d7224 */ /* 0x000fd000078e0007 */
[----:B------:R-:W-:-:S05]  /*3200*/  FFMA R0, RZ, R83, R11 ;  /* 0x00000053ff007223 */ /* 0x000fca000000000b */
[----:B------:R-:W-:-:S13]  /*3210*/  FSETP.GT.AND P0, PT, |R0|, 1.469367938527859385e-39, PT ;  /* 0x001000000000780b */ /* 0x000fda0003f04200 */
[----:B------:R-:W-:Y:S05]  /*3220*/  @P0 BRA P1, `(.L_x_67) ;  /* 0x0000000000180947 */ /* 0x000fea0000800000 */
[----:B------:R-:W-:Y:S01]  /*3230*/  MOV R24, R22 ;  /* 0x0000001600187202 */ /* 0x000fe20000000f00 */
[----:B------:R-:W-:Y:S01]  /*3240*/  IMAD.MOV.U32 R25, RZ, RZ, R23 ;  /* 0x000000ffff197224 */ /* 0x000fe200078e0017 */
[----:B------:R-:W-:Y:S01]  /*3250*/  MOV R10, R82 ;  /* 0x00000052000a7202 */ /* 0x000fe20000000f00 */
[----:B------:R-:W-:Y:S01]  /*3260*/  IMAD.MOV.U32 R29, RZ, RZ, R83 ;  /* 0x000000ffff1d7224 */ /* 0x000fe200078e0053 */
[----:B------:R-:W-:-:S07]  /*3270*/  MOV R2, 0x3290 ;  /* 0x0000329000027802 */ /* 0x000fce0000000f00 */
[----:B------:R-:W-:Y:S05]  /*3280*/  CALL.REL.NOINC `($__internal_3_$__cuda_sm20_div_rn_f64_full) ;  /* 0x0000000c00887944 */ /* 0x000fea0003c00000 */
.L_x_67:
[----:B------:R-:W-:Y:S05]  /*3290*/  BSYNC.RECONVERGENT B0 ;  /* 0x0000000000007941 */ /* 0x000fea0003800200 */
.L_x_66:
[----:B------:R-:W2:Y:S01]  /*32a0*/  LDG.E.64 R8, desc[UR10][R8.64] ;  /* 0x0000000a08087981 */ /* 0x000ea2000c1e1b00 */
[----:B------:R-:W-:Y:S01]  /*32b0*/  DFMA R14, -R14, R12, R40 ;  /* 0x0000000c0e0e722b */ /* 0x000fe20000000128 */
[----:B------:R-:W-:Y:S01]  /*32c0*/  MOV R34, R10 ;  /* 0x0000000a00227202 */ /* 0x000fe20000000f00 */
[----:B------:R-:W-:Y:S01]  /*32d0*/  DFMA R6, -R100, R10, R38 ;  /* 0x0000000a6406722b */ /* 0x000fe20000000126 */
[----:B------:R-:W-:Y:S01]  /*32e0*/  IMAD.MOV.U32 R35, RZ, RZ, R11 ;  /* 0x000000ffff237224 */ /* 0x000fe200078e000b */
[-C--:B--2---:R-:W-:Y:S02]  /*32f0*/  DFMA R72, R32, -R8.reuse, R72 ;  /* 0x800000082048722b */ /* 0x084fe40000000048 */
[-C--:B------:R-:W-:Y:S02]  /*3300*/  DFMA R76, R30, -R8.reuse, R76 ;  /* 0x800000081e4c722b */ /* 0x080fe4000000004c */
[----:B------:R-:W-:Y:S01]  /*3310*/  DFMA R74, R26, -R8, R74 ;  /* 0x800000081a4a722b */ /* 0x000fe2000000004a */
[----:B------:R-:W-:Y:S10]  /*3320*/  BRA.U !UP0, `(.L_x_68) ;  /* 0x0000000908787547 */ /* 0x000ff4000b800000 */
[----:B------:R-:W0:Y:S01]  /*3330*/  LDC.64 R46, c[0x0][0x3b0] ;  /* 0x0000ec00ff2e7b82 */ /* 0x000e220000000a00 */
[----:B------:R-:W1:Y:S01]  /*3340*/  LDCU UR4, c[0x0][0x3b8] ;  /* 0x00007700ff0477ac */ /* 0x000e620008000800 */
[----:B------:R-:W-:Y:S01]  /*3350*/  MOV R0, 0x3 ;  /* 0x0000000300007802 */ /* 0x000fe20000000f00 */
[----:B------:R-:W-:Y:S01]  /*3360*/  IMAD.MOV.U32 R2, RZ, RZ, 0x3 ;  /* 0x00000003ff027424 */ /* 0x000fe200078e00ff */
[----:B------:R-:W-:Y:S01]  /*3370*/  MOV R8, R12 ;  /* 0x0000000c00087202 */ /* 0x000fe20000000f00 */
[----:B------:R-:W-:Y:S02]  /*3380*/  UIADD3 UR6, UPT, UPT, UR14, -0x3, URZ ;  /* 0xfffffffd0e067890 */ /* 0x000fe4000fffe0ff */
[----:B------:R-:W-:Y:S02]  /*3390*/  UIADD3 UR7, UPT, UPT, UR13, -0x3, URZ ;  /* 0xfffffffd0d077890 */ /* 0x000fe4000fffe0ff */
[----:B------:R-:W-:Y:S02]  /*33a0*/  UIADD3 UR5, UPT, UPT, UR13, -0x5, URZ ;  /* 0xfffffffb0d057890 */ /* 0x000fe4000fffe0ff */
[----:B------:R-:W-:Y:S01]  /*33b0*/  MOV R11, UR6 ;  /* 0x00000006000b7c02 */ /* 0x000fe20008000f00 */
[----:B------:R-:W2:Y:S04]  /*33c0*/  LDCU UR8, c[0x0][0x3b8] ;  /* 0x00007700ff0877ac */ /* 0x000ea80008000800 */
[----:B------:R-:W-:-:S02]  /*33d0*/  IMAD R38, R11, UR15, R4 ;  /* 0x0000000f0b267c24 */ /* 0x000fc4000f8e0204 */
[----:B-1----:R-:W-:-:S04]  /*33e0*/  IMAD.U32 R17, RZ, RZ, UR4 ;  /* 0x00000004ff117e24 */ /* 0x002fc8000f8e00ff */
[----:B------:R-:W-:Y:S01]  /*33f0*/  IMAD R11, R17, UR6, R4 ;  /* 0x00000006110b7c24 */ /* 0x000fe2000f8e0204 */
[C---:B0-----:R-:W-:Y:S01]  /*3400*/  IADD3 R23, PT, PT, R47.reuse, -0x3, RZ ;  /* 0xfffffffd2f177810 */ /* 0x041fe20007ffe0ff */
[C---:B------:R-:W-:Y:S01]  /*3410*/  IMAD R21, R47.reuse, 0x9, -R2 ;  /* 0x000000092f157824 */ /* 0x040fe200078e0a02 */
[C---:B------:R-:W-:Y:S01]  /*3420*/  LEA R19, R47.reuse, 0xfffffffd, 0x3 ;  /* 0xfffffffd2f137811 */ /* 0x040fe200078e18ff */
[C---:B------:R-:W-:Y:S01]  /*3430*/  IMAD R5, R47.reuse, R0, -0x3 ;  /* 0xfffffffd2f057424 */ /* 0x040fe200078e0200 */
[----:B------:R-:W-:Y:S01]  /*3440*/  LEA R9, R47, 0xfffffffd, 0x1 ;  /* 0xfffffffd2f097811 */ /* 0x000fe200078e08ff */
[--C-:B------:R-:W-:Y:S01]  /*3450*/  IMAD R10, R23, UR15, R4.reuse ;  /* 0x0000000f170a7c24 */ /* 0x100fe2000f8e0204 */
[----:B------:R-:W-:Y:S01]  /*3460*/  IADD3 R16, PT, PT, R47, -0x1, RZ ;  /* 0xffffffff2f107810 */ /* 0x000fe20007ffe0ff */
[--C-:B------:R-:W-:Y:S02]  /*3470*/  IMAD R42, R19, UR15, R4.reuse ;  /* 0x0000000f132a7c24 */ /* 0x100fe4000f8e0204 */
[----:B------:R-:W-:Y:S01]  /*3480*/  IMAD R40, R9, UR15, R4 ;  /* 0x0000000f09287c24 */ /* 0x000fe2000f8e0204 */
[----:B------:R-:W-:Y:S01]  /*3490*/  LEA R2, R47, R10, 0x1 ;  /* 0x0000000a2f027211 */ /* 0x000fe200078e08ff */
[----:B------:R-:W-:-:S02]  /*34a0*/  IMAD.U32 R19, RZ, RZ, UR14 ;  /* 0x0000000eff137e24 */ /* 0x000fc4000f8e00ff */
[C-C-:B------:R-:W-:Y:S02]  /*34b0*/  IMAD R36, R5.reuse, UR15, R4.reuse ;  /* 0x0000000f05247c24 */ /* 0x140fe4000f8e0204 */
[--C-:B------:R-:W-:Y:S01]  /*34c0*/  IMAD R9, R5, UR4, R4.reuse ;  /* 0x0000000405097c24 */ /* 0x100fe2000f8e0204 */
[----:B------:R-:W-:Y:S01]  /*34d0*/  IADD3 R19, PT, PT, R40, -0x5, R19 ;  /* 0xfffffffb28137810 */ /* 0x000fe20007ffe013 */
[--C-:B------:R-:W-:Y:S01]  /*34e0*/  IMAD R17, R17, UR7, R4.reuse ;  /* 0x0000000711117c24 */ /* 0x100fe2000f8e0204 */
[----:B------:R-:W-:Y:S01]  /*34f0*/  UIADD3 UR4, UPT, UPT, -UR4, 0x2, URZ ;  /* 0x0000000204047890 */ /* 0x000fe2000fffe1ff */
[----:B------:R-:W-:Y:S01]  /*3500*/  VIADD R5, R2, 0xfffffffb ;  /* 0xfffffffb02057836 */ /* 0x000fe20000000000 */
[----:B------:R-:W0:Y:S01]  /*3510*/  LDCU.64 UR6, c[0x0][0x3a8] ;  /* 0x00007500ff0677ac */ /* 0x000e220008000a00 */
[----:B------:R-:W-:Y:S01]  /*3520*/  IMAD R44, R21, UR15, R4 ;  /* 0x0000000f152c7c24 */ /* 0x000fe2000f8e0204 */
[----:B------:R-:W-:Y:S01]  /*3530*/  MOV R4, R34 ;  /* 0x0000002200047202 */ /* 0x000fe20000000f00 */
[-CC-:B------:R-:W-:Y:S01]  /*3540*/  IMAD R24, R9, R46.reuse, R46.reuse ;  /* 0x0000002e09187224 */ /* 0x180fe200078e022e */
[----:B------:R-:W-:Y:S01]  /*3550*/  UIMAD UR4, UR12, UR4, URZ ;  /* 0x000000040c0472a4 */ /* 0x000fe2000f8e02ff */
[----:B------:R-:W-:-:S02]  /*3560*/  IMAD R18, R11, R46, R46 ;  /* 0x0000002e0b127224 */ /* 0x000fc400078e022e */
[-C--:B------:R-:W-:Y:S02]  /*3570*/  IMAD R20, R17, R46.reuse, R46 ;  /* 0x0000002e11147224 */ /* 0x080fe400078e022e */
[-C--:B------:R-:W-:Y:S02]  /*3580*/  IMAD R22, R19, R46.reuse, RZ ;  /* 0x0000002e13167224 */ /* 0x080fe400078e02ff */
[----:B------:R-:W-:Y:S02]  /*3590*/  IMAD R28, R5, R46, RZ ;  /* 0x0000002e051c7224 */ /* 0x000fe400078e02ff */
[----:B------:R-:W-:Y:S02]  /*35a0*/  VIADD R0, R47, 0xfffffffe ;  /* 0xfffffffe2f007836 */ /* 0x000fe40000000000 */
[----:B------:R-:W-:Y:S02]  /*35b0*/  IMAD R11, R46, UR5, RZ ;  /* 0x000000052e0b7c24 */ /* 0x000fe4000f8e02ff */
[----:B------:R-:W-:-:S02]  /*35c0*/  IMAD.MOV.U32 R5, RZ, RZ, R35 ;  /* 0x000000ffff057224 */ /* 0x000fc400078e0023 */
[----:B------:R-:W-:Y:S02]  /*35d0*/  IMAD.MOV.U32 R9, RZ, RZ, R13 ;  /* 0x000000ffff097224 */ /* 0x000fe400078e000d */
[--C-:B------:R-:W-:Y:S02]  /*35e0*/  IMAD R19, R38, UR12, R3.reuse ;  /* 0x0000000c26137c24 */ /* 0x100fe4000f8e0203 */
[--C-:B------:R-:W-:Y:S02]  /*35f0*/  IMAD R10, R10, UR12, R3.reuse ;  /* 0x0000000c0a0a7c24 */ /* 0x100fe4000f8e0203 */
[--C-:B------:R-:W-:Y:S02]  /*3600*/  IMAD R2, R42, UR12, R3.reuse ;  /* 0x0000000c2a027c24 */ /* 0x100fe4000f8e0203 */
[--C-:B------:R-:W-:Y:S02]  /*3610*/  IMAD R21, R36, UR12, R3.reuse ;  /* 0x0000000c24157c24 */ /* 0x100fe4000f8e0203 */
[----:B------:R-:W-:-:S02]  /*3620*/  IMAD R17, R44, UR12, R3 ;  /* 0x0000000c2c117c24 */ /* 0x000fc4000f8e0203 */
[----:B0-2---:R-:W-:-:S07]  /*3630*/  IMAD R23, R40, UR12, R3 ;  /* 0x0000000c28177c24 */ /* 0x005fce000f8e0203 */
.L_x_69:
[----:B------:R-:W0:Y:S01]  /*3640*/  LDC.64 R52, c[0x0][0x3a0] ;  /* 0x0000e800ff347b82 */ /* 0x000e220000000a00 */
[C---:B------:R-:W-:Y:S02]  /*3650*/  IADD3 R13, P0, PT, R3.reuse, R28, RZ ;  /* 0x0000001c030d7210 */ /* 0x040fe40007f1e0ff */
[----:B------:R-:W-:Y:S02]  /*3660*/  IADD3 R25, P1, PT, R3, R22, RZ ;  /* 0x0000001603197210 */ /* 0x000fe40007f3e0ff */
[----:B------:R-:W-:Y:S02]  /*3670*/  LEA.HI.X.SX32 R34, R28, RZ, 0x1, P0 ;  /* 0x000000ff1c227211 */ /* 0x000fe400000f0eff */
[----:B------:R-:W-:Y:S02]  /*3680*/  LEA R36, P0, R13, UR6, 0x3 ;  /* 0x000000060d247c11 */ /* 0x000fe4000f8018ff */
[----:B------:R-:W-:Y:S02]  /*3690*/  IADD3 R12, P2, PT, R3, R24, RZ ;  /* 0x00000018030c7210 */ /* 0x000fe40007f5e0ff */
[----:B------:R-:W-:-:S02]  /*36a0*/  LEA.HI.X R37, R13, UR7, R34, 0x3, P0 ;  /* 0x000000070d257c11 */ /* 0x000fc400080f1c22 */
[----:B------:R-:W-:Y:S02]  /*36b0*/  LEA.HI.X.SX32 R34, R22, RZ, 0x1, P1 ;  /* 0x000000ff16227211 */ /* 0x000fe400008f0eff */
[C---:B------:R-:W-:Y:S02]  /*36c0*/  LEA R38, P0, R25.reuse, UR6, 0x3 ;  /* 0x0000000619267c11 */ /* 0x040fe4000f8018ff */
[----:B------:R-:W-:Y:S01]  /*36d0*/  LEA.HI.X.SX32 R13, R24, RZ, 0x1, P2 ;  /* 0x000000ff180d7211 */ /* 0x000fe200010f0eff */
[----:B------:R-:W2:Y:S01]  /*36e0*/  LDG.E.64 R36, desc[UR10][R36.64+0x8] ;  /* 0x0000080a24247981 */ /* 0x000ea2000c1e1b00 */
[----:B------:R-:W-:Y:S02]  /*36f0*/  LEA R40, P1, R12, UR6, 0x3 ;  /* 0x000000060c287c11 */ /* 0x000fe4000f8218ff */
[----:B------:R-:W-:Y:S02]  /*3700*/  LEA.HI.X R39, R25, UR7, R34, 0x3, P0 ;  /* 0x0000000719277c11 */ /* 0x000fe400080f1c22 */
[C---:B------:R-:W-:Y:S01]  /*3710*/  IADD3 R29, P2, PT, R3.reuse, R18, RZ ;  /* 0x00000012031d7210 */ /* 0x040fe20007f5e0ff */
[----:B0-----:R-:W-:Y:S01]  /*3720*/  IMAD.WIDE R44, R2, 0x8, R52 ;  /* 0x00000008022c7825 */ /* 0x001fe200078e0234 */
[----:B------:R-:W-:-:S02]  /*3730*/  IADD3 R25, P3, PT, R3, R20, RZ ;  /* 0x0000001403197210 */ /* 0x000fc40007f7e0ff */
[----:B------:R-:W-:Y:S01]  /*3740*/  LEA.HI.X R41, R12, UR7, R13, 0x3, P1 ;  /* 0x000000070c297c11 */ /* 0x000fe200088f1c0d */
[--C-:B------:R-:W-:Y:S01]  /*3750*/  IMAD.WIDE R12, R10, 0x8, R52.reuse ;  /* 0x000000080a0c7825 */ /* 0x100fe200078e0234 */
[----:B------:R-:W-:Y:S01]  /*3760*/  LEA.HI.X.SX32 R46, R18, RZ, 0x1, P2 ;  /* 0x000000ff122e7211 */ /* 0x000fe200010f0eff */
[----:B------:R-:W3:Y:S01]  /*3770*/  LDG.E.64 R44, desc[UR10][R44.64] ;  /* 0x0000000a2c2c7981 */ /* 0x000ee2000c1e1b00 */
[----:B------:R-:W-:Y:S01]  /*3780*/  LEA R42, P0, R29, UR6, 0x3 ;  /* 0x000000061d2a7c11 */ /* 0x000fe2000f8018ff */
[----:B------:R-:W-:Y:S01]  /*3790*/  IMAD.WIDE R50, R21, 0x8, R52 ;  /* 0x0000000815327825 */ /* 0x000fe200078e0234 */
[----:B------:R-:W-:Y:S01]  /*37a0*/  LEA.HI.X.SX32 R34, R20, RZ, 0x1, P3 ;  /* 0x000000ff14227211 */ /* 0x000fe200018f0eff */
[----:B------:R-:W2:Y:S01]  /*37b0*/  LDG.E.64 R12, desc[UR10][R12.64] ;  /* 0x0000000a0c0c7981 */ /* 0x000ea2000c1e1b00 */
[----:B------:R-:W-:Y:S02]  /*37c0*/  LEA R48, P1, R25, UR6, 0x3 ;  /* 0x0000000619307c11 */ /* 0x000fe4000f8218ff */
[----:B------:R-:W-:Y:S01]  /*37d0*/  LEA.HI.X R43, R29, UR7, R46, 0x3, P0 ;  /* 0x000000071d2b7c11 */ /* 0x000fe200080f1c2e */
[----:B------:R-:W4:Y:S01]  /*37e0*/  LDG.E.64 R40, desc[UR10][R40.64+0x8] ;  /* 0x0000080a28287981 */ /* 0x000f22000c1e1b00 */
[----:B------:R-:W-:Y:S01]  /*37f0*/  LEA.HI.X R49, R25, UR7, R34, 0x3, P1 ;  /* 0x0000000719317c11 */ /* 0x000fe200088f1c22 */
[----:B------:R-:W-:-:S02]  /*3800*/  IMAD.WIDE R34, R23, 0x8, R52 ;  /* 0x0000000817227825 */ /* 0x000fc400078e0234 */
[----:B------:R-:W5:Y:S02]  /*3810*/  LDG.E.64 R50, desc[UR10][R50.64] ;  /* 0x0000000a32327981 */ /* 0x000f64000c1e1b00 */
[--C-:B------:R-:W-:Y:S02]  /*3820*/  IMAD.WIDE R46, R17, 0x8, R52.reuse ;  /* 0x00000008112e7825 */ /* 0x100fe400078e0234 */
[----:B------:R-:W3:Y:S02]  /*3830*/  LDG.E.64 R38, desc[UR10][R38.64+0x8] ;  /* 0x0000080a26267981 */ /* 0x000ee4000c1e1b00 */
[----:B------:R-:W-:Y:S02]  /*3840*/  IMAD.WIDE R52, R19, 0x8, R52 ;  /* 0x0000000813347825 */ /* 0x000fe400078e0234 */
[----:B------:R-:W5:Y:S04]  /*3850*/  LDG.E.64 R42, desc[UR10][R42.64+0x8] ;  /* 0x0000080a2a2a7981 */ /* 0x000f68000c1e1b00 */
[----:B------:R-:W5:Y:S04]  /*3860*/  LDG.E.64 R48, desc[UR10][R48.64+0x8] ;  /* 0x0000080a30307981 */ /* 0x000f68000c1e1b00 */
[----:B------:R-:W5:Y:S04]  /*3870*/  LDG.E.64 R34, desc[UR10][R34.64] ;  /* 0x0000000a22227981 */ /* 0x000f68000c1e1b00 */
[----:B------:R-:W5:Y:S04]  /*3880*/  LDG.E.64 R46, desc[UR10][R46.64] ;  /* 0x0000000a2e2e7981 */ /* 0x000f68000c1e1b00 */
[----:B------:R-:W5:Y:S01]  /*3890*/  LDG.E.64 R52, desc[UR10][R52.64] ;  /* 0x0000000a34347981 */ /* 0x000f62000c1e1b00 */
[----:B------:R-:W-:-:S04]  /*38a0*/  IADD3 R25, PT, PT, R0, 0x1, RZ ;  /* 0x0000000100197810 */ /* 0x000fc80007ffe0ff */
[----:B------:R-:W-:Y:S02]  /*38b0*/  ISETP.GE.AND P0, PT, R25, R16, PT ;  /* 0x000000101900720c */ /* 0x000fe40003f06270 */
[----:B------:R-:W0:Y:S11]  /*38c0*/  LDC R25, c[0x0][0x3b0] ;  /* 0x0000ec00ff197b82 */ /* 0x000e360000000800 */
[----:B------:R-:W1:Y:S01]  /*38d0*/  @!P0 LDC.64 R54, c[0x3][0x48] ;  /* 0x00c01200ff368b82 */ /* 0x000e620000000a00 */
[----:B------:R-:W-:Y:S01]  /*38e0*/  @!P0 DADD R56, -RZ, -R26 ;  /* 0x00000000ff388229 */ /* 0x000fe2000000091a */
[----:B------:R-:W-:Y:S01]  /*38f0*/  UIADD3 UR5, UPT, UPT, -UR8, URZ, URZ ;  /* 0x000000ff08057290 */ /* 0x000fe2000fffe1ff */
[----:B------:R-:W-:Y:S01]  /*3900*/  VIADD R10, R10, UR4 ;  /* 0x000000040a0a7c36 */ /* 0x000fe20008000000 */
[----:B------:R-:W-:Y:S01]  /*3910*/  IADD3 R21, PT, PT, R21, UR4, RZ ;  /* 0x0000000415157c10 */ /* 0x000fe2000fffe0ff */
[----:B------:R-:W-:Y:S01]  /*3920*/  VIADD R19, R19, UR4 ;  /* 0x0000000413137c36 */ /* 0x000fe20008000000 */
[----:B------:R-:W-:Y:S01]  /*3930*/  IADD3 R2, PT, PT, R2, UR4, RZ ;  /* 0x0000000402027c10 */ /* 0x000fe2000fffe0ff */
[----:B------:R-:W-:Y:S01]  /*3940*/  VIADD R17, R17, UR4 ;  /* 0x0000000411117c36 */ /* 0x000fe20008000000 */
[----:B------:R-:W-:Y:S01]  /*3950*/  IADD3 R23, PT, PT, R23, UR4, RZ ;  /* 0x0000000417177c10 */ /* 0x000fe2000fffe0ff */
[----:B0-----:R-:W-:-:S02]  /*3960*/  IMAD R28, R25, UR5, R28 ;  /* 0x00000005191c7c24 */ /* 0x001fc4000f8e021c */
[C---:B------:R-:W-:Y:S02]  /*3970*/  IMAD R24, R25.reuse, UR5, R24 ;  /* 0x0000000519187c24 */ /* 0x040fe4000f8e0218 */
[C---:B------:R-:W-:Y:S02]  /*3980*/  IMAD R18, R25.reuse, UR5, R18 ;  /* 0x0000000519127c24 */ /* 0x040fe4000f8e0212 */
[C---:B------:R-:W-:Y:S02]  /*3990*/  IMAD R20, R25.reuse, UR5, R20 ;  /* 0x0000000519147c24 */ /* 0x040fe4000f8e0214 */
[----:B------:R-:W-:Y:S01]  /*39a0*/  IMAD R22, R25, UR5, R22 ;  /* 0x0000000519167c24 */ /* 0x000fe2000f8e0216 */
[C---:B--2---:R-:W-:Y:S02]  /*39b0*/  DFMA R36, -R12.reuse, R72, R36 ;  /* 0x000000480c24722b */ /* 0x044fe40000000124 */
[C---:B----4-:R-:W-:Y:S02]  /*39c0*/  DFMA R40, -R12.reuse, R74, R40 ;  /* 0x0000004a0c28722b */ /* 0x050fe40000000128 */
[----:B---3--:R-:W-:-:S02]  /*39d0*/  DFMA R38, -R12, R76, R38 ;  /* 0x0000004c0c26722b */ /* 0x008fc40000000126 */
[----:B-1----:R-:W-:Y:S02]  /*39e0*/  @!P0 DMUL R12, R32, R54 ;  /* 0x00000036200c8228 */ /* 0x002fe40000000000 */
[----:B-----5:R-:W-:Y:S02]  /*39f0*/  DFMA R42, -R44, R14, R42 ;  /* 0x0000000e2c2a722b */ /* 0x020fe4000000012a */
[----:B------:R-:W-:Y:S02]  /*3a00*/  @!P0 DADD R44, R4, R8 ;  /* 0x00000000042c8229 */ /* 0x000fe40000000008 */
[----:B------:R-:W-:Y:S02]  /*3a10*/  DFMA R48, -R50, R6, R48 ;  /* 0x000000063230722b */ /* 0x000fe40000000130 */
[----:B------:R-:W-:Y:S02]  /*3a20*/  @!P0 DADD R50, -R4, R8 ;  /* 0x0000000004328229 */ /* 0x000fe40000000108 */
[----:B------:R-:W-:-:S02]  /*3a30*/  DFMA R40, R26, -R34, R40 ;  /* 0x800000221a28722b */ /* 0x000fc40000000028 */
[-C--:B------:R-:W-:Y:S01]  /*3a40*/  DFMA R36, R32, -R34.reuse, R36 ;  /* 0x800000222024722b */ /* 0x080fe20000000024 */
[----:B------:R-:W-:Y:S01]  /*3a50*/  @!P0 IMAD.MOV.U32 R26, RZ, RZ, R30 ;  /* 0x000000ffff1a8224 */ /* 0x000fe200078e001e */
[----:B------:R-:W-:Y:S01]  /*3a60*/  DFMA R38, R30, -R34, R38 ;  /* 0x800000221e26722b */ /* 0x000fe20000000026 */
[----:B------:R-:W-:Y:S01]  /*3a70*/  @!P0 MOV R27, R31 ;  /* 0x0000001f001b8202 */ /* 0x000fe20000000f00 */
[----:B------:R-:W-:Y:S01]  /*3a80*/  DFMA R42, R8, -R46, R42 ;  /* 0x8000002e082a722b */ /* 0x000fe2000000002a */
[----:B------:R-:W-:Y:S01]  /*3a90*/  @!P0 IMAD.MOV.U32 R30, RZ, RZ, R56 ;  /* 0x000000ffff1e8224 */ /* 0x000fe200078e0038 */
[----:B------:R-:W-:Y:S01]  /*3aa0*/  DFMA R48, R4, -R52, R48 ;  /* 0x800000340430722b */ /* 0x000fe20000000030 */
[----:B------:R-:W-:Y:S01]  /*3ab0*/  @!P0 MOV R31, R57 ;  /* 0x00000039001f8202 */ /* 0x000fe20000000f00 */
[----:B------:R-:W-:Y:S02]  /*3ac0*/  @!P0 DMUL R32, R50, R54 ;  /* 0x0000003632208228 */ /* 0x000fe40000000000 */
[----:B------:R-:W-:-:S02]  /*3ad0*/  @!P0 DFMA R8, R44, 0.5, -R12 ;  /* 0x3fe000002c08882b */ /* 0x000fc4000000080c */
[----:B------:R-:W-:Y:S01]  /*3ae0*/  @!P0 DFMA R4, R44, 0.5, R12 ;  /* 0x3fe000002c04882b */ /* 0x000fe2000000000c */
[----:B------:R-:W-:Y:S01]  /*3af0*/  ISETP.NE.AND P0, PT, R0, 0x1, PT ;  /* 0x000000010000780c */ /* 0x000fe20003f05270 */
[----:B------:R-:W-:Y:S01]  /*3b00*/  IMAD.WIDE R34, R11, 0x8, R92 ;  /* 0x000000080b227825 */ /* 0x000fe200078e025c */
[----:B------:R-:W-:-:S03]  /*3b10*/  MOV R12, R14 ;  /* 0x0000000e000c7202 */ /* 0x000fc60000000f00 */
[----:B------:R-:W-:Y:S01]  /*3b20*/  IMAD.MOV.U32 R13, RZ, RZ, R15 ;  /* 0x000000ffff0d7224 */ /* 0x000fe200078e000f */
[----:B------:R0:W-:Y:S04]  /*3b30*/  STG.E.64 desc[UR10][R34.64+0x10], R26 ;  /* 0x0000101a22007986 */ /* 0x0001e8000c101b0a */
[----:B------:R1:W-:Y:S04]  /*3b40*/  STG.E.64 desc[UR10][R34.64+0x8], R30 ;  /* 0x0000081e22007986 */ /* 0x0003e8000c101b0a */
[----:B------:R2:W-:Y:S04]  /*3b50*/  STG.E.64 desc[UR10][R34.64], R32 ;  /* 0x0000002022007986 */ /* 0x0005e8000c101b0a */
[----:B------:R-:W-:Y:S04]  /*3b60*/  STG.E.64 desc[UR10][R34.64+0x18], R8 ;  /* 0x0000180822007986 */ /* 0x000fe8000c101b0a */
[----:B------:R3:W-:Y:S01]  /*3b70*/  STG.E.64 desc[UR10][R34.64+0x20], R4 ;  /* 0x0000200422007986 */ /* 0x0007e2000c101b0a */
[----:B0-----:R-:W-:Y:S01]  /*3b80*/  IMAD.MOV.U32 R26, RZ, RZ, R74 ;  /* 0x000000ffff1a7224 */ /* 0x001fe200078e004a */
[----:B-1----:R-:W-:Y:S01]  /*3b90*/  MOV R31, R77 ;  /* 0x0000004d001f7202 */ /* 0x002fe20000000f00 */
[----:B------:R-:W-:Y:S01]  /*3ba0*/  IMAD.MOV.U32 R30, RZ, RZ, R76 ;  /* 0x000000ffff1e7224 */ /* 0x000fe200078e004c */
[----:B------:R-:W-:Y:S01]  /*3bb0*/  MOV R27, R75 ;  /* 0x0000004b001b7202 */ /* 0x000fe20000000f00 */
[----:B------:R-:W-:Y:S01]  /*3bc0*/  VIADD R0, R0, 0xffffffff ;  /* 0xffffffff00007836 */ /* 0x000fe20000000000 */
[----:B--2---:R-:W-:Y:S01]  /*3bd0*/  MOV R33, R73 ;  /* 0x0000004900217202 */ /* 0x004fe20000000f00 */
[----:B------:R-:W-:Y:S01]  /*3be0*/  IMAD.MOV.U32 R32, RZ, RZ, R72 ;  /* 0x000000ffff207224 */ /* 0x000fe200078e0048 */
[----:B------:R-:W-:Y:S01]  /*3bf0*/  IADD3 R11, PT, PT, R11, -UR9, RZ ;  /* 0x800000090b0b7c10 */ /* 0x000fe2000fffe0ff */
[----:B------:R-:W-:Y:S01]  /*3c00*/  IMAD.MOV.U32 R72, RZ, RZ, R36 ;  /* 0x000000ffff487224 */ /* 0x000fe200078e0024 */
[----:B---3--:R-:W-:Y:S01]  /*3c10*/  MOV R34, R6 ;  /* 0x0000000600227202 */ /* 0x008fe20000000f00 */
        /* <DEDUP_REMOVED lines=14> */
[----:B------:R-:W-:Y:S06]  /*3d00*/  @P0 BRA `(.L_x_69) ;  /* 0xfffffff8004c0947 */ /* 0x000fec000383ffff */
.L_x_68:
[----:B------:R-:W0:Y:S01]  /*3d10*/  LDCU.64 UR4, c[0x3][0x48] ;  /* 0x00c00900ff0477ac */ /* 0x000e220008000a00 */
[C-C-:B------:R-:W-:Y:S01]  /*3d20*/  DADD R4, R34.reuse, R12.reuse ;  /* 0x0000000022047229 */ /* 0x140fe2000000000c */
[----:B------:R-:W-:Y:S01]  /*3d30*/  STG.E.64 desc[UR10][R90.64+0x10], R30 ;  /* 0x0000101e5a007986 */ /* 0x000fe2000c101b0a */
[----:B------:R-:W-:Y:S02]  /*3d40*/  DADD R8, -R34, R12 ;  /* 0x0000000022087229 */ /* 0x000fe4000000010c */
[----:B------:R-:W-:-:S07]  /*3d50*/  DADD R12, -RZ, -R26 ;  /* 0x00000000ff0c7229 */ /* 0x000fce000000091a */
[----:B------:R-:W-:Y:S01]  /*3d60*/  STG.E.64 desc[UR10][R90.64+0x8], R12 ;  /* 0x0000080c5a007986 */ /* 0x000fe2000c101b0a */
[----:B0-----:R-:W-:Y:S02]  /*3d70*/  DMUL R2, R32, UR4 ;  /* 0x0000000420027c28 */ /* 0x001fe40008000000 */
[----:B------:R-:W-:-:S06]  /*3d80*/  DMUL R8, R8, UR4 ;  /* 0x0000000408087c28 */ /* 0x000fcc0008000000 */
[C-C-:B------:R-:W-:Y:S01]  /*3d90*/  DFMA R10, R4.reuse, 0.5, -R2.reuse ;  /* 0x3fe00000040a782b */ /* 0x140fe20000000802 */
[----:B------:R-:W-:Y:S01]  /*3da0*/  STG.E.64 desc[UR10][R90.64], R8 ;  /* 0x000000085a007986 */ /* 0x000fe2000c101b0a */
[----:B------:R-:W-:-:S05]  /*3db0*/  DFMA R2, R4, 0.5, R2 ;  /* 0x3fe000000402782b */ /* 0x000fca0000000002 */
        /* <DEDUP_REMOVED lines=8> */
        .weak           $__internal_2_$__cuda_sm20_dblrcp_rn_slowpath_v3
        .type           $__internal_2_$__cuda_sm20_dblrcp_rn_slowpath_v3,@function
        .size           $__internal_2_$__cuda_sm20_dblrcp_rn_slowpath_v3,($__internal_3_$__cuda_sm20_div_rn_f64_full - $__internal_2_$__cuda_sm20_dblrcp_rn_slowpath_v3)
$__internal_2_$__cuda_sm20_dblrcp_rn_slowpath_v3:
[----:B------:R-:W-:Y:S01]  /*3e40*/  DSETP.GTU.AND P0, PT, |R104|, +INF , PT ;  /* 0x7ff000006800742a */ /* 0x000fe20003f0c200 */
[----:B------:R-:W-:-:S13]  /*3e50*/  BSSY.RECONVERGENT B1, `(.L_x_70) ;  /* 0x0000022000017945 */ /* 0x000fda0003800200 */
[----:B------:R-:W-:Y:S05]  /*3e60*/  @P0 BRA `(.L_x_71) ;  /* 0x0000000000780947 */ /* 0x000fea0003800000 */
[----:B------:R-:W-:-:S05]  /*3e70*/  LOP3.LUT R17, R105, 0x7fffffff, RZ, 0xc0, !PT ;  /* 0x7fffffff69117812 */ /* 0x000fca00078ec0ff */
[----:B------:R-:W-:-:S05]  /*3e80*/  VIADD R19, R17, 0xffffffff ;  /* 0xffffffff11137836 */ /* 0x000fca0000000000 */
        /* <DEDUP_REMOVED lines=19> */
.L_x_73:
        /* <DEDUP_REMOVED lines=9> */
.L_x_71:
[----:B------:R-:W-:Y:S01]  /*4050*/  LOP3.LUT R107, R105, 0x80000, RZ, 0xfc, !PT ;  /* 0x00080000696b7812 */ /* 0x000fe200078efcff */
[----:B------:R-:W-:-:S07]  /*4060*/  IMAD.MOV.U32 R106, RZ, RZ, R104 ;  /* 0x000000ffff6a7224 */ /* 0x000fce00078e0068 */
.L_x_72:
[----:B------:R-:W-:Y:S05]  /*4070*/  BSYNC.RECONVERGENT B1 ;  /* 0x0000000000017941 */ /* 0x000fea0003800200 */
.L_x_70:
[----:B------:R-:W-:Y:S01]  /*4080*/  HFMA2 R29, -RZ, RZ, 0, 0 ;  /* 0x00000000ff1d7431 */ /* 0x000fe200000001ff */
[----:B------:R-:W-:-:S04]  /*4090*/  MOV R28, R0 ;  /* 0x00000000001c7202 */ /* 0x000fc80000000f00 */
[----:B------:R-:W-:Y:S05]  /*40a0*/  RET.REL.NODEC R28 `(_Z14y_solve_kernelPdS_S_S_S_S_iii) ;  /* 0xffffffbc1cd47950 */ /* 0x000fea0003c3ffff */
        .weak           $__internal_3_$__cuda_sm20_div_rn_f64_full
        .type           $__internal_3_$__cuda_sm20_div_rn_f64_full,@function
        .size           $__internal_3_$__cuda_sm20_div_rn_f64_full,(.L_x_229 - $__internal_3_$__cuda_sm20_div_rn_f64_full)
$__internal_3_$__cuda_sm20_div_rn_f64_full:
[C---:B------:R-:W-:Y:S01]  /*40b0*/  FSETP.GEU.AND P0, PT, |R29|.reuse, 1.469367938527859385e-39, PT ;  /* 0x001000001d00780b */ /* 0x040fe20003f0e200 */
[----:B------:R-:W-:Y:S01]  /*40c0*/  IMAD.MOV.U32 R28, RZ, RZ, R10 ;  /* 0x000000ffff1c7224 */ /* 0x000fe200078e000a */
[----:B------:R-:W-:Y:S01]  /*40d0*/  LOP3.LUT R6, R29, 0x800fffff, RZ, 0xc0, !PT ;  /* 0x800fffff1d067812 */ /* 0x000fe200078ec0ff */
[----:B------:R-:W-:Y:S01]  /*40e0*/  IMAD.MOV.U32 R34, RZ, RZ, 0x1ca00000 ;  /* 0x1ca00000ff227424 */ /* 0x000fe200078e00ff */
[----:B------:R-:W-:Y:S01]  /*40f0*/  FSETP.GEU.AND P2, PT, |R25|, 1.469367938527859385e-39, PT ;  /* 0x001000001900780b */ /* 0x000fe20003f4e200 */
[----:B------:R-:W-:Y:S01]  /*4100*/  BSSY.RECONVERGENT B1, `(.L_x_74) ;  /* 0x0000054000017945 */ /* 0x000fe20003800200 */
[----:B------:R-:W-:Y:S02]  /*4110*/  LOP3.LUT R7, R6, 0x3ff00000, RZ, 0xfc, !PT ;  /* 0x3ff0000006077812 */ /* 0x000fe400078efcff */
[----:B------:R-:W-:Y:S02]  /*4120*/  MOV R6, R10 ;  /* 0x0000000a00067202 */ /* 0x000fe40000000f00 */
[----:B------:R-:W-:-:S02]  /*4130*/  MOV R10, 0x1 ;  /* 0x00000001000a7802 */ /* 0x000fc40000000f00 */
[----:B------:R-:W-:Y:S01]  /*4140*/  LOP3.LUT R36, R25, 0x7ff00000, RZ, 0xc0, !PT ;  /* 0x7ff0000019247812 */ /* 0x000fe200078ec0ff */
[----:B------:R-:W-:Y:S01]  /*4150*/  @!P0 DMUL R6, R28, 8.98846567431157953865e+307 ;  /* 0x7fe000001c068828 */ /* 0x000fe20000000000 */
[----:B------:R-:W-:-:S03]  /*4160*/  LOP3.LUT R35, R29, 0x7ff00000, RZ, 0xc0, !PT ;  /* 0x7ff000001d237812 */ /* 0x000fc600078ec0ff */
[----:B------:R-:W-:Y:S02]  /*4170*/  @!P2 LOP3.LUT R0, R29, 0x7ff00000, RZ, 0xc0, !PT ;  /* 0x7ff000001d00a812 */ /* 0x000fe400078ec0ff */
[----:B------:R-:W0:Y:S01]  /*4180*/  MUFU.RCP64H R11, R7 ;  /* 0x00000007000b7308 */ /* 0x000e220000001800 */
[CC--:B------:R-:W-:Y:S02]  /*4190*/  ISETP.GE.U32.AND P1, PT, R36.reuse, R35.reuse, PT ;  /* 0x000000232400720c */ /* 0x0c0fe40003f26070 */
[----:B------:R-:W-:Y:S02]  /*41a0*/  @!P2 ISETP.GE.U32.AND P3, PT, R36, R0, PT ;  /* 0x000000002400a20c */ /* 0x000fe40003f66070 */
[----:B------:R-:W-:Y:S02]  /*41b0*/  MOV R0, R35 ;  /* 0x0000002300007202 */ /* 0x000fe40000000f00 */
[----:B------:R-:W-:Y:S02]  /*41c0*/  @!P2 SEL R5, R34, 0x63400000, !P3 ;  /* 0x634000002205a807 */ /* 0x000fe40005800000 */
[----:B------:R-:W-:-:S02]  /*41d0*/  @!P0 LOP3.LUT R0, R7, 0x7ff00000, RZ, 0xc0, !PT ;  /* 0x7ff0000007008812 */ /* 0x000fc400078ec0ff */
[----:B------:R-:W-:-:S03]  /*41e0*/  @!P2 LOP3.LUT R5, R5, 0x80000000, R25, 0xf8, !PT ;  /* 0x800000000505a812 */ /* 0x000fc600078ef819 */
[----:B------:R-:W-:Y:S01]  /*41f0*/  VIADD R37, R0, 0xffffffff ;  /* 0xffffffff00257836 */ /* 0x000fe20000000000 */
[----:B0-----:R-:W-:-:S08]  /*4200*/  DFMA R16, R10, -R6, 1 ;  /* 0x3ff000000a10742b */ /* 0x001fd00000000806 */
[----:B------:R-:W-:-:S08]  /*4210*/  DFMA R16, R16, R16, R16 ;  /* 0x000000101010722b */ /* 0x000fd00000000010 */
[----:B------:R-:W-:Y:S01]  /*4220*/  DFMA R18, R10, R16, R10 ;  /* 0x000000100a12722b */ /* 0x000fe2000000000a */
[----:B------:R-:W-:Y:S02]  /*4230*/  SEL R11, R34, 0x63400000, !P1 ;  /* 0x63400000220b7807 */ /* 0x000fe40004800000 */
[----:B------:R-:W-:Y:S01]  /*4240*/  @!P2 LOP3.LUT R17, R5, 0x100000, RZ, 0xfc, !PT ;  /* 0x001000000511a812 */ /* 0x000fe200078efcff */
[----:B------:R-:W-:Y:S01]  /*4250*/  IMAD.MOV.U32 R5, RZ, RZ, R36 ;  /* 0x000000ffff057224 */ /* 0x000fe200078e0024 */
[----:B------:R-:W-:Y:S02]  /*4260*/  LOP3.LUT R11, R11, 0x800fffff, R25, 0xf8, !PT ;  /* 0x800fffff0b0b7812 */ /* 0x000fe400078ef819 */
[----:B------:R-:W-:Y:S01]  /*4270*/  MOV R10, R24 ;  /* 0x00000018000a7202 */ /* 0x000fe20000000f00 */
[----:B------:R-:W-:Y:S01]  /*4280*/  DFMA R20, R18, -R6, 1 ;  /* 0x3ff000001214742b */ /* 0x000fe20000000806 */
[----:B------:R-:W-:-:S06]  /*4290*/  @!P2 MOV R16, RZ ;  /* 0x000000ff0010a202 */ /* 0x000fcc0000000f00 */
[----:B------:R-:W-:Y:S02]  /*42a0*/  @!P2 DFMA R10, R10, 2, -R16 ;  /* 0x400000000a0aa82b */ /* 0x000fe40000000810 */
[----:B------:R-:W-:-:S08]  /*42b0*/  DFMA R20, R18, R20, R18 ;  /* 0x000000141214722b */ /* 0x000fd00000000012 */
[----:B------:R-:W-:Y:S01]  /*42c0*/  @!P2 LOP3.LUT R5, R11, 0x7ff00000, RZ, 0xc0, !PT ;  /* 0x7ff000000b05a812 */ /* 0x000fe200078ec0ff */
[----:B------:R-:W-:-:S03]  /*42d0*/  DMUL R16, R20, R10 ;  /* 0x0000000a14107228 */ /* 0x000fc60000000000 */
[----:B------:R-:W-:-:S04]  /*42e0*/  IADD3 R35, PT, PT, R5, -0x1, RZ ;  /* 0xffffffff05237810 */ /* 0x000fc80007ffe0ff */
[----:B------:R-:W-:Y:S01]  /*42f0*/  ISETP.GT.U32.AND P0, PT, R35, 0x7feffffe, PT ;  /* 0x7feffffe2300780c */ /* 0x000fe20003f04070 */
[----:B------:R-:W-:-:S03]  /*4300*/  DFMA R18, R16, -R6, R10 ;  /* 0x800000061012722b */ /* 0x000fc6000000000a */
[----:B------:R-:W-:-:S05]  /*4310*/  ISETP.GT.U32.OR P0, PT, R37, 0x7feffffe, P0 ;  /* 0x7feffffe2500780c */ /* 0x000fca0000704470 */
[----:B------:R-:W-:-:S08]  /*4320*/  DFMA R20, R20, R18, R16 ;  /* 0x000000121414722b */ /* 0x000fd00000000010 */
[----:B------:R-:W-:Y:S05]  /*4330*/  @P0 BRA `(.L_x_75) ;  /* 0x00000000006c0947 */ /* 0x000fea0003800000 */
[----:B------:R-:W-:Y:S01]  /*4340*/  LOP3.LUT R5, R29, 0x7ff00000, RZ, 0xc0, !PT ;  /* 0x7ff000001d057812 */ /* 0x000fe200078ec0ff */
[----:B------:R-:W-:-:S03]  /*4350*/  IMAD.MOV.U32 R18, RZ, RZ, RZ ;  /* 0x000000ffff127224 */ /* 0x000fc600078e00ff */
[CC--:B------:R-:W-:Y:S02]  /*4360*/  VIADDMNMX R0, R36.reuse, -R5.reuse, 0xb9600000, !PT ;  /* 0xb960000024007446 */ /* 0x0c0fe40007800905 */
[----:B------:R-:W-:Y:S02]  /*4370*/  ISETP.GE.U32.AND P0, PT, R36, R5, PT ;  /* 0x000000052400720c */ /* 0x000fe40003f06070 */
[----:B------:R-:W-:Y:S02]  /*4380*/  VIMNMX R0, PT, PT, R0, 0x46a00000, PT ;  /* 0x46a0000000007848 */ /* 0x000fe40003fe0100 */
[----:B------:R-:W-:-:S04]  /*4390*/  SEL R5, R34, 0x63400000, !P0 ;  /* 0x6340000022057807 */ /* 0x000fc80004000000 */
[----:B------:R-:W-:-:S04]  /*43a0*/  IADD3 R0, PT, PT, -R5, R0, RZ ;  /* 0x0000000005007210 */ /* 0x000fc80007ffe1ff */
        /* <DEDUP_REMOVED lines=10> */
[C---:B------:R-:W-:Y:S01]  /*4450*/  IADD3 R7, PT, PT, -R0.reuse, RZ, RZ ;  /* 0x000000ff00077210 */ /* 0x040fe20007ffe1ff */
[----:B------:R-:W-:Y:S01]  /*4460*/  IMAD.MOV.U32 R6, RZ, RZ, RZ ;  /* 0x000000ffff067224 */ /* 0x000fe200078e00ff */
[----:B------:R-:W-:Y:S01]  /*4470*/  DMUL.RP R18, R20, R18 ;  /* 0x0000001214127228 */ /* 0x000fe20000008000 */
[----:B------:R-:W-:-:S04]  /*4480*/  IADD3 R5, PT, PT, -R0, -0x43300000, RZ ;  /* 0xbcd0000000057810 */ /* 0x000fc80007ffe1ff */
[----:B------:R-:W-:-:S05]  /*4490*/  DFMA R6, R16, -R6, R20 ;  /* 0x800000061006722b */ /* 0x000fca0000000014 */
[----:B------:R-:W-:-:S05]  /*44a0*/  LOP3.LUT R29, R19, R29, RZ, 0x3c, !PT ;  /* 0x0000001d131d7212 */ /* 0x000fca00078e3cff */
[----:B------:R-:W-:-:S04]  /*44b0*/  FSETP.NEU.AND P0, PT, |R7|, R5, PT ;  /* 0x000000050700720b */ /* 0x000fc80003f0d200 */
[----:B------:R-:W-:Y:S02]  /*44c0*/  FSEL R16, R18, R16, !P0 ;  /* 0x0000001012107208 */ /* 0x000fe40004000000 */
[----:B------:R-:W-:Y:S01]  /*44d0*/  FSEL R17, R29, R17, !P0 ;  /* 0x000000111d117208 */ /* 0x000fe20004000000 */
[----:B------:R-:W-:Y:S06]  /*44e0*/  BRA `(.L_x_76) ;  /* 0x0000000000547947 */ /* 0x000fec0003800000 */
.L_x_75:
        /* <DEDUP_REMOVED lines=16> */
.L_x_78:
[----:B------:R-:W-:Y:S01]  /*45f0*/  LOP3.LUT R17, R29, 0x80000, RZ, 0xfc, !PT ;  /* 0x000800001d117812 */ /* 0x000fe200078efcff */
[----:B------:R-:W-:Y:S01]  /*4600*/  IMAD.MOV.U32 R16, RZ, RZ, R28 ;  /* 0x000000ffff107224 */ /* 0x000fe200078e001c */
[----:B------:R-:W-:Y:S06]  /*4610*/  BRA `(.L_x_76) ;  /* 0x0000000000087947 */ /* 0x000fec0003800000 */
.L_x_77:
[----:B------:R-:W-:Y:S02]  /*4620*/  LOP3.LUT R17, R25, 0x80000, RZ, 0xfc, !PT ;  /* 0x0008000019117812 */ /* 0x000fe400078efcff */
[----:B------:R-:W-:-:S07]  /*4630*/  MOV R16, R24 ;  /* 0x0000001800107202 */ /* 0x000fce0000000f00 */
.L_x_76:
[----:B------:R-:W-:Y:S05]  /*4640*/  BSYNC.RECONVERGENT B1 ;  /* 0x0000000000017941 */ /* 0x000fea0003800200 */
.L_x_74:
[----:B------:R-:W-:Y:S01]  /*4650*/  HFMA2 R7, -RZ, RZ, 0, 0 ;  /* 0x00000000ff077431 */ /* 0x000fe200000001ff */
[----:B------:R-:W-:Y:S01]  /*4660*/  MOV R6, R2 ;  /* 0x0000000200067202 */ /* 0x000fe20000000f00 */
[----:B------:R-:W-:Y:S01]  /*4670*/  IMAD.MOV.U32 R11, RZ, RZ, R17 ;  /* 0x000000ffff0b7224 */ /* 0x000fe200078e0011 */
[----:B------:R-:W-:Y:S02]  /*4680*/  MOV R10, R16 ;  /* 0x00000010000a7202 */ /* 0x000fe40000000f00 */
[----:B------:R-:W-:Y:S05]  /*4690*/  RET.REL.NODEC R6 `(_Z14y_solve_kernelPdS_S_S_S_S_iii) ;  /* 0xffffffb806587950 */ /* 0x000fea0003c3ffff */
.L_x_79:
        /* <DEDUP_REMOVED lines=14> */
.L_x_229:


//--------------------- .text._Z14x_solve_kernelPdS_S_S_S_S_iii --------------------------
	.section	.text._Z14x_solve_kernelPdS_S_S_S_S_iii,"ax",@progbits
	.align	128
.text._Z14x_solve_kernelPdS_S_S_S_S_iii:
        .type           _Z14x_solve_kernelPdS_S_S_S_S_iii,@function
        .size           _Z14x_solve_kernelPdS_S_S_S_S_iii,(.L_x_232 - _Z14x_solve_kernelPdS_S_S_S_S_iii)
        .other          _Z14x_solve_kernelPdS_S_S_S_S_iii,@"STO_CUDA_ENTRY STV_DEFAULT"
_Z14x_solve_kernelPdS_S_S_S_S_iii:
        /* <DEDUP_REMOVED lines=11> */
[----:B--2---:R-:W-:Y:S02]  /*00b0*/  VIADD R4, R2, UR4 ;  /* 0x0000000402047c36 */ /* 0x004fe40008000000 */
[----:B0-----:R-:W-:Y:S01]  /*00c0*/  IMAD R3, R3, UR6, R0 ;  /* 0x0000000603037c24 */ /* 0x001fe2000f8e0200 */
[----:B---3--:R-:W-:Y:S02]  /*00d0*/  UIADD3 UR6, UPT, UPT, UR23, -0x1, URZ ;  /* 0xffffffff17067890 */ /* 0x008fe4000fffe0ff */
[----:B------:R-:W-:Y:S01]  /*00e0*/  IADD3 R6, PT, PT, R4, 0x1, RZ ;  /* 0x0000000104067810 */ /* 0x000fe20007ffe0ff */
[----:B------:R-:W-:-:S05]  /*00f0*/  VIADD R9, R3, 0x1 ;  /* 0x0000000103097836 */ /* 0x000fca0000000000 */
[----:B------:R-:W-:-:S04]  /*0100*/  ISETP.GE.AND P0, PT, R9, UR6, PT ;  /* 0x0000000609007c0c */ /* 0x000fc8000bf06270 */
[----:B------:R-:W-:-:S13]  /*0110*/  ISETP.GE.OR P0, PT, R6, UR5, P0 ;  /* 0x0000000506007c0c */ /* 0x000fda0008706670 */
[----:B------:R-:W-:Y:S05]  /*0120*/  @P0 EXIT ;  /* 0x000000000000094d */ /* 0x000fea0003800000 */
[----:B------:R-:W0:Y:S01]  /*0130*/  LDCU UR24, c[0x0][0x3b0] ;  /* 0x00007600ff1877ac */ /* 0x000e220008000800 */
[----:B------:R-:W1:Y:S01]  /*0140*/  LDC.64 R60, c[0x0][0x3a0] ;  /* 0x0000e800ff3c7b82 */ /* 0x000e620000000a00 */
[----:B------:R-:W-:Y:S02]  /*0150*/  IMAD R6, R6, UR23, RZ ;  /* 0x0000001706067c24 */ /* 0x000fe4000f8e02ff */
[----:B------:R-:W-:Y:S01]  /*0160*/  HFMA2 R21, -RZ, RZ, 1.984375, 0 ;  /* 0x3ff00000ff157431 */ /* 0x000fe200000001ff */
[----:B------:R-:W-:Y:S01]  /*0170*/  UIADD3 UR12, UPT, UPT, UR9, -0x2, URZ ;  /* 0xfffffffe090c7890 */ /* 0x000fe2000fffe0ff */
[----:B------:R-:W-:Y:S01]  /*0180*/  IMAD.MOV.U32 R20, RZ, RZ, 0x0 ;  /* 0x00000000ff147424 */ /* 0x000fe200078e00ff */
[----:B------:R-:W2:Y:S01]  /*0190*/  LDCU.64 UR10, c[0x0][0x358] ;  /* 0x00006b00ff0a77ac */ /* 0x000ea20008000a00 */
[----:B------:R-:W-:Y:S01]  /*01a0*/  IADD3 R31, PT, PT, R9, R6, RZ ;  /* 0x00000006091f7210 */ /* 0x000fe20007ffe0ff */
[----:B------:R-:W3:Y:S02]  /*01b0*/  LDC.64 R12, c[0x0][0x380] ;  /* 0x0000e000ff0c7b82 */ /* 0x000ee40000000a00 */
[----:B------:R-:W-:Y:S01]  /*01c0*/  IMAD.U32 R5, RZ, RZ, UR12 ;  /* 0x0000000cff057e24 */ /* 0x000fe2000f8e00ff */
[----:B------:R-:W-:-:S05]  /*01d0*/  UIADD3 UR14, UPT, UPT, UR23, -0x2, URZ ;  /* 0xfffffffe170e7890 */ /* 0x000fca000fffe0ff */
[----:B------:R-:W4:Y:S01]  /*01e0*/  LDC.64 R56, c[0x0][0x388] ;  /* 0x0000e200ff387b82 */ /* 0x000f220000000a00 */
[----:B0-----:R-:W-:Y:S02]  /*01f0*/  USHF.L.U32 UR13, UR24, 0x2, URZ ;  /* 0x00000002180d7899 */ /* 0x001fe400080006ff */
[----:B------:R-:W-:Y:S01]  /*0200*/  IMAD R7, R31, UR24, RZ ;  /* 0x000000181f077c24 */ /* 0x000fe2000f8e02ff */
[----:B------:R-:W-:Y:S02]  /*0210*/  UIMAD UR7, UR24, 0x7, URZ ;  /* 0x00000007180778a4 */ /* 0x000fe4000f8e02ff */
[----:B------:R-:W-:Y:S01]  /*0220*/  UIMAD UR15, UR24, 0x5, URZ ;  /* 0x00000005180f78a4 */ /* 0x000fe2000f8e02ff */
[C-C-:B------:R-:W-:Y:S01]  /*0230*/  IMAD R0, R5.reuse, UR13, R4.reuse ;  /* 0x0000000d05007c24 */ /* 0x140fe2000f8e0204 */
[----:B------:R-:W-:Y:S01]  /*0240*/  UIMAD UR6, UR24, 0x6, URZ ;  /* 0x00000006180678a4 */ /* 0x000fe2000f8e02ff */
[----:B------:R-:W-:Y:S01]  /*0250*/  UMOV UR18, 0x9999999a ;  /* 0x9999999a00127882 */ /* 0x000fe20000000000 */
[----:B------:R-:W-:Y:S01]  /*0260*/  UIMAD UR16, UR12, UR7, URZ ;  /* 0x000000070c1072a4 */ /* 0x000fe2000f8e02ff */
[----:B------:R-:W-:Y:S01]  /*0270*/  IMAD R11, R0, UR14, R3 ;  /* 0x0000000e000b7c24 */ /* 0x000fe2000f8e0203 */
[----:B------:R-:W-:Y:S01]  /*0280*/  UMOV UR19, 0x3fb99999 ;  /* 0x3fb9999900137882 */ /* 0x000fe20000000000 */
[----:B------:R-:W-:-:S02]  /*0290*/  IMAD R8, R5, UR15, R4 ;  /* 0x0000000f05087c24 */ /* 0x000fc4000f8e0204 */
[----:B------:R-:W-:Y:S02]  /*02a0*/  HFMA2 R28, -RZ, RZ, -23584, -0.0004489421844482421875 ;  /* 0xf5c28f5bff1c7431 */ /* 0x000fe400000001ff */
[----:B------:R-:W-:Y:S01]  /*02b0*/  IMAD R30, R5, UR6, R4 ;  /* 0x00000006051e7c24 */ /* 0x000fe2000f8e0204 */
[----:B------:R-:W-:Y:S01]  /*02c0*/  MOV R26, 0x55555555 ;  /* 0x55555555001a7802 */ /* 0x000fe20000000f00 */
[----:B-1----:R-:W-:-:S04]  /*02d0*/  IMAD.WIDE R10, R11, 0x8, R60 ;  /* 0x000000080b0a7825 */ /* 0x002fc800078e023c */
[----:B------:R-:W-:Y:S01]  /*02e0*/  IMAD.MOV.U32 R27, RZ, RZ, 0x3ff55555 ;  /* 0x3ff55555ff1b7424 */ /* 0x000fe200078e00ff */
[----:B--2---:R0:W-:Y:S01]  /*02f0*/  STG.E.64 desc[UR10][R10.64], RZ ;  /* 0x000000ff0a007986 */ /* 0x0041e2000c101b0a */
[----:B------:R-:W-:Y:S02]  /*0300*/  VIADD R32, R4, UR16 ;  /* 0x0000001004207c36 */ /* 0x000fe40008000000 */
[----:B------:R-:W-:Y:S01]  /*0310*/  IMAD.MOV.U32 R29, RZ, RZ, 0x3fff5c28 ;  /* 0x3fff5c28ff1d7424 */ /* 0x000fe200078e00ff */
[----:B------:R-:W-:Y:S01]  /*0320*/  UMOV UR20, 0x0 ;  /* 0x0000000000147882 */ /* 0x000fe20000000000 */
[----:B------:R-:W-:Y:S01]  /*0330*/  IMAD R14, R5, UR13, R0 ;  /* 0x0000000d050e7c24 */ /* 0x000fe2000f8e0200 */
[----:B------:R-:W-:Y:S01]  /*0340*/  UMOV UR21, 0x3fe80000 ;  /* 0x3fe8000000157882 */ /* 0x000fe20000000000 */
[--C-:B------:R-:W-:Y:S01]  /*0350*/  IMAD R15, R8, UR14, R3.reuse ;  /* 0x0000000e080f7c24 */ /* 0x100fe2000f8e0203 */
[----:B------:R-:W1:Y:S01]  /*0360*/  LDC.64 R90, c[0x3][0xa8] ;  /* 0x00c02a00ff5a7b82 */ /* 0x000e620000000a00 */
[--C-:B------:R-:W-:Y:S01]  /*0370*/  IMAD R101, R30, UR14, R3.reuse ;  /* 0x0000000e1e657c24 */ /* 0x100fe2000f8e0203 */
[----:B------:R-:W2:Y:S01]  /*0380*/  LDCU.128 UR28, c[0x3][0xc0] ;  /* 0x00c01800ff1c77ac */ /* 0x000ea20008000c00 */
[----:B------:R-:W-:-:S02]  /*0390*/  IMAD R99, R32, UR14, R3 ;  /* 0x0000000e20637c24 */ /* 0x000fc4000f8e0203 */
[----:B------:R-:W-:Y:S02]  /*03a0*/  IMAD R97, R14, UR14, R3 ;  /* 0x0000000e0e617c24 */ /* 0x000fe4000f8e0203 */
[--C-:B0-----:R-:W-:Y:S01]  /*03b0*/  IMAD.WIDE R10, R15, 0x8, R60.reuse ;  /* 0x000000080f0a7825 */ /* 0x101fe200078e023c */
[----:B------:R-:W0:Y:S03]  /*03c0*/  LDC.64 R80, c[0x0][0x398] ;  /* 0x0000e600ff507b82 */ /* 0x000e260000000a00 */
[--C-:B------:R-:W-:Y:S01]  /*03d0*/  IMAD.WIDE R100, R101, 0x8, R60.reuse ;  /* 0x0000000865647825 */ /* 0x100fe200078e023c */
[----:B------:R-:W-:Y:S03]  /*03e0*/  STG.E.64 desc[UR10][R10.64], RZ ;  /* 0x000000ff0a007986 */ /* 0x000fe6000c101b0a */
[--C-:B------:R-:W-:Y:S01]  /*03f0*/  IMAD.WIDE R98, R99, 0x8, R60.reuse ;  /* 0x0000000863627825 */ /* 0x100fe200078e023c */
[----:B------:R1:W-:Y:S03]  /*0400*/  STG.E.64 desc[UR10][R100.64], R20 ;  /* 0x0000001464007986 */ /* 0x0003e6000c101b0a */
[----:B------:R-:W-:Y:S01]  /*0410*/  IMAD.WIDE R96, R97, 0x8, R60 ;  /* 0x0000000861607825 */ /* 0x000fe200078e023c */
[----:B------:R0:W-:Y:S03]  /*0420*/  STG.E.64 desc[UR10][R98.64], RZ ;  /* 0x000000ff62007986 */ /* 0x0001e6000c101b0a */
[C---:B---3--:R-:W-:Y:S01]  /*0430*/  IMAD.WIDE R12, R7.reuse, 0x8, R12 ;  /* 0x00000008070c7825 */ /* 0x048fe200078e020c */
[----:B------:R3:W-:Y:S04]  /*0440*/  STG.E.64 desc[UR10][R96.64], RZ ;  /* 0x000000ff60007986 */ /* 0x0007e8000c101b0a */
[----:B------:R-:W3:Y:S04]  /*0450*/  LDG.E.64 R14, desc[UR10][R12.64] ;  /* 0x0000000a0c0e7981 */ /* 0x000ee8000c1e1b00 */
[----:B------:R-:W1:Y:S04]  /*0460*/  LDG.E.64 R18, desc[UR10][R12.64+0x10] ;  /* 0x0000100a0c127981 */ /* 0x000e68000c1e1b00 */
[----:B------:R1:W3:Y:S01]  /*0470*/  LDG.E.64 R16, desc[UR10][R12.64+0x8] ;  /* 0x0000080a0c107981 */ /* 0x0002e2000c1e1b00 */
[----:B----4-:R-:W-:-:S05]  /*0480*/  IMAD.WIDE R56, R7, 0x8, R56 ;  /* 0x0000000807387825 */ /* 0x010fca00078e0238 */
[----:B------:R-:W4:Y:S04]  /*0490*/  LDG.E.64 R52, desc[UR10][R56.64+0x10] ;  /* 0x0000100a38347981 */ /* 0x000f28000c1e1b00 */
[----:B------:R-:W4:Y:S01]  /*04a0*/  LDG.E.64 R94, desc[UR10][R56.64] ;  /* 0x0000000a385e7981 */ /* 0x000f22000c1e1b00 */
[----:B------:R-:W-:Y:S01]  /*04b0*/  IADD3 R0, PT, PT, R0, UR12, RZ ;  /* 0x0000000c00007c10 */ /* 0x000fe2000fffe0ff */
[----:B------:R-:W-:Y:S01]  /*04c0*/  VIADD R8, R8, UR12 ;  /* 0x0000000c08087c36 */ /* 0x000fe20008000000 */
[----:B------:R-:W-:Y:S01]  /*04d0*/  IADD3 R30, PT, PT, R30, UR12, RZ ;  /* 0x0000000c1e1e7c10 */ /* 0x000fe2000fffe0ff */
[----:B------:R-:W-:Y:S02]  /*04e0*/  VIADD R32, R32, UR12 ;  /* 0x0000000c20207c36 */ /* 0x000fe40008000000 */
[----:B------:R-:W-:-:S02]  /*04f0*/  IMAD R89, R8, UR14, R3 ;  /* 0x0000000e08597c24 */ /* 0x000fc4000f8e0203 */
[--C-:B------:R-:W-:Y:S02]  /*0500*/  IMAD R87, R30, UR14, R3.reuse ;  /* 0x0000000e1e577c24 */ /* 0x100fe4000f8e0203 */
[----:B------:R-:W-:Y:S01]  /*0510*/  IMAD R85, R32, UR14, R3 ;  /* 0x0000000e20557c24 */ /* 0x000fe2000f8e0203 */
[----:B--2---:R-:W-:Y:S01]  /*0520*/  DADD R92, RZ, UR28 ;  /* 0x0000001cff5c7e29 */ /* 0x004fe20008000000 */
[----:B------:R-:W-:Y:S01]  /*0530*/  IMAD R31, R31, UR15, RZ ;  /* 0x0000000f1f1f7c24 */ /* 0x000fe2000f8e02ff */
[----:B------:R-:W5:Y:S01]  /*0540*/  LDG.E.64 R56, desc[UR10][R56.64+0x8] ;  /* 0x0000080a38387981 */ /* 0x000f62000c1e1b00 */
[----:B------:R-:W-:-:S04]  /*0550*/  IMAD.WIDE R88, R89, 0x8, R60 ;  /* 0x0000000859587825 */ /* 0x000fc800078e023c */
[----:B------:R-:W-:-:S04]  /*0560*/  IMAD.WIDE R86, R87, 0x8, R60 ;  /* 0x0000000857567825 */ /* 0x000fc800078e023c */
[----:B------:R-:W-:-:S04]  /*0570*/  IMAD.WIDE R84, R85, 0x8, R60 ;  /* 0x0000000855547825 */ /* 0x000fc800078e023c */
[----:B0-----:R-:W-:Y:S01]  /*0580*/  IMAD.WIDE R80, R31, 0x8, R80 ;  /* 0x000000081f507825 */ /* 0x001fe200078e0250 */
[----:B---3--:R-:W-:Y:S02]  /*0590*/  DMUL R14, R14, UR18 ;  /* 0x000000120e0e7c28 */ /* 0x008fe40008000000 */
[----:B-1----:R-:W-:-:S06]  /*05a0*/  DMUL R20, R18, UR18 ;  /* 0x0000001212147c28 */ /* 0x002fcc0008000000 */
[C---:B------:R-:W-:Y:S02]  /*05b0*/  DFMA R10, R14.reuse, R26, UR20 ;  /* 0x000000140e0a7e2b */ /* 0x040fe4000800001a */
[----:B------:R-:W-:Y:S01]  /*05c0*/  DFMA R12, R14, R28, UR20 ;  /* 0x000000140e0c7e2b */ /* 0x000fe2000800001c */
[----:B------:R-:W4:Y:S01]  /*05d0*/  LDCU.64 UR20, c[0x3][0x80] ;  /* 0x00c01000ff1477ac */ /* 0x000f220008000a00 */
[C---:B------:R-:W-:Y:S02]  /*05e0*/  DFMA R22, R20.reuse, R26, 0.75 ;  /* 0x3fe800001416742b */ /* 0x040fe4000000001a */
[----:B------:R-:W-:Y:S02]  /*05f0*/  DFMA R24, R20, R28, 0.75 ;  /* 0x3fe800001418742b */ /* 0x000fe4000000001c */
[----:B------:R-:W-:Y:S01]  /*0600*/  DMUL R16, R16, UR18 ;  /* 0x0000001210107c28 */ /* 0x000fe20008000000 */
[----:B------:R-:W0:Y:S01]  /*0610*/  LDCU.64 UR18, c[0x3][0x78] ;  /* 0x00c00f00ff1277ac */ /* 0x000e220008000a00 */
[----:B------:R-:W-:-:S02]  /*0620*/  DSETP.GT.AND P0, PT, R10, R12, PT ;  /* 0x0000000c0a00722a */ /* 0x000fc40003f04000 */
[----:B------:R-:W-:Y:S02]  /*0630*/  DADD R14, R14, 0.75 ;  /* 0x3fe800000e0e7429 */ /* 0x000fe40000000000 */
[----:B------:R-:W-:Y:S02]  /*0640*/  DSETP.GT.AND P1, PT, R22, R24, PT ;  /* 0x000000181600722a */ /* 0x000fe40003f24000 */
[----:B------:R-:W-:Y:S01]  /*0650*/  FSEL R12, R10, R12, P0 ;  /* 0x0000000c0a0c7208 */ /* 0x000fe20000000000 */
[C---:B------:R-:W-:Y:S01]  /*0660*/  DFMA R18, R16.reuse, R26, 0.75 ;  /* 0x3fe800001012742b */ /* 0x040fe2000000001a */
[----:B------:R-:W-:Y:S01]  /*0670*/  FSEL R13, R11, R13, P0 ;  /* 0x0000000d0b0d7208 */ /* 0x000fe20000000000 */
[----:B------:R-:W-:Y:S02]  /*0680*/  DFMA R10, R16, R28, 0.75 ;  /* 0x3fe80000100a742b */ /* 0x000fe4000000001c */
[----:B------:R-:W-:Y:S01]  /*0690*/  DADD R20, R20, 0.75 ;  /* 0x3fe8000014147429 */ /* 0x000fe20000000000 */
[----:B------:R-:W-:-:S02]  /*06a0*/  FSEL R22, R22, R24, P1 ;  /* 0x0000001816167208 */ /* 0x000fc40000800000 */
[----:B------:R-:W-:Y:S01]  /*06b0*/  FSEL R23, R23, R25, P1 ;  /* 0x0000001917177208 */ /* 0x000fe20000800000 */
[----:B------:R-:W-:Y:S02]  /*06c0*/  DSETP.GEU.AND P1, PT, R12, R14, PT ;  /* 0x0000000e0c00722a */ /* 0x000fe40003f2e000 */
[----:B------:R-:W-:-:S03]  /*06d0*/  DSETP.GT.AND P0, PT, R18, R10, PT ;  /* 0x0000000a1200722a */ /* 0x000fc60003f04000 */
[----:B------:R-:W-:Y:S01]  /*06e0*/  DSETP.GEU.AND P2, PT, R22, R20, PT ;  /* 0x000000141600722a */ /* 0x000fe20003f4e000 */
[----:B------:R-:W-:Y:S01]  /*06f0*/  FSEL R14, R14, R12, !P1 ;  /* 0x0000000c0e0e7208 */ /* 0x000fe20004800000 */
[----:B------:R-:W-:Y:S01]  /*0700*/  DADD R16, R16, 0.75 ;  /* 0x3fe8000010107429 */ /* 0x000fe20000000000 */
[----:B------:R-:W-:Y:S02]  /*0710*/  FSEL R15, R15, R13, !P1 ;  /* 0x0000000d0f0f7208 */ /* 0x000fe40004800000 */
[----:B------:R-:W-:Y:S02]  /*0720*/  FSEL R12, R18, R10, P0 ;  /* 0x0000000a120c7208 */ /* 0x000fe40000000000 */
[----:B------:R-:W-:Y:S02]  /*0730*/  FSEL R13, R19, R11, P0 ;  /* 0x0000000b130d7208 */ /* 0x000fe40000000000 */
[----:B------:R-:W-:Y:S02]  /*0740*/  FSEL R20, R20, R22, !P2 ;  /* 0x0000001614147208 */ /* 0x000fe40005000000 */
[----:B------:R-:W-:Y:S01]  /*0750*/  FSEL R21, R21, R23, !P2 ;  /* 0x0000001715157208 */ /* 0x000fe20005000000 */
[----:B------:R-:W-:-:S02]  /*0760*/  DSETP.GEU.AND P0, PT, R14, 0.75, PT ;  /* 0x3fe800000e00742a */ /* 0x000fc40003f0e000 */
[----:B------:R-:W-:-:S03]  /*0770*/  DSETP.GEU.AND P1, PT, R12, R16, PT ;  /* 0x000000100c00722a */ /* 0x000fc60003f2e000 */
[----:B------:R-:W-:Y:S01]  /*0780*/  DSETP.GEU.AND P2, PT, R20, 0.75, PT ;  /* 0x3fe800001400742a */ /* 0x000fe20003f4e000 */
[----:B------:R-:W-:Y:S02]  /*0790*/  FSEL R10, R14, RZ, P0 ;  /* 0x000000ff0e0a7208 */ /* 0x000fe40000000000 */
[----:B------:R-:W-:Y:S02]  /*07a0*/  FSEL R11, R15, 1.8125, P0 ;  /* 0x3fe800000f0b7808 */ /* 0x000fe40000000000 */
[----:B------:R-:W-:Y:S02]  /*07b0*/  FSEL R14, R16, R12, !P1 ;  /* 0x0000000c100e7208 */ /* 0x000fe40004800000 */
[----:B------:R-:W-:Y:S02]  /*07c0*/  FSEL R15, R17, R13, !P1 ;  /* 0x0000000d110f7208 */ /* 0x000fe40004800000 */
[----:B------:R-:W-:Y:S02]  /*07d0*/  FSEL R54, R20, RZ, P2 ;  /* 0x000000ff14367208 */ /* 0x000fe40001000000 */
[----:B------:R-:W-:Y:S01]  /*07e0*/  FSEL R55, R21, 1.8125, P2 ;  /* 0x3fe8000015377808 */ /* 0x000fe20001000000 */
[----:B0-----:R-:W-:-:S02]  /*07f0*/  DMUL R10, R10, UR18 ;  /* 0x000000120a0a7c28 */ /* 0x001fc40008000000 */
[----:B------:R-:W-:-:S03]  /*0800*/  DSETP.GEU.AND P0, PT, R14, 0.75, PT ;  /* 0x3fe800000e00742a */ /* 0x000fc60003f0e000 */
[----:B------:R-:W-:Y:S01]  /*0810*/  DMUL R12, R54, UR18 ;  /* 0x00000012360c7c28 */ /* 0x000fe20008000000 */
[----:B------:R-:W0:Y:S02]  /*0820*/  LDCU.64 UR18, c[0x3][0xd0] ;  /* 0x00c01a00ff1277ac */ /* 0x000e240008000a00 */
[----:B------:R-:W-:Y:S02]  /*0830*/  FSEL R58, R14, RZ, P0 ;  /* 0x000000ff0e3a7208 */ /* 0x000fe40000000000 */
[----:B------:R-:W-:Y:S01]  /*0840*/  FSEL R59, R15, 1.8125, P0 ;  /* 0x3fe800000f3b7808 */ /* 0x000fe20000000000 */
[----:B----4-:R-:W-:Y:S02]  /*0850*/  DFMA R94, R94, -UR20, -R10 ;  /* 0x800000145e5e7c2b */ /* 0x010fe4000800080a */
[----:B------:R-:W-:-:S03]  /*0860*/  DFMA R12, R52, UR20, -R12 ;  /* 0x00000014340c7c2b */ /* 0x000fc6000800080c */
[----:B------:R-:W-:Y:S01]  /*0870*/  DFMA R90, R58, R90, 1 ;  /* 0x3ff000003a5a742b */ /* 0x000fe2000000005a */
[----:B------:R-:W-:Y:S02]  /*0880*/  IMAD R11, R0, UR14, R3 ;  /* 0x0000000e000b7c24 */ /* 0x000fe4000f8e0203 */
[----:B------:R-:W-:Y:S02]  /*0890*/  IMAD R0, R5, UR13, R0 ;  /* 0x0000000d05007c24 */ /* 0x000fe4000f8e0200 */
[----:B------:R-:W-:Y:S01]  /*08a0*/  IMAD.WIDE R10, R11, 0x8, R60 ;  /* 0x000000080b0a7825 */ /* 0x000fe200078e023c */
[----:B------:R-:W-:Y:S02]  /*08b0*/  DADD R50, R12, -UR30 ;  /* 0x8000001e0c327e29 */ /* 0x000fe40008000000 */
[----:B0-----:R-:W-:Y:S01]  /*08c0*/  DADD R90, R90, UR18 ;  /* 0x000000125a5a7e29 */ /* 0x001fe20008000000 */
[----:B------:R-:W-:Y:S01]  /*08d0*/  IMAD R83, R0, UR14, R3 ;  /* 0x0000000e00537c24 */ /* 0x000fe2000f8e0203 */
[----:B------:R0:W-:Y:S03]  /*08e0*/  STG.E.64 desc[UR10][R10.64], RZ ;  /* 0x000000ff0a007986 */ /* 0x0001e6000c101b0a */
[----:B------:R-:W-:Y:S01]  /*08f0*/  IMAD.WIDE R82, R83, 0x8, R60 ;  /* 0x0000000853527825 */ /* 0x000fe200078e023c */
[----:B------:R0:W-:Y:S04]  /*0900*/  STG.E.64 desc[UR10][R88.64], R94 ;  /* 0x0000005e58007986 */ /* 0x0001e8000c101b0a */
        /* <DEDUP_REMOVED lines=10> */
[----:B------:R-:W-:Y:S01]  /*09b0*/  IMAD R8, R9, UR15, RZ ;  /* 0x0000000f09087c24 */ /* 0x000fe2000f8e02ff */
[----:B------:R-:W-:Y:S01]  /*09c0*/  MOV R102, 0x0 ;  /* 0x0000000000667802 */ /* 0x000fe20000000f00 */
[----:B------:R-:W-:Y:S01]  /*09d0*/  IMAD.MOV.U32 R103, RZ, RZ, 0x3ff00000 ;  /* 0x3ff00000ff677424 */ /* 0x000fe200078e00ff */
[----:B------:R-:W-:-:S02]  /*09e0*/  CS2R R66, SRZ ;  /* 0x0000000000427805 */ /* 0x000fc4000001ff00 */
[----:B------:R-:W-:Y:S01]  /*09f0*/  CS2R R64, SRZ ;  /* 0x0000000000407805 */ /* 0x000fe2000001ff00 */
[----:B------:R-:W-:Y:S01]  /*0a00*/  IMAD R9, R6, UR15, RZ ;  /* 0x0000000f06097c24 */ /* 0x000fe2000f8e02ff */
[----:B------:R-:W-:Y:S01]  /*0a10*/  UIADD3 UR5, UPT, UPT, UR24, -0x2, URZ ;  /* 0xfffffffe18057890 */ /* 0x000fe2000fffe0ff */
[----:B0-----:R-:W-:Y:S11]  /*0a20*/  BRA.U !UP0, `(.L_x_80) ;  /* 0x0000001108107547 */ /* 0x001ff6000b800000 */
[----:B------:R-:W-:Y:S01]  /*0a30*/  ULEA UR8, UR24, UR15, 0x1 ;  /* 0x0000000f18087291 */ /* 0x000fe2000f8e08ff */
[----:B------:R-:W-:Y:S01]  /*0a40*/  MOV R14, UR23 ;  /* 0x00000017000e7c02 */ /* 0x000fe20008000f00 */
[----:B------:R-:W-:Y:S02]  /*0a50*/  UIMAD UR9, UR9, UR24, URZ ;  /* 0x00000018090972a4 */ /* 0x000fe4000f8e02ff */
[----:B------:R-:W-:Y:S01]  /*0a60*/  IMAD.U32 R17, RZ, RZ, UR24 ;  /* 0x00000018ff117e24 */ /* 0x000fe2000f8e00ff */
[----:B------:R-:W-:Y:S01]  /*0a70*/  UIADD3 UR8, UPT, UPT, UR8, -0x1, URZ ;  /* 0xffffffff08087890 */ /* 0x000fe2000fffe0ff */
[----:B------:R-:W-:Y:S01]  /*0a80*/  MOV R16, R6 ;  /* 0x0000000600107202 */ /* 0x000fe20000000f00 */
[----:B------:R-:W-:Y:S01]  /*0a90*/  UIADD3 UR20, UPT, UPT, UR6, 0x2, URZ ;  /* 0x0000000206147890 */ /* 0x000fe2000fffe0ff */
[--C-:B------:R-:W-:Y:S01]  /*0aa0*/  IMAD R18, R17, UR12, R4.reuse ;  /* 0x0000000c11127c24 */ /* 0x100fe2000f8e0204 */
[----:B------:R-:W-:Y:S01]  /*0ab0*/  UIADD3 UR18, UPT, UPT, UR8, UR24, URZ ;  /* 0x0000001808127290 */ /* 0x000fe2000fffe0ff */
[----:B------:R-:W-:Y:S01]  /*0ac0*/  MOV R11, UR9 ;  /* 0x00000009000b7c02 */ /* 0x000fe20008000f00 */
[----:B------:R-:W-:Y:S01]  /*0ad0*/  IMAD.U32 R13, RZ, RZ, UR8 ;  /* 0x00000008ff0d7e24 */ /* 0x000fe2000f8e00ff */
[----:B------:R-:W-:Y:S01]  /*0ae0*/  ULEA UR8, UR24, 0x2, 0x3 ;  /* 0x0000000218087891 */ /* 0x000fe2000f8e18ff */
[----:B------:R-:W-:Y:S01]  /*0af0*/  MOV R21, UR20 ;  /* 0x0000001400157c02 */ /* 0x000fe20008000f00 */
[----:B------:R-:W-:Y:S01]  /*0b00*/  UIADD3 UR19, UPT, UPT, UR15, 0x2, URZ ;  /* 0x000000020f137890 */ /* 0x000fe2000fffe0ff */
[----:B------:R-:W-:Y:S01]  /*0b10*/  IMAD.U32 R15, RZ, RZ, UR18 ;  /* 0x00000012ff0f7e24 */ /* 0x000fe2000f8e00ff */
[----:B------:R-:W-:Y:S01]  /*0b20*/  UIADD3 UR21, UPT, UPT, UR7, 0x2, URZ ;  /* 0x0000000207157890 */ /* 0x000fe2000fffe0ff */
[----:B------:R-:W-:Y:S01]  /*0b30*/  LEA R10, R11, R2, 0x1 ;  /* 0x000000020b0a7211 */ /* 0x000fe200078e08ff */
[----:B------:R-:W-:Y:S01]  /*0b40*/  UIADD3 UR22, UPT, UPT, UR13, 0x2, URZ ;  /* 0x000000020d167890 */ /* 0x000fe2000fffe0ff */
[----:B------:R-:W-:Y:S01]  /*0b50*/  VIADD R11, R4, UR9 ;  /* 0x00000009040b7c36 */ /* 0x000fe20008000000 */
[----:B------:R-:W-:Y:S01]  /*0b60*/  MOV R25, UR8 ;  /* 0x0000000800197c02 */ /* 0x000fe20008000f00 */
[--C-:B------:R-:W-:Y:S01]  /*0b70*/  IMAD R0, R13, UR12, R4.reuse ;  /* 0x0000000c0d007c24 */ /* 0x100fe2000f8e0204 */
[----:B------:R-:W-:Y:S01]  /*0b80*/  IADD3 R13, PT, PT, R10, UR4, RZ ;  /* 0x000000040a0d7c10 */ /* 0x000fe2000fffe0ff */
[----:B------:R-:W-:Y:S01]  /*0b90*/  IMAD R12, R15, UR12, R4 ;  /* 0x0000000c0f0c7c24 */ /* 0x000fe2000f8e0204 */
[----:B------:R-:W-:Y:S01]  /*0ba0*/  UIADD3 UR17, UPT, UPT, UR24, -0x5, URZ ;  /* 0xfffffffb18117890 */ /* 0x000fe2000fffe0ff */
[----:B------:R-:W-:Y:S01]  /*0bb0*/  IMAD.U32 R19, RZ, RZ, UR19 ;  /* 0x00000013ff137e24 */ /* 0x000fe2000f8e00ff */
[----:B------:R-:W-:Y:S01]  /*0bc0*/  MOV R103, 0x3ff00000 ;  /* 0x3ff0000000677802 */ /* 0x000fe20000000f00 */
[----:B------:R-:W-:Y:S01]  /*0bd0*/  IMAD.U32 R23, RZ, RZ, UR21 ;  /* 0x00000015ff177e24 */ /* 0x000fe2000f8e00ff */
[----:B------:R-:W-:Y:S01]  /*0be0*/  CS2R R48, SRZ ;  /* 0x0000000000307805 */ /* 0x000fe2000001ff00 */
[----:B------:R-:W-:Y:S01]  /*0bf0*/  IMAD R10, R11, UR23, R14 ;  /* 0x000000170b0a7c24 */ /* 0x000fe2000f8e020e */
[----:B------:R-:W-:Y:S01]  /*0c00*/  MOV R47, R93 ;  /* 0x0000005d002f7202 */ /* 0x000fe20000000f00 */
[--C-:B------:R-:W-:Y:S01]  /*0c10*/  IMAD R63, R0, UR14, R3.reuse ;  /* 0x0000000e003f7c24 */ /* 0x100fe2000f8e0203 */
[----:B------:R-:W-:Y:S01]  /*0c20*/  CS2R R64, SRZ ;  /* 0x0000000000407805 */ /* 0x000fe2000001ff00 */
[----:B------:R-:W-:Y:S01]  /*0c30*/  IMAD R11, R12, UR14, R3 ;  /* 0x0000000e0c0b7c24 */ /* 0x000fe2000f8e0203 */
[----:B------:R-:W0:Y:S01]  /*0c40*/  LDCU UR30, c[0x0][0x3b8] ;  /* 0x00007700ff1e77ac */ /* 0x000e220008000800 */
[----:B------:R-:W-:-:S02]  /*0c50*/  IMAD R20, R5, UR22, R4 ;  /* 0x0000001605147c24 */ /* 0x000fc4000f8e0204 */
[--C-:B------:R-:W-:Y:S01]  /*0c60*/  IMAD R22, R19, UR12, R4.reuse ;  /* 0x0000000c13167c24 */ /* 0x100fe2000f8e0204 */
[----:B------:R-:W1:Y:S01]  /*0c70*/  LDCU UR18, c[0x0][0x3b0] ;  /* 0x00007600ff1277ac */ /* 0x000e620008000800 */
[--C-:B------:R-:W-:Y:S02]  /*0c80*/  IMAD R24, R21, UR12, R4.reuse ;  /* 0x0000000c15187c24 */ /* 0x100fe4000f8e0204 */
[--C-:B------:R-:W-:Y:S01]  /*0c90*/  IMAD R26, R23, UR12, R4.reuse ;  /* 0x0000000c171a7c24 */ /* 0x100fe2000f8e0204 */
[----:B------:R-:W2:Y:S01]  /*0ca0*/  LDCU.64 UR28, c[0x3][0x80] ;  /* 0x00c01000ff1c77ac */ /* 0x000ea20008000a00 */
[----:B------:R-:W-:Y:S02]  /*0cb0*/  IMAD R28, R25, UR12, R4 ;  /* 0x0000000c191c7c24 */ /* 0x000fe4000f8e0204 */
[----:B------:R-:W-:Y:S01]  /*0cc0*/  IMAD.WIDE R62, R63, 0x8, R60 ;  /* 0x000000083f3e7825 */ /* 0x000fe200078e023c */
[----:B------:R-:W3:Y:S03]  /*0cd0*/  LDCU.64 UR26, c[0x3][0x78] ;  /* 0x00c00f00ff1a77ac */ /* 0x000ee60008000a00 */
[----:B------:R-:W-:Y:S01]  /*0ce0*/  IMAD R12, R13, UR23, R14 ;  /* 0x000000170d0c7c24 */ /* 0x000fe2000f8e020e */
[----:B------:R-:W4:Y:S01]  /*0cf0*/  LDCU.64 UR24, c[0x0][0x3a8] ;  /* 0x00007500ff1877ac */ /* 0x000f220008000a00 */
[----:B------:R-:W-:Y:S01]  /*0d00*/  IMAD.WIDE R60, R11, 0x8, R60 ;  /* 0x000000080b3c7825 */ /* 0x000fe200078e023c */
[----:B------:R-:W-:-:S03]  /*0d10*/  IADD3 R11, PT, PT, R7, 0x3, RZ ;  /* 0x00000003070b7810 */ /* 0x000fc60007ffe0ff */
[----:B------:R-:W-:Y:S02]  /*0d20*/  IMAD R14, R4, UR14, R3 ;  /* 0x0000000e040e7c24 */ /* 0x000fe4000f8e0203 */
[----:B------:R-:W-:Y:S02]  /*0d30*/  IMAD R13, R7, 0x5, RZ ;  /* 0x00000005070d7824 */ /* 0x000fe400078e02ff */
[----:B------:R-:W-:Y:S02]  /*0d40*/  IMAD.MOV.U32 R15, RZ, RZ, 0x2 ;  /* 0x00000002ff0f7424 */ /* 0x000fe400078e00ff */
[----:B------:R-:W-:Y:S02]  /*0d50*/  IMAD.MOV.U32 R102, RZ, RZ, 0x0 ;  /* 0x00000000ff667424 */ /* 0x000fe400078e00ff */
[----:B------:R-:W-:Y:S02]  /*0d60*/  IMAD.MOV.U32 R46, RZ, RZ, R92 ;  /* 0x000000ffff2e7224 */ /* 0x000fe400078e005c */
[----:B------:R-:W-:-:S02]  /*0d70*/  IMAD.U32 R17, RZ, RZ, UR17 ;  /* 0x00000011ff117e24 */ /* 0x000fc4000f8e00ff */
[--C-:B------:R-:W-:Y:S02]  /*0d80*/  IMAD R18, R18, UR14, R3.reuse ;  /* 0x0000000e12127c24 */ /* 0x100fe4000f8e0203 */
[--C-:B------:R-:W-:Y:S02]  /*0d90*/  IMAD R20, R20, UR14, R3.reuse ;  /* 0x0000000e14147c24 */ /* 0x100fe4000f8e0203 */
[--C-:B------:R-:W-:Y:S02]  /*0da0*/  IMAD R22, R22, UR14, R3.reuse ;  /* 0x0000000e16167c24 */ /* 0x100fe4000f8e0203 */
[--C-:B------:R-:W-:Y:S02]  /*0db0*/  IMAD R24, R24, UR14, R3.reuse ;  /* 0x0000000e18187c24 */ /* 0x100fe4000f8e0203 */
[--C-:B------:R-:W-:Y:S02]  /*0dc0*/  IMAD R26, R26, UR14, R3.reuse ;  /* 0x0000000e1a1a7c24 */ /* 0x100fe4000f8e0203 */
[----:B01234-:R-:W-:-:S07]  /*0dd0*/  IMAD R28, R28, UR14, R3 ;  /* 0x0000000e1c1c7c24 */ /* 0x01ffce000f8e0203 */
.L_x_86:
        /* <DEDUP_REMOVED lines=31> */
.L_x_81:
[----:B------:R-:W0:Y:S08]  /*0fd0*/  LDC.64 R32, c[0x0][0x380] ;  /* 0x0000e000ff207b82 */ /* 0x000e300000000a00 */
[----:B------:R-:W1:Y:S01]  /*0fe0*/  LDC.64 R30, c[0x0][0x388] ;  /* 0x0000e200ff1e7b82 */ /* 0x000e620000000a00 */
[----:B------:R-:W-:Y:S01]  /*0ff0*/  UMOV UR8, 0x9999999a ;  /* 0x9999999a00087882 */ /* 0x000fe20000000000 */
[----:B------:R-:W-:Y:S01]  /*1000*/  UMOV UR9, 0x3fb99999 ;  /* 0x3fb9999900097882 */ /* 0x000fe20000000000 */
[----:B------:R-:W-:-:S02]  /*1010*/  HFMA2 R39, -RZ, RZ, 1.9990234375, 266 ;  /* 0x3fff5c28ff277431 */ /* 0x000fc400000001ff */
[----:B------:R-:W-:Y:S01]  /*1020*/  IMAD.MOV.U32 R36, RZ, RZ, 0x55555555 ;  /* 0x55555555ff247424 */ /* 0x000fe200078e00ff */
[----:B------:R-:W-:Y:S01]  /*1030*/  MOV R37, 0x3ff55555 ;  /* 0x3ff5555500257802 */ /* 0x000fe20000000f00 */
[----:B------:R-:W-:Y:S01]  /*1040*/  IMAD.MOV.U32 R38, RZ, RZ, -0xa3d70a5 ;  /* 0xf5c28f5bff267424 */ /* 0x000fe200078e00ff */
[----:B------:R-:W-:Y:S01]  /*1050*/  ISETP.NE.AND P1, PT, R15, 0x2, PT ;  /* 0x000000020f00780c */ /* 0x000fe20003f25270 */
[----:B------:R-:W2:Y:S01]  /*1060*/  LDC.64 R44, c[0x3][0xa8] ;  /* 0x00c02a00ff2c7b82 */ /* 0x000ea20000000a00 */
[----:B0-----:R-:W-:-:S06]  /*1070*/  IMAD.WIDE R32, R11, 0x8, R32 ;  /* 0x000000080b207825 */ /* 0x001fcc00078e0220 */
[----:B------:R-:W3:Y:S01]  /*1080*/  LDG.E.64 R32, desc[UR10][R32.64] ;  /* 0x0000000a20207981 */ /* 0x000ee2000c1e1b00 */
[----:B-1----:R-:W-:-:S06]  /*1090*/  IMAD.WIDE R30, R11, 0x8, R30 ;  /* 0x000000080b1e7825 */ /* 0x002fcc00078e021e */
[----:B------:R-:W4:Y:S01]  /*10a0*/  LDG.E.64 R30, desc[UR10][R30.64] ;  /* 0x0000000a1e1e7981 */ /* 0x000f22000c1e1b00 */
[----:B------:R-:W-:Y:S01]  /*10b0*/  DMUL R40, R58, UR26 ;  /* 0x0000001a3a287c28 */ /* 0x000fe20008000000 */
[----:B------:R-:W-:Y:S01]  /*10c0*/  @!P1 IMAD.MOV.U32 R46, RZ, RZ, R92 ;  /* 0x000000ffff2e9224 */ /* 0x000fe200078e005c */
[----:B--2---:R-:W-:Y:S01]  /*10d0*/  DFMA R44, R54, R44, 1 ;  /* 0x3ff00000362c742b */ /* 0x004fe2000000002c */
[----:B------:R-:W-:-:S05]  /*10e0*/  @!P1 MOV R47, R93 ;  /* 0x0000005d002f9202 */ /* 0x000fca0000000f00 */
        /* <DEDUP_REMOVED lines=26> */
[----:B0-----:R-:W-:-:S05]  /*1290*/  VIADD R34, R34, 0xfffffffd ;  /* 0xfffffffd22227836 */ /* 0x001fca0000000000 */
[----:B------:R-:W-:-:S13]  /*12a0*/  ISETP.GE.AND P0, PT, R15, R34, PT ;  /* 0x000000220f00720c */ /* 0x000fda0003f06270 */
[----:B------:R-:W0:Y:S01]  /*12b0*/  @!P0 LDC.64 R34, c[0x3][0xc8] ;  /* 0x00c03200ff228b82 */ /* 0x000e220000000a00 */
[-C--:B------:R-:W-:Y:S01]  /*12c0*/  @!P0 MOV R38, R92.reuse ;  /* 0x0000005c00268202 */ /* 0x080fe20000000f00 */
[--C-:B------:R-:W-:Y:S01]  /*12d0*/  @!P0 IMAD.MOV.U32 R39, RZ, RZ, R93.reuse ;  /* 0x000000ffff278224 */ /* 0x100fe200078e005d */
[----:B------:R-:W-:Y:S01]  /*12e0*/  @!P0 MOV R46, R92 ;  /* 0x0000005c002e8202 */ /* 0x000fe20000000f00 */
[----:B------:R-:W-:-:S04]  /*12f0*/  @!P0 IMAD.MOV.U32 R47, RZ, RZ, R93 ;  /* 0x000000ffff2f8224 */ /* 0x000fc800078e005d */
        /* <DEDUP_REMOVED lines=8> */
[----:B------:R-:W-:Y:S01]  /*1380*/  @!P0 MOV R38, R92 ;  /* 0x0000005c00268202 */ /* 0x000fe20000000f00 */
[----:B------:R-:W-:-:S06]  /*1390*/  @!P0 IMAD.MOV.U32 R39, RZ, RZ, R93 ;  /* 0x000000ffff278224 */ /* 0x000fcc00078e005d */
[----:B------:R-:W1:Y:S01]  /*13a0*/  @!P0 LDC.64 R36, c[0x3][0xd8] ;  /* 0x00c03600ff248b82 */ /* 0x000e620000000a00 */
[--C-:B0-----:R-:W-:Y:S02]  /*13b0*/  @!P0 DADD R40, R40, -R34.reuse ;  /* 0x0000000028288229 */ /* 0x101fe40000000822 */
[----:B------:R-:W-:Y:S02]  /*13c0*/  @!P0 DADD R42, R42, -R34 ;  /* 0x000000002a2a8229 */ /* 0x000fe40000000822 */
[----:B-1----:R-:W-:Y:S01]  /*13d0*/  @!P0 DADD R44, R44, R36 ;  /* 0x000000002c2c8229 */ /* 0x002fe20000000024 */
[----:B------:R-:W-:Y:S10]  /*13e0*/  @!P0 BRA `(.L_x_83) ;  /* 0x00000000001c8947 */ /* 0x000ff40003800000 */
[----:B------:R-:W-:-:S13]  /*13f0*/  ISETP.NE.AND P0, PT, R0, 0x2, PT ;  /* 0x000000020000780c */ /* 0x000fda0003f05270 */
[----:B------:R-:W0:Y:S01]  /*1400*/  @!P0 LDC.64 R34, c[0x3][0xc8] ;  /* 0x00c03200ff228b82 */ /* 0x000e220000000a00 */
[----:B------:R-:W-:Y:S01]  /*1410*/  @!P0 MOV R38, R92 ;  /* 0x0000005c00268202 */ /* 0x000fe20000000f00 */
[----:B------:R-:W-:-:S06]  /*1420*/  @!P0 IMAD.MOV.U32 R39, RZ, RZ, R93 ;  /* 0x000000ffff278224 */ /* 0x000fcc00078e005d */
[----:B------:R-:W1:Y:S01]  /*1430*/  @!P0 LDC.64 R36, c[0x3][0xd0] ;  /* 0x00c03400ff248b82 */ /* 0x000e620000000a00 */
[----:B0-----:R-:W-:Y:S02]  /*1440*/  @!P0 DADD R40, R40, -R34 ;  /* 0x0000000028288229 */ /* 0x001fe40000000822 */
[----:B-1----:R-:W-:-:S11]  /*1450*/  @!P0 DADD R44, R44, R36 ;  /* 0x000000002c2c8229 */ /* 0x002fd60000000024 */
.L_x_83:
[----:B------:R-:W0:Y:S01]  /*1460*/  LDC.64 R108, c[0x0][0x3a0] ;  /* 0x0000e800ff6c7b82 */ /* 0x000e220000000a00 */
[----:B------:R-:W-:Y:S01]  /*1470*/  MOV R56, R52 ;  /* 0x0000003400387202 */ /* 0x000fe20000000f00 */
[----:B------:R-:W-:Y:S01]  /*1480*/  IMAD.MOV.U32 R57, RZ, RZ, R53 ;  /* 0x000000ffff397224 */ /* 0x000fe200078e0035 */
[----:B------:R-:W-:Y:S01]  /*1490*/  MOV R58, R54 ;  /* 0x00000036003a7202 */ /* 0x000fe20000000f00 */
[----:B------:R-:W-:Y:S01]  /*14a0*/  IMAD.MOV.U32 R59, RZ, RZ, R55 ;  /* 0x000000ffff3b7224 */ /* 0x000fe200078e0037 */
[----:B------:R-:W-:Y:S01]  /*14b0*/  MOV R52, R30 ;  /* 0x0000001e00347202 */ /* 0x000fe20000000f00 */
[----:B------:R-:W-:Y:S01]  /*14c0*/  IMAD.MOV.U32 R53, RZ, RZ, R31 ;  /* 0x000000ffff357224 */ /* 0x000fe200078e001f */
[----:B------:R-:W-:Y:S01]  /*14d0*/  MOV R54, R32 ;  /* 0x0000002000367202 */ /* 0x000fe20000000f00 */
[----:B------:R-:W-:Y:S02]  /*14e0*/  IMAD.MOV.U32 R55, RZ, RZ, R33 ;  /* 0x000000ffff377224 */ /* 0x000fe400078e0021 */
        /* <DEDUP_REMOVED lines=10> */
.L_x_82:
[----:B-1----:R-:W1:Y:S02]  /*1590*/  LDC.64 R104, c[0x0][0x398] ;  /* 0x0000e600ff687b82 */ /* 0x002e640000000a00 */
        /* <DEDUP_REMOVED lines=17> */
[----:B-----5:R-:W-:Y:S05]  /*16b0*/  CALL.REL.NOINC `($__internal_4_$__cuda_sm20_dblrcp_rn_slowpath_v3) ;  /* 0x00000024009c7944 */ /* 0x020fea0003c00000 */
[----:B------:R-:W-:Y:S01]  /*16c0*/  MOV R106, R104 ;  /* 0x00000068006a7202 */ /* 0x000fe20000000f00 */
[----:B------:R-:W-:-:S07]  /*16d0*/  IMAD.MOV.U32 R107, RZ, RZ, R105 ;  /* 0x000000ffff6b7224 */ /* 0x000fce00078e0069 */
.L_x_85:
[----:B------:R-:W-:Y:S05]  /*16e0*/  BSYNC.RECONVERGENT B0 ;  /* 0x0000000000007941 */ /* 0x000fea0003800200 */
.L_x_84:
        /* <DEDUP_REMOVED lines=12> */
[----:B------:R-:W-:Y:S01]  /*17b0*/  IADD3 R17, PT, PT, R17, -0x1, RZ ;  /* 0xffffffff11117810 */ /* 0x000fe20007ffe0ff */
        /* <DEDUP_REMOVED lines=28> */
[----:B------:R-:W-:Y:S01]  /*1980*/  IMAD R12, R25, UR30, R12 ;  /* 0x0000001e190c7c24 */ /* 0x000fe2000f8e020c */
[----:B------:R-:W-:Y:S01]  /*1990*/  IADD3 R11, PT, PT, R11, 0x1, RZ ;  /* 0x000000010b0b7810 */ /* 0x000fe20007ffe0ff */
[----:B------:R-:W-:Y:S01]  /*19a0*/  IMAD R10, R25, UR30, R10 ;  /* 0x0000001e190a7c24 */ /* 0x000fe2000f8e020a */
[----:B------:R0:W-:Y:S01]  /*19b0*/  STG.E.64 desc[UR10][R34.64+0x8], R48 ;  /* 0x0000083022007986 */ /* 0x0001e2000c101b0a */
[----:B------:R-:W-:Y:S01]  /*19c0*/  VIADD R15, R15, 0x1 ;  /* 0x000000010f0f7836 */ /* 0x000fe20000000000 */
[----:B------:R-:W-:Y:S01]  /*19d0*/  MOV R50, R42 ;  /* 0x0000002a00327202 */ /* 0x000fe20000000f00 */
[----:B------:R-:W-:Y:S01]  /*19e0*/  VIADD R13, R13, 0x5 ;  /* 0x000000050d0d7836 */ /* 0x000fe20000000000 */
        /* <DEDUP_REMOVED lines=8> */
.L_x_80:
        /* <DEDUP_REMOVED lines=13> */
[----:B-----5:R-:W-:Y:S05]  /*1b40*/  CALL.REL.NOINC `($__internal_4_$__cuda_sm20_dblrcp_rn_slowpath_v3) ;  /* 0x0000002000787944 */ /* 0x020fea0003c00000 */
.L_x_88:
[----:B------:R-:W-:Y:S05]  /*1b50*/  BSYNC.RECONVERGENT B0 ;  /* 0x0000000000007941 */ /* 0x000fea0003800200 */
.L_x_87:
        /* <DEDUP_REMOVED lines=22> */
[----:B------:R-:W-:Y:S05]  /*1cc0*/  CALL.REL.NOINC `($__internal_4_$__cuda_sm20_dblrcp_rn_slowpath_v3) ;  /* 0x0000002000187944 */ /* 0x000fea0003c00000 */
.L_x_90:
[----:B------:R-:W-:Y:S05]  /*1cd0*/  BSYNC.RECONVERGENT B0 ;  /* 0x0000000000007941 */ /* 0x000fea0003800200 */
.L_x_89:
[----:B------:R-:W0:Y:S01]  /*1ce0*/  LDCU UR19, c[0x0][0x3b0] ;  /* 0x00007600ff1377ac */ /* 0x000e220008000800 */
[----:B------:R-:W1:Y:S01]  /*1cf0*/  LDC.64 R12, c[0x0][0x3a0] ;  /* 0x0000e800ff0c7b82 */ /* 0x000e620000000a00 */
[----:B------:R-:W-:Y:S01]  /*1d00*/  IMAD R0, R5, UR5, R4 ;  /* 0x0000000505007c24 */ /* 0x000fe2000f8e0204 */
[----:B------:R-:W-:-:S06]  /*1d10*/  IADD3 R14, P0, PT, R8, R9, RZ ;  /* 0x00000009080e7210 */ /* 0x000fcc0007f1e0ff */
[----:B------:R-:W2:Y:S01]  /*1d20*/  LDC.64 R42, c[0x0][0x390] ;  /* 0x0000e400ff2a7b82 */ /* 0x000ea20000000a00 */
[----:B0-----:R-:W-:-:S06]  /*1d30*/  UIADD3 UR8, UPT, UPT, UR5, UR19, URZ ;  /* 0x0000001305087290 */ /* 0x001fcc000fffe0ff */
[----:B------:R-:W-:-:S05]  /*1d40*/  MOV R11, UR8 ;  /* 0x00000008000b7c02 */ /* 0x000fca0008000f00 */
[----:B------:R-:W0:Y:S01]  /*1d50*/  LDCU.64 UR8, c[0x0][0x398] ;  /* 0x00007300ff0877ac */ /* 0x000e220008000a00 */
[----:B------:R-:W-:Y:S02]  /*1d60*/  IMAD R10, R11, UR12, R4 ;  /* 0x0000000c0b0a7c24 */ /* 0x000fe4000f8e0204 */
[--C-:B------:R-:W-:Y:S01]  /*1d70*/  IMAD R11, R0, UR14, R3.reuse ;  /* 0x0000000e000b7c24 */ /* 0x100fe2000f8e0203 */
[----:B------:R-:W-:Y:S01]  /*1d80*/  SHF.R.S32.HI R0, RZ, 0x1f, R8 ;  /* 0x0000001fff007819 */ /* 0x000fe20000011408 */
[----:B------:R-:W-:Y:S02]  /*1d90*/  IMAD R5, R10, UR14, R3 ;  /* 0x0000000e0a057c24 */ /* 0x000fe4000f8e0203 */
[----:B-1----:R-:W-:Y:S01]  /*1da0*/  IMAD.WIDE R10, R11, 0x8, R12 ;  /* 0x000000080b0a7825 */ /* 0x002fe200078e020c */
[----:B------:R-:W-:-:S03]  /*1db0*/  LEA.HI.X.SX32 R9, R9, R0, 0x1, P0 ;  /* 0x0000000009097211 */ /* 0x000fc600000f0eff */
[----:B------:R-:W-:Y:S01]  /*1dc0*/  IMAD.WIDE R12, R5, 0x8, R12 ;  /* 0x00000008050c7825 */ /* 0x000fe200078e020c */
[----:B------:R-:W-:Y:S03]  /*1dd0*/  STG.E.64 desc[UR10][R10.64], R64 ;  /* 0x000000400a007986 */ /* 0x000fe6000c101b0a */
[----:B--2---:R-:W-:Y:S01]  /*1de0*/  IMAD.WIDE R42, R7, 0x8, R42 ;  /* 0x00000008072a7825 */ /* 0x004fe200078e022a */
[----:B------:R1:W-:Y:S01]  /*1df0*/  STG.E.64 desc[UR10][R12.64], R66 ;  /* 0x000000420c007986 */ /* 0x0003e2000c101b0a */
[----:B0-----:R-:W-:-:S03]  /*1e00*/  LEA R8, P0, R14, UR8, 0x3 ;  /* 0x000000080e087c11 */ /* 0x001fc6000f8018ff */
[----:B------:R-:W2:Y:S01]  /*1e10*/  LDG.E.64 R88, desc[UR10][R88.64] ;  /* 0x0000000a58587981 */ /* 0x000ea2000c1e1b00 */
[----:B------:R-:W-:Y:S01]  /*1e20*/  LEA.HI.X R9, R14, UR9, R9, 0x3, P0 ;  /* 0x000000090e097c11 */ /* 0x000fe200080f1c09 */
[----:B------:R-:W2:Y:S02]  /*1e30*/  LDCU.64 UR8, c[0x3][0x80] ;  /* 0x00c01000ff0877ac */ /* 0x000ea40008000a00 */
[----:B------:R-:W2:Y:S04]  /*1e40*/  LDG.E.64 R22, desc[UR10][R42.64] ;  /* 0x0000000a2a167981 */ /* 0x000ea8000c1e1b00 */
[----:B------:R-:W3:Y:S04]  /*1e50*/  LDG.E.64 R84, desc[UR10][R84.64] ;  /* 0x0000000a54547981 */ /* 0x000ee8000c1e1b00 */
[----:B------:R-:W3:Y:S04]  /*1e60*/  LDG.E.64 R48, desc[UR10][R42.64+0x10] ;  /* 0x0000100a2a307981 */ /* 0x000ee8000c1e1b00 */
[----:B------:R-:W4:Y:S04]  /*1e70*/  LDG.E.64 R100, desc[UR10][R100.64] ;  /* 0x0000000a64647981 */ /* 0x000f28000c1e1b00 */
[----:B------:R-:W4:Y:S04]  /*1e80*/  LDG.E.64 R86, desc[UR10][R86.64] ;  /* 0x0000000a56567981 */ /* 0x000f28000c1e1b00 */
[----:B------:R-:W1:Y:S04]  /*1e90*/  LDG.E.64 R98, desc[UR10][R98.64] ;  /* 0x0000000a62627981 */ /* 0x000e68000c1e1b00 */
[----:B------:R0:W5:Y:S04]  /*1ea0*/  LDG.E.64 R40, desc[UR10][R8.64+0x18] ;  /* 0x0000180a08287981 */ /* 0x000168000c1e1b00 */
[----:B------:R0:W5:Y:S04]  /*1eb0*/  LDG.E.64 R38, desc[UR10][R8.64+0x20] ;  /* 0x0000200a08267981 */ /* 0x000168000c1e1b00 */
[----:B------:R0:W5:Y:S04]  /*1ec0*/  LDG.E.64 R36, desc[UR10][R8.64+0x40] ;  /* 0x0000400a08247981 */ /* 0x000168000c1e1b00 */
[----:B------:R0:W5:Y:S01]  /*1ed0*/  LDG.E.64 R34, desc[UR10][R8.64+0x48] ;  /* 0x0000480a08227981 */ /* 0x000162000c1e1b00 */
[----:B------:R-:W-:-:S02]  /*1ee0*/  DMUL R32, R32, R104 ;  /* 0x0000006820207228 */ /* 0x000fc40000000000 */
[-C--:B------:R-:W-:Y:S02]  /*1ef0*/  DMUL R28, R28, R104.reuse ;  /* 0x000000681c1c7228 */ /* 0x080fe40000000000 */
        /* <DEDUP_REMOVED lines=9> */
[----:B-1----:R-:W-:Y:S01]  /*1f90*/  IMAD.MOV.U32 R12, RZ, RZ, R98 ;  /* 0x000000ffff0c7224 */ /* 0x002fe200078e0062 */
[----:B------:R-:W-:Y:S01]  /*1fa0*/  MOV R13, R99 ;  /* 0x00000063000d7202 */ /* 0x000fe20000000f00 */
[----:B0-----:R-:W-:Y:S06]  /*1fb0*/  BRA.U !UP0, `(.L_x_91) ;  /* 0x0000000d08147547 */ /* 0x001fec000b800000 */
[----:B------:R-:W5:Y:S01]  /*1fc0*/  LDG.E.64 R82, desc[UR10][R82.64] ;  /* 0x0000000a52527981 */ /* 0x000f62000c1e1b00 */
[----:B------:R-:W0:Y:S01]  /*1fd0*/  LDCU UR8, c[0x0][0x3b8] ;  /* 0x00007700ff0877ac */ /* 0x000e220008000800 */
[----:B------:R-:W1:Y:S02]  /*1fe0*/  LDC R13, c[0x0][0x3b4] ;  /* 0x0000ed00ff0d7b82 */ /* 0x000e640000000800 */
[----:B------:R-:W5:Y:S04]  /*1ff0*/  LDG.E.64 R96, desc[UR10][R96.64] ;  /* 0x0000000a60607981 */ /* 0x000f68000c1e1b00 */
[----:B------:R-:W5:Y:S01]  /*2000*/  LDG.E.64 R42, desc[UR10][R42.64+0x8] ;  /* 0x0000080a2a2a7981 */ /* 0x000f62000c1e1b00 */
[----:B------:R-:W-:Y:S01]  /*2010*/  UIMAD UR18, UR12, UR19, URZ ;  /* 0x000000130c1272a4 */ /* 0x000fe2000f8e02ff */
[----:B------:R-:W-:Y:S01]  /*2020*/  MOV R15, UR4 ;  /* 0x00000004000f7c02 */ /* 0x000fe20008000f00 */
[----:B------:R-:W-:Y:S01]  /*2030*/  UIADD3 UR20, UPT, UPT, UR15, 0x2, URZ ;  /* 0x000000020f147890 */ /* 0x000fe2000fffe0ff */
[----:B------:R-:W-:Y:S01]  /*2040*/  MOV R61, 0x5 ;  /* 0x00000005003d7802 */ /* 0x000fe20000000f00 */
[----:B------:R-:W-:Y:S01]  /*2050*/  UIADD3 UR6, UPT, UPT, UR6, 0x2, URZ ;  /* 0x0000000206067890 */ /* 0x000fe2000fffe0ff */
[----:B------:R-:W-:Y:S01]  /*2060*/  IADD3 R62, PT, PT, R15, UR16, R2 ;  /* 0x000000100f3e7c10 */ /* 0x000fe2000fffe002 */
[----:B------:R-:W-:Y:S01]  /*2070*/  IMAD.U32 R19, RZ, RZ, UR18 ;  /* 0x00000012ff137e24 */ /* 0x000fe2000f8e00ff */
[----:B------:R-:W-:Y:S01]  /*2080*/  UIADD3 UR7, UPT, UPT, UR7, 0x2, URZ ;  /* 0x0000000207077890 */ /* 0x000fe2000fffe0ff */
[----:B------:R-:W-:Y:S01]  /*2090*/  IMAD.IADD R0, R3, 0x1, R6 ;  /* 0x0000000103007824 */ /* 0x000fe200078e0206 */
[----:B------:R-:W-:Y:S01]  /*20a0*/  UIADD3 UR18, UPT, UPT, UR13, 0x2, URZ ;  /* 0x000000020d127890 */ /* 0x000fe2000fffe0ff */
[----:B------:R-:W-:Y:S01]  /*20b0*/  VIADD R63, R7, 0x3 ;  /* 0x00000003073f7836 */ /* 0x000fe20000000000 */
[----:B0-----:R-:W-:Y:S01]  /*20c0*/  UIMAD UR8, UR8, UR19, URZ ;  /* 0x00000013080872a4 */ /* 0x001fe2000f8e02ff */
[----:B------:R-:W-:Y:S01]  /*20d0*/  IMAD R61, R0, R61, 0x5 ;  /* 0x00000005003d7424 */ /* 0x000fe200078e023d */
[----:B------:R-:W-:Y:S01]  /*20e0*/  ULEA UR16, UR19, 0x2, 0x3 ;  /* 0x0000000213107891 */ /* 0x000fe2000f8e18ff */
[--C-:B------:R-:W-:Y:S01]  /*20f0*/  IMAD R0, R19, 0x8, R2.reuse ;  /* 0x0000000813007824 */ /* 0x100fe200078e0202 */
[----:B------:R-:W-:Y:S01]  /*2100*/  MOV R7, UR20 ;  /* 0x0000001400077c02 */ /* 0x000fe20008000f00 */
[----:B------:R-:W-:Y:S01]  /*2110*/  IMAD.U32 R21, RZ, RZ, UR6 ;  /* 0x00000006ff157e24 */ /* 0x000fe2000f8e00ff */
[----:B------:R-:W-:Y:S01]  /*2120*/  MOV R31, UR7 ;  /* 0x00000007001f7c02 */ /* 0x000fe20008000f00 */
[----:B------:R-:W-:Y:S01]  /*2130*/  IMAD.U32 R17, RZ, RZ, UR8 ;  /* 0x00000008ff117e24 */ /* 0x000fe2000f8e00ff */
[----:B------:R-:W-:Y:S01]  /*2140*/  MOV R53, UR18 ;  /* 0x0000001200357c02 */ /* 0x000fe20008000f00 */
[----:B------:R-:W-:Y:S01]  /*2150*/  IMAD.U32 R51, RZ, RZ, UR16 ;  /* 0x00000010ff337e24 */ /* 0x000fe2000f8e00ff */
[----:B------:R-:W-:Y:S01]  /*2160*/  MOV R14, R86 ;  /* 0x00000056000e7202 */ /* 0x000fe20000000f00 */
[C---:B------:R-:W-:Y:S01]  /*2170*/  IMAD R5, R17.reuse, 0x3, R2 ;  /* 0x0000000311057824 */ /* 0x040fe200078e0202 */
[----:B------:R-:W-:Y:S01]  /*2180*/  LEA R12, R17, R2, 0x2 ;  /* 0x00000002110c7211 */ /* 0x000fe200078e10ff */
[--C-:B------:R-:W-:Y:S01]  /*2190*/  IMAD R20, R21, UR12, R4.reuse ;  /* 0x0000000c15147c24 */ /* 0x100fe2000f8e0204 */
[----:B------:R-:W-:Y:S01]  /*21a0*/  MOV R16, R100 ;  /* 0x0000006400107202 */ /* 0x000fe20000000f00 */
[----:B------:R-:W-:Y:S01]  /*21b0*/  IMAD R60, R7, UR12, R4 ;  /* 0x0000000c073c7c24 */ /* 0x000fe2000f8e0204 */
[----:B------:R-:W-:Y:S01]  /*21c0*/  IADD3 R18, PT, PT, R5, UR4, RZ ;  /* 0x0000000405127c10 */ /* 0x000fe2000fffe0ff */
[----:B------:R-:W-:Y:S01]  /*21d0*/  VIADD R12, R12, UR4 ;  /* 0x000000040c0c7c36 */ /* 0x000fe20008000000 */
[C---:B------:R-:W-:Y:S01]  /*21e0*/  LEA R5, R19.reuse, R2, 0x1 ;  /* 0x0000000213057211 */ /* 0x040fe200078e08ff */
[----:B------:R-:W-:Y:S01]  /*21f0*/  IMAD R19, R19, 0x3, R2 ;  /* 0x0000000313137824 */ /* 0x000fe200078e0202 */
[----:B------:R-:W-:Y:S01]  /*2200*/  UIADD3 UR9, UPT, UPT, UR19, -0x1, URZ ;  /* 0xffffffff13097890 */ /* 0x000fe2000fffe0ff */
[--C-:B------:R-:W-:Y:S01]  /*2210*/  IMAD R58, R31, UR12, R4.reuse ;  /* 0x0000000c1f3a7c24 */ /* 0x100fe2000f8e0204 */
[----:B------:R-:W-:Y:S01]  /*2220*/  IADD3 R30, PT, PT, R5, UR4, RZ ;  /* 0x00000004051e7c10 */ /* 0x000fe2000fffe0ff */
[----:B------:R-:W-:Y:S01]  /*2230*/  IMAD R52, R51, UR12, R4 ;  /* 0x0000000c33347c24 */ /* 0x000fe2000f8e0204 */
[----:B------:R-:W-:-:S02]  /*2240*/  UIMAD UR17, UR14, UR12, URZ ;  /* 0x0000000c0e1172a4 */ /* 0x000fc4000f8e02ff */
[----:B------:R-:W-:Y:S01]  /*2250*/  IMAD R56, R53, UR12, R4 ;  /* 0x0000000c35387c24 */ /* 0x000fe2000f8e0204 */
[----:B------:R-:W0:Y:S01]  /*2260*/  LDCU UR21, c[0x0][0x3b8] ;  /* 0x00007700ff1577ac */ /* 0x000e220008000800 */
[----:B------:R-:W-:Y:S02]  /*2270*/  VIADD R0, R0, UR4 ;  /* 0x0000000400007c36 */ /* 0x000fe40008000000 */
[----:B------:R-:W-:Y:S01]  /*2280*/  VIADD R50, R19, UR4 ;  /* 0x0000000413327c36 */ /* 0x000fe20008000000 */
[----:B------:R-:W-:Y:S01]  /*2290*/  UIADD3 UR8, UPT, UPT, -UR19, URZ, URZ ;  /* 0x000000ff13087290 */ /* 0x000fe2000fffe1ff */
[-CC-:B-1----:R-:W-:Y:S01]  /*22a0*/  IMAD R18, R18, R13.reuse, R13.reuse ;  /* 0x0000000d12127224 */ /* 0x182fe200078e020d */
[----:B------:R-:W1:Y:S01]  /*22b0*/  LDCU.64 UR22, c[0x0][0x3a8] ;  /* 0x00007500ff1677ac */ /* 0x000e620008000a00 */
[----:B------:R-:W-:Y:S01]  /*22c0*/  IMAD R2, R12, R13, R13 ;  /* 0x0000000d0c027224 */ /* 0x000fe200078e020d */
[----:B------:R-:W-:Y:S01]  /*22d0*/  MOV R12, R98 ;  /* 0x00000062000c7202 */ /* 0x000fe20000000f00 */
[----:B------:R-:W-:Y:S01]  /*22e0*/  IMAD R59, R20, UR14, R3 ;  /* 0x0000000e143b7c24 */ /* 0x000fe2000f8e0203 */
[----:B------:R-:W-:Y:S01]  /*22f0*/  UMOV UR4, URZ ;  /* 0x000000ff00047c82 */ /* 0x000fe20008000000 */
[----:B------:R-:W-:-:S02]  /*2300*/  IMAD.MOV.U32 R15, RZ, RZ, R87 ;  /* 0x000000ffff0f7224 */ /* 0x000fc400078e0057 */
[----:B------:R-:W-:Y:S02]  /*2310*/  IMAD.MOV.U32 R13, RZ, RZ, R99 ;  /* 0x000000ffff0d7224 */ /* 0x000fe400078e0063 */
[----:B------:R-:W-:Y:S02]  /*2320*/  IMAD.MOV.U32 R17, RZ, RZ, R101 ;  /* 0x000000ffff117224 */ /* 0x000fe400078e0065 */
[--C-:B------:R-:W-:Y:S02]  /*2330*/  IMAD R62, R62, UR14, R3.reuse ;  /* 0x0000000e3e3e7c24 */ /* 0x100fe4000f8e0203 */
[----:B------:R-:W-:Y:S02]  /*2340*/  IMAD R61, R61, UR19, RZ ;  /* 0x000000133d3d7c24 */ /* 0x000fe4000f8e02ff */
[--C-:B------:R-:W-:Y:S02]  /*2350*/  IMAD R60, R60, UR14, R3.reuse ;  /* 0x0000000e3c3c7c24 */ /* 0x100fe4000f8e0203 */
[----:B------:R-:W-:-:S02]  /*2360*/  IMAD R58, R58, UR14, R3 ;  /* 0x0000000e3a3a7c24 */ /* 0x000fc4000f8e0203 */
[--C-:B------:R-:W-:Y:S02]  /*2370*/  IMAD R57, R52, UR14, R3.reuse ;  /* 0x0000000e34397c24 */ /* 0x100fe4000f8e0203 */
[--C-:B------:R-:W-:Y:S02]  /*2380*/  IMAD R56, R56, UR14, R3.reuse ;  /* 0x0000000e38387c24 */ /* 0x100fe4000f8e0203 */
[--C-:B------:R-:W-:Y:S02]  /*2390*/  IMAD R20, R0, UR14, R3.reuse ;  /* 0x0000000e00147c24 */ /* 0x100fe4000f8e0203 */
[--C-:B------:R-:W-:Y:S02]  /*23a0*/  IMAD R7, R30, UR14, R3.reuse ;  /* 0x0000000e1e077c24 */ /* 0x100fe4000f8e0203 */
[----:B01----:R-:W-:-:S07]  /*23b0*/  IMAD R5, R50, UR14, R3 ;  /* 0x0000000e32057c24 */ /* 0x003fce000f8e0203 */
.L_x_96:
[----:B------:R-:W-:Y:S01]  /*23c0*/  UIADD3 UR6, UPT, UPT, UR4, 0x2, URZ ;  /* 0x0000000204067890 */ /* 0x000fe2000fffe0ff */
[----:B------:R-:W0:Y:S01]  /*23d0*/  LDC.64 R50, c[0x0][0x3a0] ;  /* 0x0000e800ff327b82 */ /* 0x000e220000000a00 */
[----:B------:R-:W-:Y:S02]  /*23e0*/  HFMA2 R30, -RZ, RZ, 0, 4.76837158203125e-07 ;  /* 0x00000008ff1e7431 */ /* 0x000fe400000001ff */
[----:B------:R-:W-:-:S05]  /*23f0*/  UISETP.GE.AND UP0, UPT, UR6, UR9, UPT ;  /* 0x000000090600728c */ /* 0x000fca000bf06270 */
[----:B------:R-:W1:Y:S01]  /*2400*/  LDC.64 R52, c[0x0][0x398] ;  /* 0x0000e600ff347b82 */ /* 0x000e620000000a00 */
[----:B------:R-:W-:-:S05]  /*2410*/  PLOP3.LUT P1, PT, PT, PT, UP0, 0x80, 0x8 ;  /* 0x000000000008781c */ /* 0x000fca0003f2f008 */
[----:B--2---:R-:W2:Y:S01]  /*2420*/  @!UP0 LDCU.64 UR6, c[0x0][0x390] ;  /* 0x00007200ff0687ac */ /* 0x004ea20008000a00 */
[----:B0-----:R-:W-:-:S04]  /*2430*/  IMAD.WIDE R84, R60, 0x8, R50 ;  /* 0x000000083c547825 */ /* 0x001fc800078e0232 */
[----:B------:R-:W-:Y:S02]  /*2440*/  IMAD.WIDE R88, R58, 0x8, R50 ;  /* 0x000000083a587825 */ /* 0x000fe400078e0232 */
[----:B------:R-:W3:Y:S02]  /*2450*/  LDG.E.64 R84, desc[UR10][R84.64] ;  /* 0x0000000a54547981 */ /* 0x000ee4000c1e1b00 */
[----:B--2---:R-:W-:-:S04]  /*2460*/  @!P1 IMAD.WIDE R30, R63, R30, UR6 ;  /* 0x000000063f1e9e25 */ /* 0x004fc8000f8e021e */
[----:B------:R-:W-:Y:S01]  /*2470*/  VIADD R19, R61, 0xd ;  /* 0x0000000d3d137836 */ /* 0x000fe20000000000 */
[----:B------:R-:W2:Y:S01]  /*2480*/  LDG.E.64 R88, desc[UR10][R88.64] ;  /* 0x0000000a58587981 */ /* 0x000ea2000c1e1b00 */
[----:B------:R-:W-:Y:S01]  /*2490*/  IMAD.WIDE R72, R56, 0x8, R50 ;  /* 0x0000000838487825 */ /* 0x000fe200078e0232 */
[----:B-----5:R-:W-:-:S03]  /*24a0*/  MOV R76, R82 ;  /* 0x00000052004c7202 */ /* 0x020fc60000000f00 */
[----:B------:R-:W-:Y:S01]  /*24b0*/  IMAD.MOV.U32 R77, RZ, RZ, R83 ;  /* 0x000000ffff4d7224 */ /* 0x000fe200078e0053 */
[----:B------:R-:W4:Y:S01]  /*24c0*/  @!P1 LDG.E.64 R30, desc[UR10][R30.64] ;  /* 0x0000000a1e1e9981 */ /* 0x000f22000c1e1b00 */
[--C-:B------:R-:W-:Y:S01]  /*24d0*/  IMAD.WIDE R68, R59, 0x8, R50.reuse ;  /* 0x000000083b447825 */ /* 0x100fe200078e0232 */
[----:B------:R-:W0:Y:S01]  /*24e0*/  MUFU.RCP64H R55, R17 ;  /* 0x0000001100377308 */ /* 0x000e220000001800 */
[----:B------:R-:W-:Y:S01]  /*24f0*/  IADD3 R54, PT, PT, R17, 0x300402, RZ ;  /* 0x0030040211367810 */ /* 0x000fe20007ffe0ff */
[----:B------:R-:W5:Y:S01]  /*2500*/  LDG.E.64 R72, desc[UR10][R72.64] ;  /* 0x0000000a48487981 */ /* 0x000f62000c1e1b00 */
[----:B------:R-:W-:Y:S01]  /*2510*/  IMAD.WIDE R50, R57, 0x8, R50 ;  /* 0x0000000839327825 */ /* 0x000fe200078e0232 */
[----:B------:R-:W2:Y:S02]  /*2520*/  @!UP0 LDCU.64 UR6, c[0x3][0x80] ;  /* 0x00c01000ff0687ac */ /* 0x000ea40008000a00 */
[----:B------:R-:W5:Y:S01]  /*2530*/  LDG.E.64 R68, desc[UR10][R68.64] ;  /* 0x0000000a44447981 */ /* 0x000f62000c1e1b00 */
[----:B-1----:R-:W-:-:S03]  /*2540*/  IMAD.WIDE R52, R19, 0x8, R52 ;  /* 0x0000000813347825 */ /* 0x002fc600078e0234 */
[----:B------:R1:W5:Y:S04]  /*2550*/  LDG.E.64 R82, desc[UR10][R50.64] ;  /* 0x0000000a32527981 */ /* 0x000368000c1e1b00 */
[----:B------:R1:W5:Y:S04]  /*2560*/  LDG.E.64 R66, desc[UR10][R52.64] ;  /* 0x0000000a34427981 */ /* 0x000368000c1e1b00 */
[----:B------:R1:W5:Y:S01]  /*2570*/  LDG.E.64 R64, desc[UR10][R52.64+0x8] ;  /* 0x0000080a34407981 */ /* 0x000362000c1e1b00 */
[----:B0-----:R-:W-:-:S08]  /*2580*/  DFMA R90, R54, -R16, 1 ;  /* 0x3ff00000365a742b */ /* 0x001fd00000000810 */
[----:B------:R-:W-:Y:S01]  /*2590*/  DFMA R90, R90, R90, R90 ;  /* 0x0000005a5a5a722b */ /* 0x000fe2000000005a */
[----:B------:R-:W-:-:S07]  /*25a0*/  FSETP.GEU.AND P0, PT, |R54|, 5.8789094863358348022e-39, PT ;  /* 0x004004023600780b */ /* 0x000fce0003f0e200 */
[----:B------:R-:W-:Y:S01]  /*25b0*/  DFMA R94, R54, R90, R54 ;  /* 0x0000005a365e722b */ /* 0x000fe20000000036 */
[----:B------:R-:W-:Y:S07]  /*25c0*/  BSSY.RECONVERGENT B0, `(.L_x_92) ;  /* 0x0000016000007945 */ /* 0x000fee0003800200 */
[----:B------:R-:W-:-:S08]  /*25d0*/  DFMA R102, R94, -R16, 1 ;  /* 0x3ff000005e66742b */ /* 0x000fd00000000810 */
[----:B------:R-:W-:Y:S01]  /*25e0*/  DFMA R104, R94, R102, R94 ;  /* 0x000000665e68722b */ /* 0x000fe2000000005e */
[----:B---3--:R-:W-:Y:S01]  /*25f0*/  IMAD.MOV.U32 R92, RZ, RZ, R84 ;  /* 0x000000ffff5c7224 */ /* 0x008fe200078e0054 */
[----:B------:R-:W-:Y:S01]  /*2600*/  MOV R93, R85 ;  /* 0x00000055005d7202 */ /* 0x000fe20000000f00 */
[----:B--2---:R-:W-:Y:S01]  /*2610*/  IMAD.MOV.U32 R90, RZ, RZ, R88 ;  /* 0x000000ffff5a7224 */ /* 0x004fe200078e0058 */
[----:B------:R-:W-:-:S04]  /*2620*/  MOV R91, R89 ;  /* 0x00000059005b7202 */ /* 0x000fc80000000f00 */
[C-C-:B------:R-:W-:Y:S02]  /*2630*/  @!P1 DFMA R84, -R42.reuse, UR6, R92.reuse ;  /* 0x000000062a549c2b */ /* 0x140fe4000800015c */
[----:B------:R-:W-:Y:S02]  /*2640*/  @!P1 DFMA R92, R42, UR6, R92 ;  /* 0x000000062a5c9c2b */ /* 0x000fe4000800005c */
[C-C-:B----4-:R-:W-:Y:S02]  /*2650*/  @!P1 DFMA R88, R30.reuse, UR6, R90.reuse ;  /* 0x000000061e589c2b */ /* 0x150fe4000800005a */
[----:B------:R-:W-:Y:S01]  /*2660*/  @!P1 DFMA R90, -R30, UR6, R90 ;  /* 0x000000061e5a9c2b */ /* 0x000fe2000800015a */
[----:B------:R-:W-:Y:S01]  /*2670*/  @!P1 IMAD.MOV.U32 R42, RZ, RZ, R48 ;  /* 0x000000ffff2a9224 */ /* 0x000fe200078e0030 */
[----:B------:R-:W-:Y:S01]  /*2680*/  @!P1 MOV R43, R49 ;  /* 0x00000031002b9202 */ /* 0x000fe20000000f00 */
[----:B------:R-:W-:Y:S01]  /*2690*/  @!P1 IMAD.MOV.U32 R48, RZ, RZ, R30 ;  /* 0x000000ffff309224 */ /* 0x000fe200078e001e */
[----:B------:R-:W-:Y:S01]  /*26a0*/  @!P1 MOV R49, R31 ;  /* 0x0000001f00319202 */ /* 0x000fe20000000f00 */
[----:B-1----:R-:W-:Y:S06]  /*26b0*/  @P0 BRA `(.L_x_93) ;  /* 0x0000000000180947 */ /* 0x002fec0003800000 */
[----:B------:R-:W-:Y:S01]  /*26c0*/  LOP3.LUT R30, R17, 0x7fffffff, RZ, 0xc0, !PT ;  /* 0x7fffffff111e7812 */ /* 0x000fe200078ec0ff */
[----:B------:R-:W-:Y:S01]  /*26d0*/  IMAD.MOV.U32 R102, RZ, RZ, R16 ;  /* 0x000000ffff667224 */ /* 0x000fe200078e0010 */
[----:B------:R-:W-:Y:S02]  /*26e0*/  MOV R103, R17 ;  /* 0x0000001100677202 */ /* 0x000fe40000000f00 */
[----:B------:R-:W-:Y:S01]  /*26f0*/  MOV R0, 0x2720 ;  /* 0x0000272000007802 */ /* 0x000fe20000000f00 */
[----:B------:R-:W-:-:S07]  /*2700*/  VIADD R30, R30, 0xfff00000 ;  /* 0xfff000001e1e7836 */ /* 0x000fce0000000000 */
[----:B-----5:R-:W-:Y:S05]  /*2710*/  CALL.REL.NOINC `($__internal_4_$__cuda_sm20_dblrcp_rn_slowpath_v3) ;  /* 0x0000001400847944 */ /* 0x020fea0003c00000 */
.L_x_93:
[----:B------:R-:W-:Y:S05]  /*2720*/  BSYNC.RECONVERGENT B0 ;  /* 0x0000000000007941 */ /* 0x000fea0003800200 */
.L_x_92:
[----:B------:R-:W0:Y:S01]  /*2730*/  MUFU.RCP64H R31, R101 ;  /* 0x00000065001f7308 */ /* 0x000e220000001800 */
[----:B------:R-:W-:Y:S01]  /*2740*/  IADD3 R30, PT, PT, R101, 0x300402, RZ ;  /* 0x00300402651e7810 */ /* 0x000fe20007ffe0ff */
[C---:B------:R-:W-:Y:S01]  /*2750*/  DMUL R50, R104.reuse, R12 ;  /* 0x0000000c68327228 */ /* 0x040fe20000000000 */
[----:B------:R-:W-:Y:S01]  /*2760*/  BSSY.RECONVERGENT B0, `(.L_x_94) ;  /* 0x0000016000007945 */ /* 0x000fe20003800200 */
[C---:B------:R-:W-:Y:S01]  /*2770*/  DMUL R52, R104.reuse, R96 ;  /* 0x0000006068347228 */ /* 0x040fe20000000000 */
[----:B------:R-:W-:Y:S01]  /*2780*/  FSETP.GEU.AND P0, PT, |R30|, 5.8789094863358348022e-39, PT ;  /* 0x004004021e00780b */ /* 0x000fe20003f0e200 */
[----:B------:R-:W-:-:S06]  /*2790*/  DMUL R54, R104, R40 ;  /* 0x0000002868367228 */ /* 0x000fcc0000000000 */
[-C--:B------:R-:W-:Y:S02]  /*27a0*/  DFMA R12, R52, -R24.reuse, R46 ;  /* 0x80000018340c722b */ /* 0x080fe4000000002e */
[----:B------:R-:W-:Y:S02]  /*27b0*/  DFMA R40, R54, -R24, R36 ;  /* 0x800000183628722b */ /* 0x000fe40000000024 */
[----:B-----5:R-:W-:Y:S02]  /*27c0*/  DFMA R36, -R72, R54, R66 ;  /* 0x000000364824722b */ /* 0x020fe40000000142 */
[----:B0-----:R-:W-:-:S08]  /*27d0*/  DFMA R16, R30, -R100, 1 ;  /* 0x3ff000001e10742b */ /* 0x001fd00000000864 */
        /* <DEDUP_REMOVED lines=11> */
[----:B------:R-:W-:Y:S01]  /*2890*/  MOV R0, 0x28c0 ;  /* 0x000028c000007802 */ /* 0x000fe20000000f00 */
[----:B------:R-:W-:-:S07]  /*28a0*/  VIADD R30, R30, 0xfff00000 ;  /* 0xfff000001e1e7836 */ /* 0x000fce0000000000 */
[----:B------:R-:W-:Y:S05]  /*28b0*/  CALL.REL.NOINC `($__internal_4_$__cuda_sm20_dblrcp_rn_slowpath_v3) ;  /* 0x00000014001c7944 */ /* 0x000fea0003c00000 */
.L_x_95:
[----:B------:R-:W-:Y:S05]  /*28c0*/  BSYNC.RECONVERGENT B0 ;  /* 0x0000000000007941 */ /* 0x000fea0003800200 */
.L_x_94:
[----:B------:R-:W0:Y:S01]  /*28d0*/  LDC.64 R66, c[0x0][0x3a0] ;  /* 0x0000e800ff427b82 */ /* 0x000e220000000a00 */
[C---:B------:R-:W-:Y:S01]  /*28e0*/  DMUL R46, R104.reuse, R96 ;  /* 0x00000060682e7228 */ /* 0x040fe20000000000 */
[C---:B------:R-:W-:Y:S01]  /*28f0*/  IADD3 R21, P0, PT, R3.reuse, R18, RZ ;  /* 0x0000001203157210 */ /* 0x040fe20007f1e0ff */
[C---:B------:R-:W-:Y:S01]  /*2900*/  DMUL R30, R104.reuse, R98 ;  /* 0x00000062681e7228 */ /* 0x040fe20000000000 */
[----:B------:R-:W-:Y:S01]  /*2910*/  IADD3 R0, P1, PT, R3, R2, RZ ;  /* 0x0000000203007210 */ /* 0x000fe20007f3e0ff */
[----:B------:R-:W-:Y:S01]  /*2920*/  DMUL R84, R104, R38 ;  /* 0x0000002668547228 */ /* 0x000fe20000000000 */
[----:B------:R-:W-:Y:S01]  /*2930*/  LEA.HI.X.SX32 R94, R18, RZ, 0x1, P0 ;  /* 0x000000ff125e7211 */ /* 0x000fe200000f0eff */
[----:B------:R-:W-:Y:S01]  /*2940*/  UIADD3 UR8, UPT, UPT, UR8, 0x1, URZ ;  /* 0x0000000108087890 */ /* 0x000fe2000fffe0ff */
[----:B------:R-:W-:Y:S01]  /*2950*/  LEA.HI.X.SX32 R19, R2, RZ, 0x1, P1 ;  /* 0x000000ff02137211 */ /* 0x000fe200008f0eff */
[-C--:B------:R-:W-:Y:S01]  /*2960*/  DFMA R98, R46, -R22.reuse, R44 ;  /* 0x800000162e62722b */ /* 0x080fe2000000002c */
[----:B------:R-:W1:Y:S01]  /*2970*/  LDC R95, c[0x0][0x3b4] ;  /* 0x0000ed00ff5f7b82 */ /* 0x000e620000000800 */
[-C--:B------:R-:W-:Y:S01]  /*2980*/  DFMA R100, R30, -R22.reuse, R86 ;  /* 0x800000161e64722b */ /* 0x080fe20000000056 */
[C---:B------:R-:W-:Y:S01]  /*2990*/  LEA R44, P0, R21.reuse, UR22, 0x3 ;  /* 0x00000016152c7c11 */ /* 0x040fe2000f8018ff */
[----:B------:R-:W-:Y:S01]  /*29a0*/  DFMA R38, R84, -R22, R34 ;  /* 0x800000165426722b */ /* 0x000fe20000000022 */
[----:B------:R-:W-:Y:S01]  /*29b0*/  UISETP.NE.AND UP0, UPT, UR8, -0x2, UPT ;  /* 0xfffffffe0800788c */ /* 0x000fe2000bf05270 */
[C---:B------:R-:W-:Y:S01]  /*29c0*/  DFMA R86, -R72.reuse, R46, R68 ;  /* 0x0000002e4856722b */ /* 0x040fe20000000144 */
[----:B------:R-:W-:Y:S01]  /*29d0*/  LEA.HI.X R45, R21, UR23, R94, 0x3, P0 ;  /* 0x00000017152d7c11 */ /* 0x000fe200080f1c5e */
[C---:B------:R-:W-:Y:S01]  /*29e0*/  DFMA R22, -R72.reuse, R30, R92 ;  /* 0x0000001e4816722b */ /* 0x040fe2000000015c */
[----:B------:R-:W-:Y:S01]  /*29f0*/  IADD3 R60, PT, PT, R60, UR17, RZ ;  /* 0x000000113c3c7c10 */ /* 0x000fe2000fffe0ff */
        /* <DEDUP_REMOVED lines=9> */
[----:B------:R-:W-:Y:S01]  /*2a90*/  IADD3 R63, PT, PT, R63, 0x1, RZ ;  /* 0x000000013f3f7810 */ /* 0x000fe20007ffe0ff */
[----:B------:R-:W-:Y:S01]  /*2aa0*/  IMAD.WIDE R64, R7, 0x8, R66 ;  /* 0x0000000807407825 */ /* 0x000fe200078e0242 */
[----:B------:R-:W-:Y:S01]  /*2ab0*/  STG.E.64 desc[UR10][R68.64], R50 ;  /* 0x0000003244007986 */ /* 0x000fe2000c101b0a */
[----:B------:R-:W-:-:S02]  /*2ac0*/  MOV R97, R77 ;  /* 0x0000004d00617202 */ /* 0x000fc40000000f00 */
[C-C-:B------:R-:W-:Y:S01]  /*2ad0*/  IMAD.WIDE R72, R20.reuse, 0x8, R66.reuse ;  /* 0x0000000814487825 */ /* 0x140fe200078e0242 */
[----:B------:R-:W-:Y:S01]  /*2ae0*/  STG.E.64 desc[UR10][R64.64], R30 ;  /* 0x0000001e40007986 */ /* 0x000fe2000c101b0a */
[----:B------:R-:W-:Y:S02]  /*2af0*/  IADD3 R20, PT, PT, R20, UR17, RZ ;  /* 0x0000001114147c10 */ /* 0x000fe4000fffe0ff */
[C---:B------:R-:W-:Y:S01]  /*2b00*/  IMAD.WIDE R66, R5.reuse, 0x8, R66 ;  /* 0x0000000805427825 */ /* 0x040fe200078e0242 */
[----:B------:R0:W-:Y:S01]  /*2b10*/  STG.E.64 desc[UR10][R44.64+0x8], R54 ;  /* 0x000008362c007986 */ /* 0x0001e2000c101b0a */
[----:B------:R-:W-:Y:S02]  /*2b20*/  IADD3 R5, PT, PT, R5, UR17, RZ ;  /* 0x0000001105057c10 */ /* 0x000fe4000fffe0ff */
[C---:B-1----:R-:W-:Y:S01]  /*2b30*/  IMAD R18, R95.reuse, UR21, R18 ;  /* 0x000000155f127c24 */ /* 0x042fe2000f8e0212 */
[----:B------:R-:W-:Y:S01]  /*2b40*/  STG.E.64 desc[UR10][R72.64], R52 ;  /* 0x0000003448007986 */ /* 0x000fe2000c101b0a */
[----:B------:R-:W-:-:S02]  /*2b50*/  IMAD R2, R95, UR21, R2 ;  /* 0x000000155f027c24 */ /* 0x000fc4000f8e0202 */
[----:B------:R-:W-:Y:S01]  /*2b60*/  VIADD R61, R61, 0x5 ;  /* 0x000000053d3d7836 */ /* 0x000fe20000000000 */
[----:B------:R1:W-:Y:S01]  /*2b70*/  STG.E.64 desc[UR10][R66.64], R46 ;  /* 0x0000002e42007986 */ /* 0x0003e2000c101b0a */
[----:B------:R-:W-:Y:S02]  /*2b80*/  IMAD.MOV.U32 R96, RZ, RZ, R76 ;  /* 0x000000ffff607224 */ /* 0x000fe400078e004c */
[----:B------:R-:W-:Y:S01]  /*2b90*/  VIADD R62, R62, UR17 ;  /* 0x000000113e3e7c36 */ /* 0x000fe20008000000 */
[----:B------:R2:W-:Y:S01]  /*2ba0*/  STG.E.64 desc[UR10][R92.64+0x8], R84 ;  /* 0x000008545c007986 */ /* 0x0005e2000c101b0a */
[----:B------:R-:W-:Y:S01]  /*2bb0*/  VIADD R7, R7, UR17 ;  /* 0x0000001107077c36 */ /* 0x000fe20008000000 */
[----:B0-----:R-:W-:Y:S01]  /*2bc0*/  MOV R45, R91 ;  /* 0x0000005b002d7202 */ /* 0x001fe20000000f00 */
[----:B------:R-:W-:Y:S02]  /*2bd0*/  IMAD.MOV.U32 R44, RZ, RZ, R90 ;  /* 0x000000ffff2c7224 */ /* 0x000fe400078e005a */
[----:B-1----:R-:W-:Y:S01]  /*2be0*/  IMAD.MOV.U32 R46, RZ, RZ, R88 ;  /* 0x000000ffff2e7224 */ /* 0x002fe200078e0058 */
[----:B------:R-:W-:Y:S01]  /*2bf0*/  MOV R47, R89 ;  /* 0x00000059002f7202 */ /* 0x000fe20000000f00 */
[----:B------:R-:W-:Y:S06]  /*2c00*/  BRA.U UP0, `(.L_x_96) ;  /* 0xfffffff500ec7547 */ /* 0x000fec000b83ffff */
.L_x_91:
        /* <DEDUP_REMOVED lines=17> */
[----:B--2--5:R-:W-:Y:S05]  /*2d20*/  CALL.REL.NOINC `($__internal_4_$__cuda_sm20_dblrcp_rn_slowpath_v3) ;  /* 0x0000001000007944 */ /* 0x024fea0003c00000 */
.L_x_98:
[----:B------:R-:W-:Y:S05]  /*2d30*/  BSYNC.RECONVERGENT B0 ;  /* 0x0000000000007941 */ /* 0x000fea0003800200 */
.L_x_97:
        /* <DEDUP_REMOVED lines=19> */
[----:B--2---:R-:W-:Y:S05]  /*2e70*/  CALL.REL.NOINC `($__internal_4_$__cuda_sm20_dblrcp_rn_slowpath_v3) ;  /* 0x0000000c00ac7944 */ /* 0x004fea0003c00000 */
.L_x_100:
[----:B------:R-:W-:Y:S05]  /*2e80*/  BSYNC.RECONVERGENT B0 ;  /* 0x0000000000007941 */ /* 0x000fea0003800200 */
.L_x_99:
        /* <DEDUP_REMOVED lines=21> */
[----:B--2---:R-:W-:Y:S05]  /*2fe0*/  CALL.REL.NOINC `($__internal_5_$__cuda_sm20_div_rn_f64_full) ;  /* 0x0000000c00ec7944 */ /* 0x004fea0003c00000 */
[----:B------:R-:W-:Y:S01]  /*2ff0*/  IMAD.MOV.U32 R12, RZ, RZ, R14 ;  /* 0x000000ffff0c7224 */ /* 0x000fe200078e000e */
[----:B------:R-:W-:-:S07]  /*3000*/  MOV R13, R15 ;  /* 0x0000000f000d7202 */ /* 0x000fce0000000f00 */
.L_x_102:
[----:B------:R-:W-:Y:S05]  /*3010*/  BSYNC.RECONVERGENT B0 ;  /* 0x0000000000007941 */ /* 0x000fea0003800200 */
.L_x_101:
        /* <DEDUP_REMOVED lines=22> */
[----:B--2---:R-:W-:Y:S05]  /*3180*/  CALL.REL.NOINC `($__internal_5_$__cuda_sm20_div_rn_f64_full) ;  /* 0x0000000c00847944 */ /* 0x004fea0003c00000 */
.L_x_104:
[----:B------:R-:W-:Y:S05]  /*3190*/  BSYNC.RECONVERGENT B0 ;  /* 0x0000000000007941 */ /* 0x000fea0003800200 */
.L_x_103:
[----:B------:R-:W3:Y:S01]  /*31a0*/  LDG.E.64 R10, desc[UR10][R10.64] ;  /* 0x0000000a0a0a7981 */ /* 0x000ee2000c1e1b00 */
[----:B------:R-:W-:Y:S01]  /*31b0*/  DFMA R16, -R16, R18, R40 ;  /* 0x000000121010722b */ /* 0x000fe20000000128 */
[----:B------:R-:W-:Y:S01]  /*31c0*/  MOV R30, R14 ;  /* 0x0000000e001e7202 */ /* 0x000fe20000000f00 */
[----:B------:R-:W-:Y:S01]  /*31d0*/  DFMA R12, -R98, R14, R38 ;  /* 0x0000000e620c722b */ /* 0x000fe20000000126 */
[----:B------:R-:W-:Y:S01]  /*31e0*/  IMAD.MOV.U32 R31, RZ, RZ, R15 ;  /* 0x000000ffff1f7224 */ /* 0x000fe200078e000f */
[-C--:B---3--:R-:W-:Y:S02]  /*31f0*/  DFMA R78, R32, -R10.reuse, R78 ;  /* 0x8000000a204e722b */ /* 0x088fe4000000004e */
[-C--:B------:R-:W-:Y:S02]  /*3200*/  DFMA R74, R28, -R10.reuse, R74 ;  /* 0x8000000a1c4a722b */ /* 0x080fe4000000004a */
[----:B------:R-:W-:Y:S01]  /*3210*/  DFMA R70, R26, -R10, R70 ;  /* 0x8000000a1a46722b */ /* 0x000fe20000000046 */
[----:B------:R-:W-:Y:S10]  /*3220*/  BRA.U !UP0, `(.L_x_105) ;  /* 0x0000000908747547 */ /* 0x000ff4000b800000 */
[----:B------:R-:W0:Y:S01]  /*3230*/  LDC.64 R42, c[0x0][0x3b0] ;  /* 0x0000ec00ff2a7b82 */ /* 0x000e220000000a00 */
[----:B------:R-:W1:Y:S01]  /*3240*/  LDCU UR4, c[0x0][0x3b8] ;  /* 0x00007700ff0477ac */ /* 0x000e620008000800 */
[----:B------:R-:W-:Y:S01]  /*3250*/  IADD3 R5, PT, PT, R3, R6, RZ ;  /* 0x0000000603057210 */ /* 0x000fe20007ffe0ff */
[----:B------:R-:W-:Y:S01]  /*3260*/  IMAD.MOV.U32 R0, RZ, RZ, 0x5 ;  /* 0x00000005ff007424 */ /* 0x000fe200078e00ff */
[----:B------:R-:W-:Y:S01]  /*3270*/  MOV R7, 0x3 ;  /* 0x0000000300077802 */ /* 0x000fe20000000f00 */
[----:B------:R-:W-:Y:S01]  /*3280*/  UIADD3 UR6, UPT, UPT, UR13, -0x3, URZ ;  /* 0xfffffffd0d067890 */ /* 0x000fe2000fffe0ff */
[----:B------:R-:W-:Y:S01]  /*3290*/  IMAD.MOV.U32 R21, RZ, RZ, 0x3 ;  /* 0x00000003ff157424 */ /* 0x000fe200078e00ff */
[----:B------:R-:W-:Y:S01]  /*32a0*/  UIADD3 UR7, UPT, UPT, UR15, -0x3, URZ ;  /* 0xfffffffd0f077890 */ /* 0x000fe2000fffe0ff */
[----:B------:R-:W-:Y:S01]  /*32b0*/  IMAD R5, R5, R0, 0xa ;  /* 0x0000000a05057424 */ /* 0x000fe200078e0200 */
[----:B------:R-:W-:Y:S01]  /*32c0*/  MOV R37, UR13 ;  /* 0x0000000d00257c02 */ /* 0x000fe20008000f00 */
[----:B------:R-:W3:Y:S01]  /*32d0*/  LDCU.64 UR8, c[0x0][0x3a8] ;  /* 0x00007500ff0877ac */ /* 0x000ee20008000a00 */
[----:B------:R-:W-:-:S04]  /*32e0*/  IMAD.U32 R25, RZ, RZ, UR6 ;  /* 0x00000006ff197e24 */ /* 0x000fc8000f8e00ff */
[--C-:B------:R-:W-:Y:S01]  /*32f0*/  IMAD R2, R25, UR12, R4.reuse ;  /* 0x0000000c19027c24 */ /* 0x100fe2000f8e0204 */
[----:B-1----:R-:W-:Y:S01]  /*3300*/  MOV R35, UR4 ;  /* 0x0000000400237c02 */ /* 0x002fe20008000f00 */
[C---:B0-----:R-:W-:Y:S01]  /*3310*/  VIADD R23, R42.reuse, 0xfffffffd ;  /* 0xfffffffd2a177836 */ /* 0x041fe20000000000 */
[C---:B------:R-:W-:Y:S01]  /*3320*/  LEA R11, R42.reuse, 0xfffffffd, 0x1 ;  /* 0xfffffffd2a0b7811 */ /* 0x040fe200078e08ff */
[C---:B------:R-:W-:Y:S01]  /*3330*/  IMAD R7, R42.reuse, R7, -0x3 ;  /* 0xfffffffd2a077424 */ /* 0x040fe200078e0207 */
[C---:B------:R-:W-:Y:S01]  /*3340*/  LEA R15, R42.reuse, 0xfffffffd, 0x3 ;  /* 0xfffffffd2a0f7811 */ /* 0x040fe200078e18ff */
[--C-:B------:R-:W-:Y:S02]  /*3350*/  IMAD R6, R23, UR12, R4.reuse ;  /* 0x0000000c17067c24 */ /* 0x100fe4000f8e0204 */
[--C-:B------:R-:W-:Y:S02]  /*3360*/  IMAD R36, R11, UR12, R4.reuse ;  /* 0x0000000c0b247c24 */ /* 0x100fe4000f8e0204 */
[C---:B------:R-:W-:Y:S01]  /*3370*/  IMAD R21, R42.reuse, 0x9, -R21 ;  /* 0x000000092a157824 */ /* 0x040fe200078e0a15 */
[----:B------:R-:W-:Y:S01]  /*3380*/  LEA R0, R42, R6, 0x1 ;  /* 0x000000062a007211 */ /* 0x000fe200078e08ff */
[C-C-:B------:R-:W-:Y:S01]  /*3390*/  IMAD R10, R35.reuse, UR6, R4.reuse ;  /* 0x00000006230a7c24 */ /* 0x140fe2000f8e0204 */
[----:B------:R-:W-:Y:S01]  /*33a0*/  IADD3 R20, PT, PT, R36, -0x5, R37 ;  /* 0xfffffffb24147810 */ /* 0x000fe20007ffe025 */
[----:B------:R-:W-:Y:S01]  /*33b0*/  IMAD R14, R35, UR7, R4 ;  /* 0x00000007230e7c24 */ /* 0x000fe2000f8e0204 */
[----:B------:R-:W0:Y:S01]  /*33c0*/  LDCU UR7, c[0x0][0x3b8] ;  /* 0x00007700ff0777ac */ /* 0x000e220008000800 */
[----:B------:R-:W-:-:S02]  /*33d0*/  VIADD R0, R0, 0xfffffffb ;  /* 0xfffffffb00007836 */ /* 0x000fc40000000000 */
[--C-:B------:R-:W-:Y:S02]  /*33e0*/  IMAD R38, R15, UR12, R4.reuse ;  /* 0x0000000c0f267c24 */ /* 0x100fe4000f8e0204 */
[C-C-:B------:R-:W-:Y:S02]  /*33f0*/  IMAD R34, R7.reuse, UR12, R4.reuse ;  /* 0x0000000c07227c24 */ /* 0x140fe4000f8e0204 */
[--C-:B------:R-:W-:Y:S01]  /*3400*/  IMAD R22, R7, UR4, R4.reuse ;  /* 0x0000000407167c24 */ /* 0x100fe2000f8e0204 */
[----:B------:R-:W-:Y:S01]  /*3410*/  UIADD3 UR4, UPT, UPT, -UR4, 0x2, URZ ;  /* 0x0000000204047890 */ /* 0x000fe2000fffe1ff */
[----:B------:R-:W-:Y:S01]  /*3420*/  IMAD R40, R21, UR12, R4 ;  /* 0x0000000c15287c24 */ /* 0x000fe2000f8e0204 */
[----:B------:R-:W-:Y:S01]  /*3430*/  IADD3 R7, PT, PT, R42, -0x1, RZ ;  /* 0xffffffff2a077810 */ /* 0x000fe20007ffe0ff */
[----:B------:R-:W-:Y:S01]  /*3440*/  IMAD R24, R0, R43, RZ ;  /* 0x0000002b00187224 */ /* 0x000fe200078e02ff */
[----:B------:R-:W-:Y:S01]  /*3450*/  UIMAD UR4, UR14, UR4, URZ ;  /* 0x000000040e0472a4 */ /* 0x000fe2000f8e02ff */
[----:B------:R-:W-:Y:S01]  /*3460*/  IMAD R0, R5, R42, RZ ;  /* 0x0000002a05007224 */ /* 0x000fe200078e02ff */
[----:B------:R-:W-:Y:S01]  /*3470*/  MOV R5, R31 ;  /* 0x0000001f00057202 */ /* 0x000fe20000000f00 */
[----:B------:R-:W-:-:S02]  /*3480*/  IMAD R21, R2, UR14, R3 ;  /* 0x0000000e02157c24 */ /* 0x000fc4000f8e0203 */
[-CC-:B------:R-:W-:Y:S02]  /*3490*/  IMAD R22, R22, R43.reuse, R43.reuse ;  /* 0x0000002b16167224 */ /* 0x180fe400078e022b */
[-CC-:B------:R-:W-:Y:S02]  /*34a0*/  IMAD R10, R10, R43.reuse, R43.reuse ;  /* 0x0000002b0a0a7224 */ /* 0x180fe400078e022b */
[-C--:B------:R-:W-:Y:S02]  /*34b0*/  IMAD R14, R14, R43.reuse, R43 ;  /* 0x0000002b0e0e7224 */ /* 0x080fe400078e022b */
[----:B------:R-:W-:Y:S02]  /*34c0*/  IMAD R20, R20, R43, RZ ;  /* 0x0000002b14147224 */ /* 0x000fe400078e02ff */
[----:B------:R-:W-:Y:S02]  /*34d0*/  IMAD.MOV.U32 R4, RZ, RZ, R30 ;  /* 0x000000ffff047224 */ /* 0x000fe400078e001e */
[----:B------:R-:W-:-:S02]  /*34e0*/  IMAD R6, R6, UR14, R3 ;  /* 0x0000000e06067c24 */ /* 0x000fc4000f8e0203 */
[--C-:B------:R-:W-:Y:S02]  /*34f0*/  IMAD R2, R38, UR14, R3.reuse ;  /* 0x0000000e26027c24 */ /* 0x100fe4000f8e0203 */
[--C-:B------:R-:W-:Y:S02]  /*3500*/  IMAD R11, R34, UR14, R3.reuse ;  /* 0x0000000e220b7c24 */ /* 0x100fe4000f8e0203 */
[--C-:B------:R-:W-:Y:S02]  /*3510*/  IMAD R15, R40, UR14, R3.reuse ;  /* 0x0000000e280f7c24 */ /* 0x100fe4000f8e0203 */
[----:B0--3--:R-:W-:-:S07]  /*3520*/  IMAD R23, R36, UR14, R3 ;  /* 0x0000000e24177c24 */ /* 0x009fce000f8e0203 */
.L_x_106:
[----:B------:R-:W0:Y:S01]  /*3530*/  LDC.64 R34, c[0x0][0x3a0] ;  /* 0x0000e800ff227b82 */ /* 0x000e220000000a00 */
[C---:B------:R-:W-:Y:S02]  /*3540*/  IADD3 R31, P0, PT, R3.reuse, R24, RZ ;  /* 0x00000018031f7210 */ /* 0x040fe40007f1e0ff */
[----:B------:R-:W-:Y:S02]  /*3550*/  IADD3 R25, P1, PT, R3, R20, RZ ;  /* 0x0000001403197210 */ /* 0x000fe40007f3e0ff */
[----:B------:R-:W-:Y:S02]  /*3560*/  LEA.HI.X.SX32 R38, R24, RZ, 0x1, P0 ;  /* 0x000000ff18267211 */ /* 0x000fe400000f0eff */
[----:B------:R-:W-:Y:S02]  /*3570*/  LEA R36, P0, R31, UR8, 0x3 ;  /* 0x000000081f247c11 */ /* 0x000fe4000f8018ff */
[----:B------:R-:W-:Y:S01]  /*3580*/  IADD3 R30, P2, PT, R3, R22, RZ ;  /* 0x00000016031e7210 */ /* 0x000fe20007f5e0ff */
[----:B------:R-:W-:Y:S01]  /*3590*/  UIADD3 UR6, UPT, UPT, UR5, 0x1, URZ ;  /* 0x0000000105067890 */ /* 0x000fe2000fffe0ff */
[----:B------:R-:W-:Y:S01]  /*35a0*/  LEA.HI.X R37, R31, UR9, R38, 0x3, P0 ;  /* 0x000000091f257c11 */ /* 0x000fe200080f1c26 */
[----:B------:R-:W1:Y:S01]  /*35b0*/  LDC.64 R56, c[0x0][0x398] ;  /* 0x0000e600ff387b82 */ /* 0x000e620000000a00 */
[----:B------:R-:W-:-:S02]  /*35c0*/  LEA.HI.X.SX32 R42, R20, RZ, 0x1, P1 ;  /* 0x000000ff142a7211 */ /* 0x000fc400008f0eff */
[----:B------:R-:W-:Y:S02]  /*35d0*/  LEA R38, P0, R25, UR8, 0x3 ;  /* 0x0000000819267c11 */ /* 0x000fe4000f8018ff */
[----:B------:R-:W-:Y:S01]  /*35e0*/  LEA.HI.X.SX32 R31, R22, RZ, 0x1, P2 ;  /* 0x000000ff161f7211 */ /* 0x000fe200010f0eff */
[----:B------:R-:W3:Y:S01]  /*35f0*/  LDG.E.64 R36, desc[UR10][R36.64+0x8] ;  /* 0x0000080a24247981 */ /* 0x000ee2000c1e1b00 */
[----:B------:R-:W-:Y:S02]  /*3600*/  IADD3 R43, P2, PT, R3, R10, RZ ;  /* 0x0000000a032b7210 */ /* 0x000fe40007f5e0ff */
[----:B------:R-:W-:Y:S02]  /*3610*/  LEA.HI.X R39, R25, UR9, R42, 0x3, P0 ;  /* 0x0000000919277c11 */ /* 0x000fe400080f1c2a */
[----:B------:R-:W-:Y:S01]  /*3620*/  LEA.HI.X.SX32 R52, R10, RZ, 0x1, P2 ;  /* 0x000000ff0a347211 */ /* 0x000fe200010f0eff */
[----:B0-----:R-:W-:Y:S01]  /*3630*/  IMAD.WIDE R44, R2, 0x8, R34 ;  /* 0x00000008022c7825 */ /* 0x001fe200078e0222 */
[----:B------:R-:W-:-:S02]  /*3640*/  LEA R42, P0, R43, UR8, 0x3 ;  /* 0x000000082b2a7c11 */ /* 0x000fc4000f8018ff */
[C---:B------:R-:W-:Y:S01]  /*3650*/  LEA R40, P1, R30.reuse, UR8, 0x3 ;  /* 0x000000081e287c11 */ /* 0x040fe2000f8218ff */
[----:B------:R-:W-:Y:S01]  /*3660*/  IMAD.WIDE R50, R11, 0x8, R34 ;  /* 0x000000080b327825 */ /* 0x000fe200078e0222 */
[----:B------:R-:W-:Y:S01]  /*3670*/  IADD3 R25, P3, PT, R3, R14, RZ ;  /* 0x0000000e03197210 */ /* 0x000fe20007f7e0ff */
[----:B------:R-:W4:Y:S01]  /*3680*/  LDG.E.64 R44, desc[UR10][R44.64] ;  /* 0x0000000a2c2c7981 */ /* 0x000f22000c1e1b00 */
[----:B------:R-:W-:Y:S02]  /*3690*/  LEA.HI.X R43, R43, UR9, R52, 0x3, P0 ;  /* 0x000000092b2b7c11 */ /* 0x000fe400080f1c34 */
[----:B------:R-:W-:Y:S01]  /*36a0*/  LEA.HI.X R41, R30, UR9, R31, 0x3, P1 ;  /* 0x000000091e297c11 */ /* 0x000fe200088f1c1f */
[----:B------:R-:W-:Y:S01]  /*36b0*/  IMAD.WIDE R30, R6, 0x8, R34 ;  /* 0x00000008061e7825 */ /* 0x000fe200078e0222 */
[----:B------:R-:W-:Y:S01]  /*36c0*/  LEA.HI.X.SX32 R46, R14, RZ, 0x1, P3 ;  /* 0x000000ff0e2e7211 */ /* 0x000fe200018f0eff */
[----:B------:R-:W5:Y:S01]  /*36d0*/  LDG.E.64 R50, desc[UR10][R50.64] ;  /* 0x0000000a32327981 */ /* 0x000f62000c1e1b00 */
[----:B------:R-:W-:-:S03]  /*36e0*/  LEA R48, P1, R25, UR8, 0x3 ;  /* 0x0000000819307c11 */ /* 0x000fc6000f8218ff */
[----:B------:R-:W4:Y:S01]  /*36f0*/  LDG.E.64 R42, desc[UR10][R42.64+0x8] ;  /* 0x0000080a2a2a7981 */ /* 0x000f22000c1e1b00 */
[----:B------:R-:W-:Y:S01]  /*3700*/  LEA.HI.X R49, R25, UR9, R46, 0x3, P1 ;  /* 0x0000000919317c11 */ /* 0x000fe200088f1c2e */
[--C-:B------:R-:W-:Y:S02]  /*3710*/  IMAD.WIDE R46, R15, 0x8, R34.reuse ;  /* 0x000000080f2e7825 */ /* 0x100fe400078e0222 */
[----:B------:R-:W2:Y:S02]  /*3720*/  LDG.E.64 R38, desc[UR10][R38.64+0x8] ;  /* 0x0000080a26267981 */ /* 0x000ea4000c1e1b00 */
[--C-:B------:R-:W-:Y:S01]  /*3730*/  IMAD.WIDE R52, R21, 0x8, R34.reuse ;  /* 0x0000000815347825 */ /* 0x100fe200078e0222 */
[----:B------:R-:W-:Y:S01]  /*3740*/  ISETP.LE.AND P0, PT, R7, UR6, PT ;  /* 0x0000000607007c0c */ /* 0x000fe2000bf03270 */
[----:B------:R-:W3:Y:S01]  /*3750*/  LDG.E.64 R30, desc[UR10][R30.64] ;  /* 0x0000000a1e1e7981 */ /* 0x000ee2000c1e1b00 */
[----:B------:R-:W0:Y:S01]  /*3760*/  LDC R25, c[0x0][0x3b4] ;  /* 0x0000ed00ff197b82 */ /* 0x000e220000000800 */
[----:B------:R-:W-:-:S02]  /*3770*/  IMAD.WIDE R34, R23, 0x8, R34 ;  /* 0x0000000817227825 */ /* 0x000fc400078e0222 */
[----:B------:R-:W5:Y:S04]  /*3780*/  LDG.E.64 R40, desc[UR10][R40.64+0x8] ;  /* 0x0000080a28287981 */ /* 0x000f68000c1e1b00 */
[----:B------:R-:W5:Y:S04]  /*3790*/  LDG.E.64 R48, desc[UR10][R48.64+0x8] ;  /* 0x0000080a30307981 */ /* 0x000f68000c1e1b00 */
[----:B------:R-:W5:Y:S01]  /*37a0*/  LDG.E.64 R46, desc[UR10][R46.64] ;  /* 0x0000000a2e2e7981 */ /* 0x000f62000c1e1b00 */
[----:B------:R-:W1:Y:S03]  /*37b0*/  @!P0 LDC.64 R54, c[0x3][0x48] ;  /* 0x00c01200ff368b82 */ /* 0x000e660000000a00 */
[----:B------:R-:W5:Y:S04]  /*37c0*/  LDG.E.64 R52, desc[UR10][R52.64] ;  /* 0x0000000a34347981 */ /* 0x000f68000c1e1b00 */
[----:B------:R-:W5:Y:S01]  /*37d0*/  LDG.E.64 R34, desc[UR10][R34.64] ;  /* 0x0000000a22227981 */ /* 0x000f62000c1e1b00 */
[----:B------:R-:W-:Y:S01]  /*37e0*/  VIADD R0, R0, 0xfffffffb ;  /* 0xfffffffb00007836 */ /* 0x000fe20000000000 */
[----:B------:R-:W-:-:S02]  /*37f0*/  UIADD3 UR6, UPT, UPT, -UR7, URZ, URZ ;  /* 0x000000ff07067290 */ /* 0x000fc4000fffe1ff */
[----:B------:R-:W-:-:S04]  /*3800*/  UISETP.NE.AND UP0, UPT, UR5, 0x1, UPT ;  /* 0x000000010500788c */ /* 0x000fc8000bf05270 */
[C---:B0-----:R-:W-:Y:S02]  /*3810*/  IMAD R24, R25.reuse, UR6, R24 ;  /* 0x0000000619187c24 */ /* 0x041fe4000f8e0218 */
[C---:B------:R-:W-:Y:S02]  /*3820*/  IMAD R22, R25.reuse, UR6, R22 ;  /* 0x0000000619167c24 */ /* 0x040fe4000f8e0216 */
[C---:B------:R-:W-:Y:S02]  /*3830*/  IMAD R10, R25.reuse, UR6, R10 ;  /* 0x00000006190a7c24 */ /* 0x040fe4000f8e020a */
[C---:B------:R-:W-:Y:S02]  /*3840*/  IMAD R14, R25.reuse, UR6, R14 ;  /* 0x00000006190e7c24 */ /* 0x040fe4000f8e020e */
[----:B------:R-:W-:Y:S01]  /*3850*/  IMAD R20, R25, UR6, R20 ;  /* 0x0000000619147c24 */ /* 0x000fe2000f8e0214 */
[----:B------:R-:W-:Y:S01]  /*3860*/  UIADD3 UR6, UPT, UPT, UR5, -0x1, URZ ;  /* 0xffffffff05067890 */ /* 0x000fe2000fffe0ff */
[----:B------:R-:W-:Y:S01]  /*3870*/  IADD3 R6, PT, PT, R6, UR4, RZ ;  /* 0x0000000406067c10 */ /* 0x000fe2000fffe0ff */
[----:B------:R-:W-:Y:S01]  /*3880*/  VIADD R11, R11, UR4 ;  /* 0x000000040b0b7c36 */ /* 0x000fe20008000000 */
[----:B------:R-:W-:Y:S01]  /*3890*/  IADD3 R21, PT, PT, R21, UR4, RZ ;  /* 0x0000000415157c10 */ /* 0x000fe2000fffe0ff */
[----:B------:R-:W-:Y:S01]  /*38a0*/  VIADD R2, R2, UR4 ;  /* 0x0000000402027c36 */ /* 0x000fe20008000000 */
[----:B------:R-:W-:Y:S01]  /*38b0*/  IADD3 R15, PT, PT, R15, UR4, RZ ;  /* 0x000000040f0f7c10 */ /* 0x000fe2000fffe0ff */
[----:B------:R-:W-:Y:S01]  /*38c0*/  VIADD R23, R23, UR4 ;  /* 0x0000000417177c36 */ /* 0x000fe20008000000 */
[----:B------:R-:W-:Y:S01]  /*38d0*/  UMOV UR5, UR6 ;  /* 0x0000000600057c82 */ /* 0x000fe20008000000 */
[----:B----4-:R-:W-:-:S02]  /*38e0*/  DFMA R42, -R44, R16, R42 ;  /* 0x000000102c2a722b */ /* 0x010fc4000000012a */
[----:B------:R-:W-:Y:S02]  /*38f0*/  @!P0 DADD R44, R4, R18 ;  /* 0x00000000042c8229 */ /* 0x000fe40000000012 */
[C---:B---3--:R-:W-:Y:S02]  /*3900*/  DFMA R36, -R30.reuse, R78, R36 ;  /* 0x0000004e1e24722b */ /* 0x048fe40000000124 */
[C---:B--2---:R-:W-:Y:S02]  /*3910*/  DFMA R38, -R30.reuse, R74, R38 ;  /* 0x0000004a1e26722b */ /* 0x044fe40000000126 */
[----:B-----5:R-:W-:Y:S02]  /*3920*/  DFMA R40, -R30, R70, R40 ;  /* 0x000000461e28722b */ /* 0x020fe40000000128 */
[----:B-1----:R-:W-:Y:S02]  /*3930*/  @!P0 DMUL R30, R26, R54 ;  /* 0x000000361a1e8228 */ /* 0x002fe40000000000 */
[----:B------:R-:W-:-:S02]  /*3940*/  DFMA R48, -R50, R12, R48 ;  /* 0x0000000c3230722b */ /* 0x000fc40000000130 */
[----:B------:R-:W-:Y:S02]  /*3950*/  @!P0 DADD R50, -R4, R18 ;  /* 0x0000000004328229 */ /* 0x000fe40000000112 */
[----:B------:R-:W-:Y:S02]  /*3960*/  DFMA R42, R18, -R46, R42 ;  /* 0x8000002e122a722b */ /* 0x000fe4000000002a */
[----:B------:R-:W-:Y:S02]  /*3970*/  @!P0 DADD R46, -RZ, -R28 ;  /* 0x00000000ff2e8229 */ /* 0x000fe4000000091c */
[----:B------:R-:W-:Y:S02]  /*3980*/  DFMA R48, R4, -R52, R48 ;  /* 0x800000340430722b */ /* 0x000fe40000000030 */
[----:B------:R-:W-:Y:S02]  /*3990*/  @!P0 DFMA R18, R44, 0.5, -R30 ;  /* 0x3fe000002c12882b */ /* 0x000fe4000000081e */
[----:B------:R-:W-:-:S02]  /*39a0*/  DFMA R40, R26, -R34, R40 ;  /* 0x800000221a28722b */ /* 0x000fc40000000028 */
[----:B------:R-:W-:Y:S02]  /*39b0*/  @!P0 DMUL R26, R50, R54 ;  /* 0x00000036321a8228 */ /* 0x000fe40000000000 */
[----:B------:R-:W-:Y:S02]  /*39c0*/  @!P0 DFMA R4, R44, 0.5, R30 ;  /* 0x3fe000002c04882b */ /* 0x000fe4000000001e */
[-C--:B------:R-:W-:Y:S01]  /*39d0*/  DFMA R38, R28, -R34.reuse, R38 ;  /* 0x800000221c26722b */ /* 0x080fe20000000026 */
[----:B------:R-:W-:Y:S01]  /*39e0*/  IMAD.WIDE R30, R0, 0x8, R56 ;  /* 0x00000008001e7825 */ /* 0x000fe200078e0238 */
[----:B------:R-:W-:Y:S01]  /*39f0*/  @!P0 MOV R28, R32 ;  /* 0x00000020001c8202 */ /* 0x000fe20000000f00 */
[----:B------:R-:W-:Y:S02]  /*3a00*/  DFMA R36, R32, -R34, R36 ;  /* 0x800000222024722b */ /* 0x000fe40000000024 */
[----:B------:R-:W-:Y:S01]  /*3a10*/  @!P0 IMAD.MOV.U32 R29, RZ, RZ, R33 ;  /* 0x000000ffff1d8224 */ /* 0x000fe200078e0021 */
[----:B------:R-:W-:Y:S01]  /*3a20*/  @!P0 MOV R32, R46 ;  /* 0x0000002e00208202 */ /* 0x000fe20000000f00 */
[----:B------:R-:W-:Y:S01]  /*3a30*/  @!P0 IMAD.MOV.U32 R33, RZ, RZ, R47 ;  /* 0x000000ffff218224 */ /* 0x000fe200078e002f */
[----:B------:R0:W-:Y:S04]  /*3a40*/  STG.E.64 desc[UR10][R30.64+0x10], R26 ;  /* 0x0000101a1e007986 */ /* 0x0001e8000c101b0a */
[----:B------:R1:W-:Y:S04]  /*3a50*/  STG.E.64 desc[UR10][R30.64+0x8], R28 ;  /* 0x0000081c1e007986 */ /* 0x0003e8000c101b0a */
[----:B------:R2:W-:Y:S04]  /*3a60*/  STG.E.64 desc[UR10][R30.64+0x18], R18 ;  /* 0x000018121e007986 */ /* 0x0005e8000c101b0a */
[----:B------:R-:W-:Y:S04]  /*3a70*/  STG.E.64 desc[UR10][R30.64+0x20], R4 ;  /* 0x000020041e007986 */ /* 0x000fe8000c101b0a */
[----:B------:R3:W-:Y:S01]  /*3a80*/  STG.E.64 desc[UR10][R30.64], R32 ;  /* 0x000000201e007986 */ /* 0x0007e2000c101b0a */
[----:B0-----:R-:W-:Y:S01]  /*3a90*/  MOV R26, R70 ;  /* 0x00000046001a7202 */ /* 0x001fe20000000f00 */
[----:B-1----:R-:W-:Y:S01]  /*3aa0*/  IMAD.MOV.U32 R29, RZ, RZ, R75 ;  /* 0x000000ffff1d7224 */ /* 0x002fe200078e004b */
[----:B------:R-:W-:Y:S01]  /*3ab0*/  MOV R28, R74 ;  /* 0x0000004a001c7202 */ /* 0x000fe20000000f00 */
[----:B------:R-:W-:Y:S01]  /*3ac0*/  IMAD.MOV.U32 R27, RZ, RZ, R71 ;  /* 0x000000ffff1b7224 */ /* 0x000fe200078e0047 */
[----:B------:R-:W-:Y:S01]  /*3ad0*/  MOV R74, R38 ;  /* 0x00000026004a7202 */ /* 0x000fe20000000f00 */
[----:B--2---:R-:W-:Y:S01]  /*3ae0*/  IMAD.MOV.U32 R19, RZ, RZ, R17 ;  /* 0x000000ffff137224 */ /* 0x004fe200078e0011 */
[----:B------:R-:W-:Y:S01]  /*3af0*/  MOV R18, R16 ;  /* 0x0000001000127202 */ /* 0x000fe20000000f00 */
[----:B------:R-:W-:Y:S01]  /*3b00*/  IMAD.MOV.U32 R75, RZ, RZ, R39 ;  /* 0x000000ffff4b7224 */ /* 0x000fe200078e0027 */
[----:B------:R-:W-:Y:S01]  /*3b10*/  MOV R70, R40 ;  /* 0x0000002800467202 */ /* 0x000fe20000000f00 */
        /* <DEDUP_REMOVED lines=13> */
[----:B------:R-:W-:Y:S06]  /*3bf0*/  BRA.U UP0, `(.L_x_106) ;  /* 0xfffffff9004c7547 */ /* 0x000fec000b83ffff */
.L_x_105:
[----:B------:R-:W0:Y:S01]  /*3c00*/  LDCU.64 UR16, c[0x3][0x48] ;  /* 0x00c00900ff1077ac */ /* 0x000e220008000a00 */
[C-C-:B------:R-:W-:Y:S02]  /*3c10*/  DADD R4, R30.reuse, R18.reuse ;  /* 0x000000001e047229 */ /* 0x140fe40000000012 */
[----:B------:R-:W-:Y:S02]  /*3c20*/  DADD R6, -R30, R18 ;  /* 0x000000001e067229 */ /* 0x000fe40000000112 */
[----:B------:R-:W-:-:S07]  /*3c30*/  DADD R14, -RZ, -R28 ;  /* 0x00000000ff0e7229 */ /* 0x000fce000000091c */
[----:B------:R-:W-:Y:S04]  /*3c40*/  STG.E.64 desc[UR10][R80.64+0x28], R14 ;  /* 0x0000280e50007986 */ /* 0x000fe8000c101b0a */
        /* <DEDUP_REMOVED lines=14> */
        .weak           $__internal_4_$__cuda_sm20_dblrcp_rn_slowpath_v3
        .type           $__internal_4_$__cuda_sm20_dblrcp_rn_slowpath_v3,@function
        .size           $__internal_4_$__cuda_sm20_dblrcp_rn_slowpath_v3,($__internal_5_$__cuda_sm20_div_rn_f64_full - $__internal_4_$__cuda_sm20_dblrcp_rn_slowpath_v3)
$__internal_4_$__cuda_sm20_dblrcp_rn_slowpath_v3:
[----:B------:R-:W-:Y:S01]  /*3d30*/  DSETP.GTU.AND P0, PT, |R102|, +INF , PT ;  /* 0x7ff000006600742a */ /* 0x000fe20003f0c200 */
[----:B------:R-:W-:-:S13]  /*3d40*/  BSSY.RECONVERGENT B1, `(.L_x_107) ;  /* 0x0000022000017945 */ /* 0x000fda0003800200 */
[----:B------:R-:W-:Y:S05]  /*3d50*/  @P0 BRA `(.L_x_108) ;  /* 0x0000000000780947 */ /* 0x000fea0003800000 */
[----:B------:R-:W-:-:S04]  /*3d60*/  LOP3.LUT R19, R103, 0x7fffffff, RZ, 0xc0, !PT ;  /* 0x7fffffff67137812 */ /* 0x000fc800078ec0ff */
[----:B------:R-:W-:-:S04]  /*3d70*/  IADD3 R21, PT, PT, R19, -0x1, RZ ;  /* 0xffffffff13157810 */ /* 0x000fc80007ffe0ff */
[----:B------:R-:W-:-:S13]  /*3d80*/  ISETP.GE.U32.AND P0, PT, R21, 0x7fefffff, PT ;  /* 0x7fefffff1500780c */ /* 0x000fda0003f06070 */
[----:B------:R-:W-:Y:S01]  /*3d90*/  @P0 LOP3.LUT R105, R103, 0x7ff00000, RZ, 0x3c, !PT ;  /* 0x7ff0000067690812 */ /* 0x000fe200078e3cff */
[----:B------:R-:W-:Y:S01]  /*3da0*/  @P0 IMAD.MOV.U32 R104, RZ, RZ, RZ ;  /* 0x000000ffff680224 */ /* 0x000fe200078e00ff */
[----:B------:R-:W-:Y:S06]  /*3db0*/  @P0 BRA `(.L_x_109) ;  /* 0x0000000000680947 */ /* 0x000fec0003800000 */
[----:B------:R-:W-:-:S13]  /*3dc0*/  ISETP.GE.U32.AND P0, PT, R19, 0x1000001, PT ;  /* 0x010000011300780c */ /* 0x000fda0003f06070 */
[----:B------:R-:W-:Y:S05]  /*3dd0*/  @!P0 BRA `(.L_x_110) ;  /* 0x0000000000348947 */ /* 0x000fea0003800000 */
[----:B------:R-:W-:Y:S01]  /*3de0*/  IADD3 R105, PT, PT, R103, -0x3fe00000, RZ ;  /* 0xc020000067697810 */ /* 0x000fe20007ffe0ff */
[----:B------:R-:W-:-:S03]  /*3df0*/  IMAD.MOV.U32 R104, RZ, RZ, R102 ;  /* 0x000000ffff687224 */ /* 0x000fc600078e0066 */
        /* <DEDUP_REMOVED lines=11> */
.L_x_110:
        /* <DEDUP_REMOVED lines=9> */
.L_x_108:
[----:B------:R-:W-:Y:S02]  /*3f40*/  LOP3.LUT R105, R103, 0x80000, RZ, 0xfc, !PT ;  /* 0x0008000067697812 */ /* 0x000fe400078efcff */
[----:B------:R-:W-:-:S07]  /*3f50*/  MOV R104, R102 ;  /* 0x0000006600687202 */ /* 0x000fce0000000f00 */
.L_x_109:
[----:B------:R-:W-:Y:S05]  /*3f60*/  BSYNC.RECONVERGENT B1 ;  /* 0x0000000000017941 */ /* 0x000fea0003800200 */
.L_x_107:
[----:B------:R-:W-:Y:S01]  /*3f70*/  IMAD.MOV.U32 R30, RZ, RZ, R0 ;  /* 0x000000ffff1e7224 */ /* 0x000fe200078e0000 */
[----:B------:R-:W-:-:S04]  /*3f80*/  MOV R31, 0x0 ;  /* 0x00000000001f7802 */ /* 0x000fc80000000f00 */
[----:B------:R-:W-:Y:S05]  /*3f90*/  RET.REL.NODEC R30 `(_Z14x_solve_kernelPdS_S_S_S_S_iii) ;  /* 0xffffffc01e187950 */ /* 0x000fea0003c3ffff */
        .weak           $__internal_5_$__cuda_sm20_div_rn_f64_full
        .type           $__internal_5_$__cuda_sm20_div_rn_f64_full,@function
        .size           $__internal_5_$__cuda_sm20_div_rn_f64_full,(.L_x_232 - $__internal_5_$__cuda_sm20_div_rn_f64_full)
$__internal_5_$__cuda_sm20_div_rn_f64_full:
[C---:B------:R-:W-:Y:S01]  /*3fa0*/  FSETP.GEU.AND P0, PT, |R37|.reuse, 1.469367938527859385e-39, PT ;  /* 0x001000002500780b */ /* 0x040fe20003f0e200 */
[----:B------:R-:W-:Y:S01]  /*3fb0*/  IMAD.MOV.U32 R36, RZ, RZ, R14 ;  /* 0x000000ffff247224 */ /* 0x000fe200078e000e */
[----:B------:R-:W-:Y:S01]  /*3fc0*/  LOP3.LUT R12, R37, 0x800fffff, RZ, 0xc0, !PT ;  /* 0x800fffff250c7812 */ /* 0x000fe200078ec0ff */
[----:B------:R-:W-:Y:S01]  /*3fd0*/  IMAD.MOV.U32 R34, RZ, RZ, R24 ;  /* 0x000000ffff227224 */ /* 0x000fe200078e0018 */
[----:B------:R-:W-:Y:S01]  /*3fe0*/  MOV R35, R25 ;  /* 0x0000001900237202 */ /* 0x000fe20000000f00 */
[----:B------:R-:W-:Y:S01]  /*3ff0*/  BSSY.RECONVERGENT B1, `(.L_x_111) ;  /* 0x0000056000017945 */ /* 0x000fe20003800200 */
[----:B------:R-:W-:Y:S02]  /*4000*/  LOP3.LUT R13, R12, 0x3ff00000, RZ, 0xfc, !PT ;  /* 0x3ff000000c0d7812 */ /* 0x000fe400078efcff */
[----:B------:R-:W-:Y:S01]  /*4010*/  MOV R12, R14 ;  /* 0x0000000e000c7202 */ /* 0x000fe20000000f00 */
[----:B------:R-:W-:Y:S01]  /*4020*/  IMAD.MOV.U32 R14, RZ, RZ, 0x1 ;  /* 0x00000001ff0e7424 */ /* 0x000fe200078e00ff */
[----:B------:R-:W-:-:S02]  /*4030*/  FSETP.GEU.AND P2, PT, |R35|, 1.469367938527859385e-39, PT ;  /* 0x001000002300780b */ /* 0x000fc40003f4e200 */
[----:B------:R-:W-:Y:S01]  /*4040*/  LOP3.LUT R43, R35, 0x7ff00000, RZ, 0xc0, !PT ;  /* 0x7ff00000232b7812 */ /* 0x000fe200078ec0ff */
[----:B------:R-:W-:Y:S01]  /*4050*/  @!P0 DMUL R12, R36, 8.98846567431157953865e+307 ;  /* 0x7fe00000240c8828 */ /* 0x000fe20000000000 */
[----:B------:R-:W-:Y:S02]  /*4060*/  LOP3.LUT R42, R37, 0x7ff00000, RZ, 0xc0, !PT ;  /* 0x7ff00000252a7812 */ /* 0x000fe400078ec0ff */
[----:B------:R-:W-:Y:S02]  /*4070*/  MOV R7, 0x1ca00000 ;  /* 0x1ca0000000077802 */ /* 0x000fe40000000f00 */
[----:B------:R-:W-:Y:S01]  /*4080*/  ISETP.GE.U32.AND P1, PT, R43, R42, PT ;  /* 0x0000002a2b00720c */ /* 0x000fe20003f26070 */
[----:B------:R-:W0:Y:S04]  /*4090*/  MUFU.RCP64H R15, R13 ;  /* 0x0000000d000f7308 */ /* 0x000e280000001800 */
[----:B------:R-:W-:-:S04]  /*40a0*/  @!P2 LOP3.LUT R0, R37, 0x7ff00000, RZ, 0xc0, !PT ;  /* 0x7ff000002500a812 */ /* 0x000fc800078ec0ff */
[----:B------:R-:W-:Y:S02]  /*40b0*/  @!P2 ISETP.GE.U32.AND P3, PT, R43, R0, PT ;  /* 0x000000002b00a20c */ /* 0x000fe40003f66070 */
[----:B------:R-:W-:Y:S02]  /*40c0*/  MOV R0, R42 ;  /* 0x0000002a00007202 */ /* 0x000fe40000000f00 */
[----:B------:R-:W-:Y:S02]  /*40d0*/  @!P2 SEL R5, R7, 0x63400000, !P3 ;  /* 0x634000000705a807 */ /* 0x000fe40005800000 */
[----:B------:R-:W-:Y:S02]  /*40e0*/  @!P0 LOP3.LUT R0, R13, 0x7ff00000, RZ, 0xc0, !PT ;  /* 0x7ff000000d008812 */ /* 0x000fe400078ec0ff */
[----:B------:R-:W-:Y:S01]  /*40f0*/  @!P2 LOP3.LUT R5, R5, 0x80000000, R35, 0xf8, !PT ;  /* 0x800000000505a812 */ /* 0x000fe200078ef823 */
[----:B0-----:R-:W-:Y:S01]  /*4100*/  DFMA R20, R14, -R12, 1 ;  /* 0x3ff000000e14742b */ /* 0x001fe2000000080c */
[----:B------:R-:W-:-:S07]  /*4110*/  IADD3 R44, PT, PT, R0, -0x1, RZ ;  /* 0xffffffff002c7810 */ /* 0x000fce0007ffe0ff */
[----:B------:R-:W-:-:S08]  /*4120*/  DFMA R20, R20, R20, R20 ;  /* 0x000000141414722b */ /* 0x000fd00000000014 */
[----:B------:R-:W-:Y:S01]  /*4130*/  DFMA R24, R14, R20, R14 ;  /* 0x000000140e18722b */ /* 0x000fe2000000000e */
[----:B------:R-:W-:Y:S01]  /*4140*/  SEL R15, R7, 0x63400000, !P1 ;  /* 0x63400000070f7807 */ /* 0x000fe20004800000 */
[----:B------:R-:W-:Y:S01]  /*4150*/  IMAD.MOV.U32 R14, RZ, RZ, R34 ;  /* 0x000000ffff0e7224 */ /* 0x000fe200078e0022 */
[----:B------:R-:W-:Y:S01]  /*4160*/  @!P2 LOP3.LUT R21, R5, 0x100000, RZ, 0xfc, !PT ;  /* 0x001000000515a812 */ /* 0x000fe200078efcff */
[----:B------:R-:W-:Y:S01]  /*4170*/  IMAD.MOV.U32 R5, RZ, RZ, R43 ;  /* 0x000000ffff057224 */ /* 0x000fe200078e002b */
[----:B------:R-:W-:Y:S02]  /*4180*/  LOP3.LUT R15, R15, 0x800fffff, R35, 0xf8, !PT ;  /* 0x800fffff0f0f7812 */ /* 0x000fe400078ef823 */
[----:B------:R-:W-:Y:S01]  /*4190*/  @!P2 MOV R20, RZ ;  /* 0x000000ff0014a202 */ /* 0x000fe20000000f00 */
[----:B------:R-:W-:-:S05]  /*41a0*/  DFMA R30, R24, -R12, 1 ;  /* 0x3ff00000181e742b */ /* 0x000fca000000080c */
[----:B------:R-:W-:-:S03]  /*41b0*/  @!P2 DFMA R14, R14, 2, -R20 ;  /* 0x400000000e0ea82b */ /* 0x000fc60000000814 */
[----:B------:R-:W-:-:S07]  /*41c0*/  DFMA R30, R24, R30, R24 ;  /* 0x0000001e181e722b */ /* 0x000fce0000000018 */
[----:B------:R-:W-:Y:S01]  /*41d0*/  @!P2 LOP3.LUT R5, R15, 0x7ff00000, RZ, 0xc0, !PT ;  /* 0x7ff000000f05a812 */ /* 0x000fe200078ec0ff */
[----:B------:R-:W-:-:S04]  /*41e0*/  DMUL R20, R30, R14 ;  /* 0x0000000e1e147228 */ /* 0x000fc80000000000 */
[----:B------:R-:W-:-:S04]  /*41f0*/  VIADD R42, R5, 0xffffffff ;  /* 0xffffffff052a7836 */ /* 0x000fc80000000000 */
[----:B------:R-:W-:Y:S01]  /*4200*/  DFMA R24, R20, -R12, R14 ;  /* 0x8000000c1418722b */ /* 0x000fe2000000000e */
[----:B------:R-:W-:-:S04]  /*4210*/  ISETP.GT.U32.AND P0, PT, R42, 0x7feffffe, PT ;  /* 0x7feffffe2a00780c */ /* 0x000fc80003f04070 */
[----:B------:R-:W-:-:S03]  /*4220*/  ISETP.GT.U32.OR P0, PT, R44, 0x7feffffe, P0 ;  /* 0x7feffffe2c00780c */ /* 0x000fc60000704470 */
[----:B------:R-:W-:-:S10]  /*4230*/  DFMA R30, R30, R24, R20 ;  /* 0x000000181e1e722b */ /* 0x000fd40000000014 */
[----:B------:R-:W-:Y:S05]  /*4240*/  @P0 BRA `(.L_x_112) ;  /* 0x00000000006c0947 */ /* 0x000fea0003800000 */
[----:B------:R-:W-:Y:S01]  /*4250*/  LOP3.LUT R20, R37, 0x7ff00000, RZ, 0xc0, !PT ;  /* 0x7ff0000025147812 */ /* 0x000fe200078ec0ff */
[----:B------:R-:W-:-:S03]  /*4260*/  IMAD.MOV.U32 R24, RZ, RZ, RZ ;  /* 0x000000ffff187224 */ /* 0x000fc600078e00ff */
[CC--:B------:R-:W-:Y:S02]  /*4270*/  VIADDMNMX R0, R43.reuse, -R20.reuse, 0xb9600000, !PT ;  /* 0xb96000002b007446 */ /* 0x0c0fe40007800914 */
[----:B------:R-:W-:Y:S02]  /*4280*/  ISETP.GE.U32.AND P0, PT, R43, R20, PT ;  /* 0x000000142b00720c */ /* 0x000fe40003f06070 */
[----:B------:R-:W-:Y:S02]  /*4290*/  VIMNMX R0, PT, PT, R0, 0x46a00000, PT ;  /* 0x46a0000000007848 */ /* 0x000fe40003fe0100 */
[----:B------:R-:W-:-:S05]  /*42a0*/  SEL R7, R7, 0x63400000, !P0 ;  /* 0x6340000007077807 */ /* 0x000fca0004000000 */
[----:B------:R-:W-:-:S05]  /*42b0*/  IMAD.IADD R0, R0, 0x1, -R7 ;  /* 0x0000000100007824 */ /* 0x000fca00078e0a07 */
        /* <DEDUP_REMOVED lines=10> */
[----:B------:R-:W-:Y:S01]  /*4360*/  IMAD.MOV R13, RZ, RZ, -R0 ;  /* 0x000000ffff0d7224 */ /* 0x000fe200078e0a00 */
[----:B------:R-:W-:Y:S01]  /*4370*/  MOV R12, RZ ;  /* 0x000000ff000c7202 */ /* 0x000fe20000000f00 */
        /* <DEDUP_REMOVED lines=8> */
.L_x_112:
[----:B------:R-:W-:-:S14]  /*4400*/  DSETP.NAN.AND P0, PT, R34, R34, PT ;  /* 0x000000222200722a */ /* 0x000fdc0003f08000 */
[----:B------:R-:W-:Y:S05]  /*4410*/  @P0 BRA `(.L_x_114) ;  /* 0x0000000000440947 */ /* 0x000fea0003800000 */
[----:B------:R-:W-:-:S14]  /*4420*/  DSETP.NAN.AND P0, PT, R36, R36, PT ;  /* 0x000000242400722a */ /* 0x000fdc0003f08000 */
[----:B------:R-:W-:Y:S05]  /*4430*/  @P0 BRA `(.L_x_115) ;  /* 0x0000000000300947 */ /* 0x000fea0003800000 */
[----:B------:R-:W-:Y:S01]  /*4440*/  ISETP.NE.AND P0, PT, R5, R0, PT ;  /* 0x000000000500720c */ /* 0x000fe20003f05270 */
[----:B------:R-:W-:Y:S01]  /*4450*/  IMAD.MOV.U32 R20, RZ, RZ, 0x0 ;  /* 0x00000000ff147424 */ /* 0x000fe200078e00ff */
[----:B------:R-:W-:-:S11]  /*4460*/  MOV R21, 0xfff80000 ;  /* 0xfff8000000157802 */ /* 0x000fd60000000f00 */
[----:B------:R-:W-:Y:S05]  /*4470*/  @!P0 BRA `(.L_x_113) ;  /* 0x0000000000348947 */ /* 0x000fea0003800000 */
[----:B------:R-:W-:Y:S02]  /*4480*/  ISETP.NE.AND P0, PT, R5, 0x7ff00000, PT ;  /* 0x7ff000000500780c */ /* 0x000fe40003f05270 */
[----:B------:R-:W-:Y:S02]  /*4490*/  LOP3.LUT R21, R35, 0x80000000, R37, 0x48, !PT ;  /* 0x8000000023157812 */ /* 0x000fe400078e4825 */
[----:B------:R-:W-:-:S13]  /*44a0*/  ISETP.EQ.OR P0, PT, R0, RZ, !P0 ;  /* 0x000000ff0000720c */ /* 0x000fda0004702670 */
[----:B------:R-:W-:Y:S01]  /*44b0*/  @P0 LOP3.LUT R0, R21, 0x7ff00000, RZ, 0xfc, !PT ;  /* 0x7ff0000015000812 */ /* 0x000fe200078efcff */
[----:B------:R-:W-:Y:S01]  /*44c0*/  @!P0 IMAD.MOV.U32 R20, RZ, RZ, RZ ;  /* 0x000000ffff148224 */ /* 0x000fe200078e00ff */
[----:B------:R-:W-:-:S03]  /*44d0*/  @P0 MOV R20, RZ ;  /* 0x000000ff00140202 */ /* 0x000fc60000000f00 */
[----:B------:R-:W-:Y:S01]  /*44e0*/  @P0 IMAD.MOV.U32 R21, RZ, RZ, R0 ;  /* 0x000000ffff150224 */ /* 0x000fe200078e0000 */
[----:B------:R-:W-:Y:S06]  /*44f0*/  BRA `(.L_x_113) ;  /* 0x0000000000147947 */ /* 0x000fec0003800000 */
.L_x_115:
[----:B------:R-:W-:Y:S02]  /*4500*/  LOP3.LUT R21, R37, 0x80000, RZ, 0xfc, !PT ;  /* 0x0008000025157812 */ /* 0x000fe400078efcff */
[----:B------:R-:W-:Y:S01]  /*4510*/  MOV R20, R36 ;  /* 0x0000002400147202 */ /* 0x000fe20000000f00 */
[----:B------:R-:W-:Y:S06]  /*4520*/  BRA `(.L_x_113) ;  /* 0x0000000000087947 */ /* 0x000fec0003800000 */
.L_x_114:
[----:B------:R-:W-:Y:S01]  /*4530*/  LOP3.LUT R21, R35, 0x80000, RZ, 0xfc, !PT ;  /* 0x0008000023157812 */ /* 0x000fe200078efcff */
[----:B------:R-:W-:-:S07]  /*4540*/  IMAD.MOV.U32 R20, RZ, RZ, R34 ;  /* 0x000000ffff147224 */ /* 0x000fce00078e0022 */
.L_x_113:
[----:B------:R-:W-:Y:S05]  /*4550*/  BSYNC.RECONVERGENT B1 ;  /* 0x0000000000017941 */ /* 0x000fea0003800200 */
.L_x_111:
[----:B------:R-:W-:Y:S01]  /*4560*/  HFMA2 R13, -RZ, RZ, 0, 0 ;  /* 0x00000000ff0d7431 */ /* 0x000fe200000001ff */
[----:B------:R-:W-:Y:S01]  /*4570*/  MOV R12, R2 ;  /* 0x00000002000c7202 */ /* 0x000fe20000000f00 */
[----:B------:R-:W-:Y:S01]  /*4580*/  IMAD.MOV.U32 R15, RZ, RZ, R21 ;  /* 0x000000ffff0f7224 */ /* 0x000fe200078e0015 */
[----:B------:R-:W-:Y:S02]  /*4590*/  MOV R14, R20 ;  /* 0x00000014000e7202 */ /* 0x000fe40000000f00 */
[----:B------:R-:W-:Y:S05]  /*45a0*/  RET.REL.NODEC R12 `(_Z14x_solve_kernelPdS_S_S_S_S_iii) ;  /* 0xffffffb80c947950 */ /* 0x000fea0003c3ffff */
.L_x_116:
        /* <DEDUP_REMOVED lines=13> */
.L_x_232:


//--------------------- .text._Z13txinvr_kernelPdS_S_S_S_S_S_iii --------------------------
	.section	.text._Z13txinvr_kernelPdS_S_S_S_S_S_iii,"ax",@progbits
	.align	128
.text._Z13txinvr_kernelPdS_S_S_S_S_S_iii:
        .type           _Z13txinvr_kernelPdS_S_S_S_S_S_iii,@function
        .size           _Z13txinvr_kernelPdS_S_S_S_S_S_iii,(.L_x_235 - _Z13txinvr_kernelPdS_S_S_S_S_S_iii)
        .other          _Z13txinvr_kernelPdS_S_S_S_S_S_iii,@"STO_CUDA_ENTRY STV_DEFAULT"
_Z13txinvr_kernelPdS_S_S_S_S_S_iii:
[----:B------:R-:W-:Y:S08]  /*0000*/  LDC R1, c[0x0][0x37c] ;  /* 0x0000df00ff017b82 */ /* 0x000ff00000000800 */
[----:B------:R-:W0:Y:S01]  /*0010*/  S2UR UR6, SR_CTAID.Y ;  /* 0x00000000000679c3 */ /* 0x000e220000002600 */
[----:B------:R-:W1:Y:S01]  /*0020*/  S2R R14, SR_TID.X ;  /* 0x00000000000e7919 */ /* 0x000e620000002100 */
[----:B------:R-:W2:Y:S06]  /*0030*/  LDCU.64 UR4, c[0x0][0x358] ;  /* 0x00006b00ff0477ac */ /* 0x000eac0008000a00 */
[----:B------:R-:W0:Y:S08]  /*0040*/  LDC.64 R2, c[0x0][0x3b8] ;  /* 0x0000ee00ff027b82 */ /* 0x000e300000000a00 */
[----:B------:R-:W3:Y:S08]  /*0050*/  S2UR UR7, SR_CTAID.X ;  /* 0x00000000000779c3 */ /* 0x000ef00000002500 */
[----:B------:R-:W4:Y:S01]  /*0060*/  LDC.64 R6, c[0x0][0x3a0] ;  /* 0x0000e800ff067b82 */ /* 0x000f220000000a00 */
[----:B0-----:R-:W-:-:S07]  /*0070*/  IMAD R0, R3, UR6, R3 ;  /* 0x0000000603007c24 */ /* 0x001fce000f8e0203 */
[----:B------:R-:W0:Y:S01]  /*0080*/  LDC.64 R8, c[0x0][0x380] ;  /* 0x0000e000ff087b82 */ /* 0x000e220000000a00 */
[----:B---3--:R-:W-:-:S07]  /*0090*/  IADD3 R3, PT, PT, R0, UR7, RZ ;  /* 0x0000000700037c10 */ /* 0x008fce000fffe0ff */
[----:B------:R-:W3:Y:S01]  /*00a0*/  LDC.64 R12, c[0x0][0x388] ;  /* 0x0000e200ff0c7b82 */ /* 0x000ee20000000a00 */
[----:B------:R-:W-:-:S07]  /*00b0*/  IMAD R3, R3, R2, R2 ;  /* 0x0000000203037224 */ /* 0x000fce00078e0202 */
[----:B------:R-:W3:Y:S01]  /*00c0*/  LDC.64 R10, c[0x0][0x390] ;  /* 0x0000e400ff0a7b82 */ /* 0x000ee20000000a00 */
[----:B-1----:R-:W-:-:S05]  /*00d0*/  IADD3 R0, PT, PT, R14, 0x1, R3 ;  /* 0x000000010e007810 */ /* 0x002fca0007ffe003 */
[C---:B----4-:R-:W-:Y:S02]  /*00e0*/  IMAD.WIDE R6, R0.reuse, 0x8, R6 ;  /* 0x0000000800067825 */ /* 0x050fe400078e0206 */
[----:B------:R-:W1:Y:S04]  /*00f0*/  LDC.64 R4, c[0x0][0x398] ;  /* 0x0000e600ff047b82 */ /* 0x000e680000000a00 */
[----:B--2---:R-:W2:Y:S01]  /*0100*/  LDG.E.64 R6, desc[UR4][R6.64] ;  /* 0x0000000406067981 */ /* 0x004ea2000c1e1b00 */
[----:B0-----:R-:W-:-:S04]  /*0110*/  IMAD.WIDE R8, R0, 0x8, R8 ;  /* 0x0000000800087825 */ /* 0x001fc800078e0208 */
[C---:B---3--:R-:W-:Y:S02]  /*0120*/  IMAD.WIDE R12, R0.reuse, 0x8, R12 ;  /* 0x00000008000c7825 */ /* 0x048fe400078e020c */
[----:B------:R-:W5:Y:S04]  /*0130*/  LDG.E.64 R8, desc[UR4][R8.64] ;  /* 0x0000000408087981 */ /* 0x000f68000c1e1b00 */
[----:B------:R-:W5:Y:S01]  /*0140*/  LDG.E.64 R12, desc[UR4][R12.64] ;  /* 0x000000040c0c7981 */ /* 0x000f62000c1e1b00 */
[----:B------:R-:W-:-:S06]  /*0150*/  IMAD.WIDE R10, R0, 0x8, R10 ;  /* 0x00000008000a7825 */ /* 0x000fcc00078e020a */
[----:B------:R-:W5:Y:S01]  /*0160*/  LDG.E.64 R10, desc[UR4][R10.64] ;  /* 0x000000040a0a7981 */ /* 0x000f62000c1e1b00 */
[----:B-1----:R-:W-:-:S06]  /*0170*/  IMAD.WIDE R4, R0, 0x8, R4 ;  /* 0x0000000800047825 */ /* 0x002fcc00078e0204 */
[----:B------:R-:W5:Y:S01]  /*0180*/  LDG.E.64 R4, desc[UR4][R4.64] ;  /* 0x0000000404047981 */ /* 0x000f62000c1e1b00 */
[----:B------:R-:W-:Y:S01]  /*0190*/  BSSY.RECONVERGENT B0, `(.L_x_117) ;  /* 0x000000f000007945 */ /* 0x000fe20003800200 */
[----:B--2---:R-:W-:-:S06]  /*01a0*/  DMUL R16, R6, R6 ;  /* 0x0000000606107228 */ /* 0x004fcc0000000000 */
[----:B------:R-:W0:Y:S04]  /*01b0*/  MUFU.RCP64H R3, R17 ;  /* 0x0000001100037308 */ /* 0x000e280000001800 */
[----:B------:R-:W-:-:S06]  /*01c0*/  VIADD R2, R17, 0x300402 ;  /* 0x0030040211027836 */ /* 0x000fcc0000000000 */
[----:B0-----:R-:W-:-:S08]  /*01d0*/  DFMA R18, -R16, R2, 1 ;  /* 0x3ff000001012742b */ /* 0x001fd00000000102 */
[----:B------:R-:W-:Y:S01]  /*01e0*/  DFMA R18, R18, R18, R18 ;  /* 0x000000121212722b */ /* 0x000fe20000000012 */
[----:B------:R-:W-:-:S07]  /*01f0*/  FSETP.GEU.AND P0, PT, |R2|, 5.8789094863358348022e-39, PT ;  /* 0x004004020200780b */ /* 0x000fce0003f0e200 */
[----:B------:R-:W-:-:S08]  /*0200*/  DFMA R18, R2, R18, R2 ;  /* 0x000000120212722b */ /* 0x000fd00000000002 */
[----:B------:R-:W-:-:S08]  /*0210*/  DFMA R20, -R16, R18, 1 ;  /* 0x3ff000001014742b */ /* 0x000fd00000000112 */
[----:B------:R-:W-:Y:S01]  /*0220*/  DFMA R2, R18, R20, R18 ;  /* 0x000000141202722b */ /* 0x000fe20000000012 */
[----:B------:R-:W-:Y:S10]  /*0230*/  @P0 BRA `(.L_x_118) ;  /* 0x0000000000100947 */ /* 0x000ff40003800000 */
[----:B------:R-:W-:Y:S02]  /*0240*/  LOP3.LUT R20, R17, 0x7fffffff, RZ, 0xc0, !PT ;  /* 0x7fffffff11147812 */ /* 0x000fe400078ec0ff */
[----:B------:R-:W-:Y:S02]  /*0250*/  MOV R18, 0x280 ;  /* 0x0000028000127802 */ /* 0x000fe40000000f00 */
[----:B------:R-:W-:-:S07]  /*0260*/  IADD3 R20, PT, PT, R20, -0x100000, RZ ;  /* 0xfff0000014147810 */ /* 0x000fce0007ffe0ff */
[----:B-----5:R-:W-:Y:S05]  /*0270*/  CALL.REL.NOINC `($__internal_6_$__cuda_sm20_dblrcp_rn_slowpath_v3) ;  /* 0x0000000000b47944 */ /* 0x020fea0003c00000 */
.L_x_118:
[----:B------:R-:W-:Y:S05]  /*0280*/  BSYNC.RECONVERGENT B0 ;  /* 0x0000000000007941 */ /* 0x000fea0003800200 */
.L_x_117:
[----:B------:R-:W0:Y:S01]  /*0290*/  LDC.64 R22, c[0x0][0x3b8] ;  /* 0x0000ee00ff167b82 */ /* 0x000e220000000a00 */
[----:B------:R-:W1:Y:S07]  /*02a0*/  LDCU.64 UR10, c[0x3][0x48] ;  /* 0x00c00900ff0a77ac */ /* 0x000e6e0008000a00 */
[----:B------:R-:W2:Y:S08]  /*02b0*/  LDC.64 R18, c[0x0][0x3b0] ;  /* 0x0000ec00ff127b82 */ /* 0x000eb00000000a00 */
[----:B------:R-:W3:Y:S01]  /*02c0*/  LDC.64 R16, c[0x0][0x3a8] ;  /* 0x0000ea00ff107b82 */ /* 0x000ee20000000a00 */
[----:B0-----:R-:W-:-:S02]  /*02d0*/  IMAD R20, R22, UR6, R22 ;  /* 0x0000000616147c24 */ /* 0x001fc4000f8e0216 */
[----:B------:R-:W-:Y:S02]  /*02e0*/  IMAD R15, R22, UR7, R22 ;  /* 0x00000007160f7c24 */ /* 0x000fe4000f8e0216 */
[----:B------:R-:W-:-:S05]  /*02f0*/  IMAD R20, R20, R23, RZ ;  /* 0x0000001714147224 */ /* 0x000fca00078e02ff */
[----:B------:R-:W-:Y:S01]  /*0300*/  IADD3 R15, PT, PT, R20, R15, R14 ;  /* 0x0000000f140f7210 */ /* 0x000fe20007ffe00e */
[----:B------:R-:W-:-:S04]  /*0310*/  IMAD.MOV.U32 R14, RZ, RZ, 0x5 ;  /* 0x00000005ff0e7424 */ /* 0x000fc800078e00ff */
[----:B------:R-:W-:-:S04]  /*0320*/  IMAD R15, R15, R14, 0x5 ;  /* 0x000000050f0f7424 */ /* 0x000fc800078e020e */
[----:B--2---:R-:W-:-:S05]  /*0330*/  IMAD.WIDE R14, R15, 0x8, R18 ;  /* 0x000000080f0e7825 */ /* 0x004fca00078e0212 */
[----:B------:R-:W2:Y:S01]  /*0340*/  LDG.E.64 R22, desc[UR4][R14.64+0x8] ;  /* 0x000008040e167981 */ /* 0x000ea2000c1e1b00 */
[----:B---3--:R-:W-:-:S03]  /*0350*/  IMAD.WIDE R26, R0, 0x8, R16 ;  /* 0x00000008001a7825 */ /* 0x008fc600078e0210 */
[----:B------:R-:W3:Y:S04]  /*0360*/  LDG.E.64 R16, desc[UR4][R14.64] ;  /* 0x000000040e107981 */ /* 0x000ee8000c1e1b00 */
[----:B------:R-:W3:Y:S04]  /*0370*/  LDG.E.64 R26, desc[UR4][R26.64] ;  /* 0x000000041a1a7981 */ /* 0x000ee8000c1e1b00 */
[----:B------:R-:W4:Y:S04]  /*0380*/  LDG.E.64 R20, desc[UR4][R14.64+0x10] ;  /* 0x000010040e147981 */ /* 0x000f28000c1e1b00 */
[----:B------:R-:W4:Y:S04]  /*0390*/  LDG.E.64 R18, desc[UR4][R14.64+0x18] ;  /* 0x000018040e127981 */ /* 0x000f28000c1e1b00 */
[----:B------:R-:W4:Y:S01]  /*03a0*/  LDG.E.64 R24, desc[UR4][R14.64+0x20] ;  /* 0x000020040e187981 */ /* 0x000f22000c1e1b00 */
[----:B------:R-:W-:Y:S01]  /*03b0*/  UMOV UR8, 0x9999999a ;  /* 0x9999999a00087882 */ /* 0x000fe20000000000 */
[----:B------:R-:W-:Y:S01]  /*03c0*/  UMOV UR9, 0x3fd99999 ;  /* 0x3fd9999900097882 */ /* 0x000fe20000000000 */
[----:B--2--5:R-:W-:-:S08]  /*03d0*/  DMUL R28, R12, R22 ;  /* 0x000000160c1c7228 */ /* 0x024fd00000000000 */
[----:B---3--:R-:W-:-:S08]  /*03e0*/  DFMA R28, R16, R26, -R28 ;  /* 0x0000001a101c722b */ /* 0x008fd0000000081c */
[----:B----4-:R-:W-:Y:S02]  /*03f0*/  DFMA R28, -R10, R20, R28 ;  /* 0x000000140a1c722b */ /* 0x010fe4000000011c */
[----:B------:R-:W-:-:S06]  /*0400*/  DFMA R12, R12, R16, -R22 ;  /* 0x000000100c0c722b */ /* 0x000fcc0000000816 */
[----:B------:R-:W-:Y:S02]  /*0410*/  DFMA R28, -R4, R18, R28 ;  /* 0x00000012041c722b */ /* 0x000fe4000000011c */
[----:B------:R-:W-:Y:S02]  /*0420*/  DMUL R22, R2, UR8 ;  /* 0x0000000802167c28 */ /* 0x000fe40008000000 */
[----:B-1----:R-:W-:-:S04]  /*0430*/  DMUL R2, R8, UR10 ;  /* 0x0000000a08027c28 */ /* 0x002fc80008000000 */
[----:B------:R-:W-:Y:S02]  /*0440*/  DADD R24, R24, R28 ;  /* 0x0000000018187229 */ /* 0x000fe4000000001c */
[----:B------:R-:W-:Y:S02]  /*0450*/  DFMA R10, R10, R16, -R20 ;  /* 0x000000100a0a722b */ /* 0x000fe40000000814 */
[----:B------:R-:W-:Y:S02]  /*0460*/  DMUL R6, R6, R2 ;  /* 0x0000000206067228 */ /* 0x000fe40000000000 */
[----:B------:R-:W-:Y:S02]  /*0470*/  DMUL R12, R2, R12 ;  /* 0x0000000c020c7228 */ /* 0x000fe40000000000 */
[----:B------:R-:W-:Y:S02]  /*0480*/  DMUL R24, R22, R24 ;  /* 0x0000001816187228 */ /* 0x000fe40000000000 */
[----:B------:R-:W-:-:S02]  /*0490*/  DFMA R4, R4, R16, -R18 ;  /* 0x000000100404722b */ /* 0x000fc40000000812 */
[----:B------:R-:W-:-:S04]  /*04a0*/  DMUL R10, R8, R10 ;  /* 0x0000000a080a7228 */ /* 0x000fc80000000000 */
[----:B------:R-:W-:Y:S02]  /*04b0*/  DFMA R2, R24, R6, -R12 ;  /* 0x000000061802722b */ /* 0x000fe4000000080c */
[----:B------:R-:W-:Y:S02]  /*04c0*/  DMUL R4, R8, -R4 ;  /* 0x8000000408047228 */ /* 0x000fe40000000000 */
[----:B------:R-:W-:Y:S02]  /*04d0*/  DADD R16, R16, -R24 ;  /* 0x0000000010107229 */ /* 0x000fe40000000818 */
[----:B------:R-:W-:Y:S01]  /*04e0*/  DFMA R6, R24, R6, R12 ;  /* 0x000000061806722b */ /* 0x000fe2000000000c */
[----:B------:R-:W-:Y:S04]  /*04f0*/  STG.E.64 desc[UR4][R14.64+0x10], R10 ;  /* 0x0000100a0e007986 */ /* 0x000fe8000c101b04 */
[----:B------:R-:W-:Y:S04]  /*0500*/  STG.E.64 desc[UR4][R14.64+0x8], R4 ;  /* 0x000008040e007986 */ /* 0x000fe8000c101b04 */
[----:B------:R-:W-:Y:S04]  /*0510*/  STG.E.64 desc[UR4][R14.64], R16 ;  /* 0x000000100e007986 */ /* 0x000fe8000c101b04 */
[----:B------:R-:W-:Y:S04]  /*0520*/  STG.E.64 desc[UR4][R14.64+0x18], R2 ;  /* 0x000018020e007986 */ /* 0x000fe8000c101b04 */
[----:B------:R-:W-:Y:S01]  /*0530*/  STG.E.64 desc[UR4][R14.64+0x20], R6 ;  /* 0x000020060e007986 */ /* 0x000fe2000c101b04 */
[----:B------:R-:W-:Y:S05]  /*0540*/  EXIT ;  /* 0x000000000000794d */ /* 0x000fea0003800000 */
        .weak           $__internal_6_$__cuda_sm20_dblrcp_rn_slowpath_v3
        .type           $__internal_6_$__cuda_sm20_dblrcp_rn_slowpath_v3,@function
        .size           $__internal_6_$__cuda_sm20_dblrcp_rn_slowpath_v3,(.L_x_235 - $__internal_6_$__cuda_sm20_dblrcp_rn_slowpath_v3)
$__internal_6_$__cuda_sm20_dblrcp_rn_slowpath_v3:
[----:B------:R-:W-:Y:S01]  /*0550*/  MOV R2, R16 ;  /* 0x0000001000027202 */ /* 0x000fe20000000f00 */
[----:B------:R-:W-:Y:S01]  /*0560*/  IMAD.MOV.U32 R3, RZ, RZ, R17 ;  /* 0x000000ffff037224 */ /* 0x000fe200078e0011 */
[----:B------:R-:W-:Y:S05]  /*0570*/  BSSY.RECONVERGENT B1, `(.L_x_119) ;  /* 0x0000023000017945 */ /* 0x000fea0003800200 */
[----:B------:R-:W-:-:S14]  /*0580*/  DSETP.GTU.AND P0, PT, |R2|, +INF , PT ;  /* 0x7ff000000200742a */ /* 0x000fdc0003f0c200 */
        /* <DEDUP_REMOVED lines=22> */
.L_x_122:
        /* <DEDUP_REMOVED lines=9> */
.L_x_120:
[----:B------:R-:W-:Y:S02]  /*0780*/  LOP3.LUT R17, R3, 0x80000, RZ, 0xfc, !PT ;  /* 0x0008000003117812 */ /* 0x000fe400078efcff */
[----:B------:R-:W-:-:S07]  /*0790*/  MOV R16, R2 ;  /* 0x0000000200107202 */ /* 0x000fce0000000f00 */
.L_x_121:
[----:B------:R-:W-:Y:S05]  /*07a0*/  BSYNC.RECONVERGENT B1 ;  /* 0x0000000000017941 */ /* 0x000fea0003800200 */
.L_x_119:
[----:B------:R-:W-:Y:S02]  /*07b0*/  HFMA2 R19, -RZ, RZ, 0, 0 ;  /* 0x00000000ff137431 */ /* 0x000fe400000001ff */
[----:B------:R-:W-:Y:S01]  /*07c0*/  IMAD.MOV.U32 R2, RZ, RZ, R16 ;  /* 0x000000ffff027224 */ /* 0x000fe200078e0010 */
[----:B------:R-:W-:Y:S01]  /*07d0*/  MOV R3, R17 ;  /* 0x0000001100037202 */ /* 0x000fe20000000f00 */
[----:B------:R-:W-:Y:S06]  /*07e0*/  RET.REL.NODEC R18 `(_Z13txinvr_kernelPdS_S_S_S_S_S_iii) ;  /* 0xfffffff812047950 */ /* 0x000fec0003c3ffff */
.L_x_123:
        /* <DEDUP_REMOVED lines=9> */
.L_x_235:


//--------------------- .text._Z20compute_rhs_kernel_2PdS_S_S_S_S_S_S_S_iii --------------------------
	.section	.text._Z20compute_rhs_kernel_2PdS_S_S_S_S_S_S_S_iii,"ax",@progbits
	.align	128
.text._Z20compute_rhs_kernel_2PdS_S_S_S_S_S_S_S_iii:
        .type           _Z20compute_rhs_kernel_2PdS_S_S_S_S_S_S_S_iii,@function
        .size           _Z20compute_rhs_kernel_2PdS_S_S_S_S_S_S_S_iii,(.L_x_237 - _Z20compute_rhs_kernel_2PdS_S_S_S_S_S_S_S_iii)
        .other          _Z20compute_rhs_kernel_2PdS_S_S_S_S_S_S_S_iii,@"STO_CUDA_ENTRY STV_DEFAULT"
_Z20compute_rhs_kernel_2PdS_S_S_S_S_S_S_S_iii:
[----:B------:R-:W-:Y:S08]  /*0000*/  LDC R1, c[0x0][0x37c] ;  /* 0x0000df00ff017b82 */ /* 0x000ff00000000800 */
[----:B------:R-:W0:Y:S01]  /*0010*/  S2UR UR40, SR_CTAID.Y ;  /* 0x00000000002879c3 */ /* 0x000e220000002600 */
[----:B------:R-:W0:Y:S01]  /*0020*/  LDCU UR39, c[0x0][0x3d0] ;  /* 0x00007a00ff2777ac */ /* 0x000e220008000800 */
[----:B------:R-:W1:Y:S01]  /*0030*/  S2R R0, SR_TID.X ;  /* 0x0000000000007919 */ /* 0x000e620000002100 */
[----:B------:R-:W2:Y:S05]  /*0040*/  LDCU.64 UR16, c[0x0][0x3c8] ;  /* 0x00007900ff1077ac */ /* 0x000eaa0008000a00 */
[----:B------:R-:W3:Y:S01]  /*0050*/  S2UR UR38, SR_CTAID.X ;  /* 0x00000000002679c3 */ /* 0x000ee20000002500 */
[----:B------:R-:W4:Y:S07]  /*0060*/  LDCU.64 UR14, c[0x0][0x358] ;  /* 0x00006b00ff0e77ac */ /* 0x000f2e0008000a00 */
[----:B------:R-:W4:Y:S01]  /*0070*/  LDC.64 R98, c[0x0][0x3b8] ;  /* 0x0000ee00ff627b82 */ /* 0x000f220000000a00 */
[----:B0-----:R-:W-:-:S02]  /*0080*/  UIADD3 UR37, UPT, UPT, UR40, UR39, URZ ;  /* 0x0000002728257290 */ /* 0x001fc4000fffe0ff */
[----:B--2---:R-:W-:Y:S02]  /*0090*/  UIMAD UR4, UR40, UR17, URZ ;  /* 0x00000011280472a4 */ /* 0x004fe4000f8e02ff */
[----:B------:R-:W-:-:S04]  /*00a0*/  UIADD3 UR36, UPT, UPT, UR37, UR39, URZ ;  /* 0x0000002725247290 */ /* 0x000fc8000fffe0ff */
[----:B------:R-:W-:Y:S02]  /*00b0*/  UIADD3 UR18, UPT, UPT, UR36, UR39, URZ ;  /* 0x0000002724127290 */ /* 0x000fe4000fffe0ff */
[----:B---3--:R-:W-:Y:S02]  /*00c0*/  UIMAD UR19, UR37, UR17, UR38 ;  /* 0x00000011251372a4 */ /* 0x008fe4000f8e0226 */
[----:B------:R-:W-:Y:S02]  /*00d0*/  UIMAD UR5, UR18, UR17, URZ ;  /* 0x00000011120572a4 */ /* 0x000fe4000f8e02ff */
[----:B------:R-:W-:Y:S02]  /*00e0*/  UIADD3 UR41, UPT, UPT, UR18, UR39, URZ ;  /* 0x0000002712297290 */ /* 0x000fe4000fffe0ff */
[----:B------:R-:W-:Y:S02]  /*00f0*/  UIADD3 UR4, UPT, UPT, UR4, UR38, URZ ;  /* 0x0000002604047290 */ /* 0x000fe4000fffe0ff */
[----:B------:R-:W-:-:S02]  /*0100*/  UIMAD UR42, UR36, UR17, UR38 ;  /* 0x00000011242a72a4 */ /* 0x000fc4000f8e0226 */
[----:B------:R-:W-:Y:S02]  /*0110*/  UIADD3 UR5, UPT, UPT, UR5, UR38, URZ ;  /* 0x0000002605057290 */ /* 0x000fe4000fffe0ff */
[----:B------:R-:W-:Y:S01]  /*0120*/  UIMAD UR6, UR41, UR17, UR38 ;  /* 0x00000011290672a4 */ /* 0x000fe2000f8e0226 */
[----:B------:R-:W-:Y:S01]  /*0130*/  MOV R53, UR4 ;  /* 0x0000000400357c02 */ /* 0x000fe20008000f00 */
[----:B------:R-:W-:Y:S02]  /*0140*/  UIMAD UR7, UR19, UR16, URZ ;  /* 0x00000010130772a4 */ /* 0x000fe4000f8e02ff */
[----:B------:R-:W-:Y:S02]  /*0150*/  UIMAD UR8, UR42, UR16, URZ ;  /* 0x000000102a0872a4 */ /* 0x000fe4000f8e02ff */
[----:B------:R-:W-:Y:S02]  /*0160*/  UIMAD UR9, UR5, UR16, URZ ;  /* 0x00000010050972a4 */ /* 0x000fe4000f8e02ff */
[----:B-1----:R-:W-:Y:S01]  /*0170*/  IMAD R53, R53, UR16, R0 ;  /* 0x0000001035357c24 */ /* 0x002fe2000f8e0200 */
[----:B------:R-:W-:Y:S01]  /*0180*/  UIMAD UR6, UR6, UR16, URZ ;  /* 0x00000010060672a4 */ /* 0x000fe2000f8e02ff */
[----:B------:R-:W-:-:S02]  /*0190*/  IADD3 R65, PT, PT, R0, UR7, RZ ;  /* 0x0000000700417c10 */ /* 0x000fc4000fffe0ff */
[C---:B------:R-:W-:Y:S01]  /*01a0*/  IADD3 R59, PT, PT, R0.reuse, UR8, RZ ;  /* 0x00000008003b7c10 */ /* 0x040fe2000fffe0ff */
[--C-:B----4-:R-:W-:Y:S01]  /*01b0*/  IMAD.WIDE R2, R53, 0x8, R98.reuse ;  /* 0x0000000835027825 */ /* 0x110fe200078e0262 */
[C---:B------:R-:W-:Y:S02]  /*01c0*/  IADD3 R57, PT, PT, R0.reuse, UR9, RZ ;  /* 0x0000000900397c10 */ /* 0x040fe4000fffe0ff */
[----:B------:R-:W-:Y:S01]  /*01d0*/  IADD3 R63, PT, PT, R0, UR6, RZ ;  /* 0x00000006003f7c10 */ /* 0x000fe2000fffe0ff */
[--C-:B------:R-:W-:Y:S02]  /*01e0*/  IMAD.WIDE R8, R65, 0x8, R98.reuse ;  /* 0x0000000841087825 */ /* 0x100fe400078e0262 */
[----:B------:R-:W5:Y:S02]  /*01f0*/  LDG.E.64 R2, desc[UR14][R2.64] ;  /* 0x0000000e02027981 */ /* 0x000f64000c1e1b00 */
[--C-:B------:R-:W-:Y:S02]  /*0200*/  IMAD.WIDE R18, R59, 0x8, R98.reuse ;  /* 0x000000083b127825 */ /* 0x100fe400078e0262 */
[----:B------:R-:W5:Y:S02]  /*0210*/  LDG.E.64 R8, desc[UR14][R8.64] ;  /* 0x0000000e08087981 */ /* 0x000f64000c1e1b00 */
[----:B------:R-:W-:-:S02]  /*0220*/  IMAD.WIDE R108, R57, 0x8, R98 ;  /* 0x00000008396c7825 */ /* 0x000fc400078e0262 */
[----:B------:R-:W5:Y:S02]  /*0230*/  LDG.E.64 R18, desc[UR14][R18.64] ;  /* 0x0000000e12127981 */ /* 0x000f64000c1e1b00 */
[----:B------:R-:W-:Y:S02]  /*0240*/  IMAD.WIDE R98, R63, 0x8, R98 ;  /* 0x000000083f627825 */ /* 0x000fe400078e0262 */
[----:B------:R-:W5:Y:S04]  /*0250*/  LDG.E.64 R108, desc[UR14][R108.64] ;  /* 0x0000000e6c6c7981 */ /* 0x000f68000c1e1b00 */
[----:B------:R-:W5:Y:S01]  /*0260*/  LDG.E.64 R98, desc[UR14][R98.64] ;  /* 0x0000000e62627981 */ /* 0x000f62000c1e1b00 */
[----:B------:R-:W-:Y:S02]  /*0270*/  UISETP.NE.AND UP0, UPT, UR38, URZ, UPT ;  /* 0x000000ff2600728c */ /* 0x000fe4000bf05270 */
[----:B------:R-:W-:-:S02]  /*0280*/  UIADD3 UR6, UPT, UPT, UR39, -0x1, URZ ;  /* 0xffffffff27067890 */ /* 0x000fc4000fffe0ff */
[----:B------:R-:W-:Y:S02]  /*0290*/  UISETP.EQ.OR UP0, UPT, UR40, URZ, !UP0 ;  /* 0x000000ff2800728c */ /* 0x000fe4000c702670 */
[----:B------:R-:W-:Y:S02]  /*02a0*/  UIADD3 UR7, UPT, UPT, UR17, -0x1, URZ ;  /* 0xffffffff11077890 */ /* 0x000fe4000fffe0ff */
[----:B------:R-:W-:-:S04]  /*02b0*/  UISETP.GE.OR UP0, UPT, UR40, UR6, UP0 ;  /* 0x000000062800728c */ /* 0x000fc80008706670 */
[----:B------:R-:W-:Y:S02]  /*02c0*/  UISETP.LT.AND UP0, UPT, UR38, UR7, !UP0 ;  /* 0x000000072600728c */ /* 0x000fe4000c701270 */
[----:B------:R-:W-:-:S04]  /*02d0*/  UIADD3 UR6, UPT, UPT, UR16, -0x1, URZ ;  /* 0xffffffff10067890 */ /* 0x000fc8000fffe0ff */
[----:B------:R-:W-:-:S04]  /*02e0*/  PLOP3.LUT P0, PT, PT, PT, UP0, 0x80, 0x8 ;  /* 0x000000000008781c */ /* 0x000fc80003f0f008 */
[----:B------:R-:W-:-:S04]  /*02f0*/  ISETP.EQ.OR P0, PT, R0, RZ, !P0 ;  /* 0x000000ff0000720c */ /* 0x000fc80004702670 */
[----:B------:R-:W-:Y:S01]  /*0300*/  ISETP.GE.OR P0, PT, R0, UR6, P0 ;  /* 0x0000000600007c0c */ /* 0x000fe20008706670 */
[----:B------:R-:W-:-:S12]  /*0310*/  BSSY.RECONVERGENT B0, `(.L_x_124) ;  /* 0x0000506000007945 */ /* 0x000fd80003800200 */
[----:B------:R-:W-:Y:S05]  /*0320*/  @P0 BRA `(.L_x_125) ;  /* 0x0000005000100947 */ /* 0x000fea0003800000 */
[----:B------:R-:W0:Y:S01]  /*0330*/  LDC.64 R50, c[0x0][0x3c0] ;  /* 0x0000f000ff327b82 */ /* 0x000e220000000a00 */
[----:B------:R-:W-:-:S07]  /*0340*/  MOV R55, UR38 ;  /* 0x0000002600377c02 */ /* 0x000fce0008000f00 */
[----:B------:R-:W1:Y:S01]  /*0350*/  LDC.64 R48, c[0x0][0x388] ;  /* 0x0000e200ff307b82 */ /* 0x000e620000000a00 */
[----:B------:R-:W-:-:S07]  /*0360*/  MOV R52, UR40 ;  /* 0x0000002800347c02 */ /* 0x000fce0008000f00 */
[----:B------:R-:W2:Y:S08]  /*0370*/  LDC.64 R46, c[0x0][0x390] ;  /* 0x0000e400ff2e7b82 */ /* 0x000eb00000000a00 */
[----:B------:R-:W3:Y:S01]  /*0380*/  LDC.64 R40, c[0x0][0x398] ;  /* 0x0000e600ff287b82 */ /* 0x000ee20000000a00 */
[----:B0-----:R-:W-:-:S07]  /*0390*/  IMAD.WIDE R64, R65, 0x8, R50 ;  /* 0x0000000841407825 */ /* 0x001fce00078e0232 */
[----:B------:R-:W0:Y:S01]  /*03a0*/  LDC.64 R26, c[0x0][0x3a0] ;  /* 0x0000e800ff1a7b82 */ /* 0x000e220000000a00 */
[----:B------:R-:W-:Y:S01]  /*03b0*/  IMAD.WIDE R58, R59, 0x8, R50 ;  /* 0x000000083b3a7825 */ /* 0x000fe200078e0232 */
[----:B------:R-:W4:Y:S06]  /*03c0*/  LDG.E.64 R44, desc[UR14][R64.64] ;  /* 0x0000000e402c7981 */ /* 0x000f2c000c1e1b00 */
[----:B------:R-:W0:Y:S01]  /*03d0*/  LDC.64 R38, c[0x0][0x3a8] ;  /* 0x0000ea00ff267b82 */ /* 0x000e220000000a00 */
[----:B------:R-:W4:Y:S01]  /*03e0*/  LDG.E.64 R42, desc[UR14][R58.64] ;  /* 0x0000000e3a2a7981 */ /* 0x000f22000c1e1b00 */
[----:B------:R-:W-:-:S06]  /*03f0*/  IMAD R55, R55, UR16, R0 ;  /* 0x0000001037377c24 */ /* 0x000fcc000f8e0200 */
[----:B------:R-:W0:Y:S01]  /*0400*/  LDC.64 R110, c[0x0][0x380] ;  /* 0x0000e000ff6e7b82 */ /* 0x000e220000000a00 */
[----:B------:R-:W-:Y:S01]  /*0410*/  IMAD R52, R52, UR16, RZ ;  /* 0x0000001034347c24 */ /* 0x000fe2000f8e02ff */
[----:B------:R-:W4:Y:S06]  /*0420*/  LDG.E.64 R72, desc[UR14][R64.64+0x8] ;  /* 0x0000080e40487981 */ /* 0x000f2c000c1e1b00 */
[----:B------:R-:W0:Y:S01]  /*0430*/  LDC.64 R86, c[0x0][0x3c0] ;  /* 0x0000f000ff567b82 */ /* 0x000e220000000a00 */
[----:B------:R-:W4:Y:S01]  /*0440*/  LDG.E.64 R74, desc[UR14][R58.64+0x8] ;  /* 0x0000080e3a4a7981 */ /* 0x000f22000c1e1b00 */
[----:B------:R-:W-:Y:S01]  /*0450*/  IMAD R55, R52, UR17, R55 ;  /* 0x0000001134377c24 */ /* 0x000fe2000f8e0237 */
[----:B------:R-:W-:-:S02]  /*0460*/  UIMAD UR6, UR4, UR16, URZ ;  /* 0x00000010040672a4 */ /* 0x000fc4000f8e02ff */
[----:B------:R-:W4:Y:S01]  /*0470*/  LDG.E.64 R76, desc[UR14][R64.64+-0x8] ;  /* 0xfffff80e404c7981 */ /* 0x000f22000c1e1b00 */
[C---:B-1----:R-:W-:Y:S01]  /*0480*/  IMAD.WIDE R12, R55.reuse, 0x8, R48 ;  /* 0x00000008370c7825 */ /* 0x042fe200078e0230 */
[----:B------:R-:W1:Y:S02]  /*0490*/  LDCU.128 UR8, c[0x3][0x120] ;  /* 0x00c02400ff0877ac */ /* 0x000e640008000c00 */
[----:B------:R-:W4:Y:S01]  /*04a0*/  LDG.E.64 R78, desc[UR14][R58.64+-0x8] ;  /* 0xfffff80e3a4e7981 */ /* 0x000f22000c1e1b00 */
[----:B--2---:R-:W-:Y:S01]  /*04b0*/  IMAD.WIDE R60, R55, 0x8, R46 ;  /* 0x00000008373c7825 */ /* 0x004fe200078e022e */
[----:B------:R-:W2:Y:S02]  /*04c0*/  LDCU.128 UR20, c[0x3][0x130] ;  /* 0x00c02600ff1477ac */ /* 0x000ea40008000c00 */
[----:B------:R-:W2:Y:S01]  /*04d0*/  LDG.E.64 R96, desc[UR14][R12.64] ;  /* 0x0000000e0c607981 */ /* 0x000ea2000c1e1b00 */
[----:B------:R-:W-:Y:S01]  /*04e0*/  IMAD.WIDE R56, R57, 0x8, R50 ;  /* 0x0000000839387825 */ /* 0x000fe200078e0232 */
[----:B------:R-:W1:Y:S02]  /*04f0*/  LDCU.64 UR12, c[0x3][0x108] ;  /* 0x00c02100ff0c77ac */ /* 0x000e640008000a00 */
[----:B------:R-:W2:Y:S04]  /*0500*/  LDG.E.64 R36, desc[UR14][R60.64] ;  /* 0x0000000e3c247981 */ /* 0x000ea8000c1e1b00 */
[----:B------:R-:W2:Y:S04]  /*0510*/  LDG.E.64 R4, desc[UR14][R12.64+0x8] ;  /* 0x0000080e0c047981 */ /* 0x000ea8000c1e1b00 */
[----:B------:R-:W2:Y:S04]  /*0520*/  LDG.E.64 R34, desc[UR14][R56.64] ;  /* 0x0000000e38227981 */ /* 0x000ea8000c1e1b00 */
[----:B------:R-:W2:Y:S04]  /*0530*/  LDG.E.64 R20, desc[UR14][R60.64+0x8] ;  /* 0x0000080e3c147981 */ /* 0x000ea8000c1e1b00 */
[----:B------:R-:W2:Y:S04]  /*0540*/  LDG.E.64 R6, desc[UR14][R12.64+-0x8] ;  /* 0xfffff80e0c067981 */ /* 0x000ea8000c1e1b00 */
[----:B------:R-:W2:Y:S01]  /*0550*/  LDG.E.64 R80, desc[UR14][R56.64+0x8] ;  /* 0x0000080e38507981 */ /* 0x000ea2000c1e1b00 */
[----:B---3--:R-:W-:-:S03]  /*0560*/  IMAD.WIDE R24, R55, 0x8, R40 ;  /* 0x0000000837187825 */ /* 0x008fc600078e0228 */
[----:B------:R-:W3:Y:S04]  /*0570*/  LDG.E.64 R102, desc[UR14][R60.64+-0x8] ;  /* 0xfffff80e3c667981 */ /* 0x000ee8000c1e1b00 */
[----:B------:R-:W3:Y:S01]  /*0580*/  LDG.E.64 R82, desc[UR14][R56.64+-0x8] ;  /* 0xfffff80e38527981 */ /* 0x000ee2000c1e1b00 */
[----:B------:R-:W-:-:S03]  /*0590*/  IMAD.WIDE R62, R63, 0x8, R50 ;  /* 0x000000083f3e7825 */ /* 0x000fc600078e0232 */
[----:B------:R-:W3:Y:S01]  /*05a0*/  LDG.E.64 R30, desc[UR14][R24.64] ;  /* 0x0000000e181e7981 */ /* 0x000ee2000c1e1b00 */
[----:B0-----:R-:W-:-:S03]  /*05b0*/  IMAD.WIDE R26, R55, 0x8, R26 ;  /* 0x00000008371a7825 */ /* 0x001fc600078e021a */
[----:B------:R-:W3:Y:S04]  /*05c0*/  LDG.E.64 R32, desc[UR14][R62.64] ;  /* 0x0000000e3e207981 */ /* 0x000ee8000c1e1b00 */
[----:B------:R-:W3:Y:S01]  /*05d0*/  LDG.E.64 R16, desc[UR14][R24.64+0x8] ;  /* 0x0000080e18107981 */ /* 0x000ee2000c1e1b00 */
[----:B------:R-:W-:-:S03]  /*05e0*/  IMAD.WIDE R22, R55, 0x8, R38 ;  /* 0x0000000837167825 */ /* 0x000fc600078e0226 */
[----:B------:R-:W3:Y:S04]  /*05f0*/  LDG.E.64 R106, desc[UR14][R26.64] ;  /* 0x0000000e1a6a7981 */ /* 0x000ee8000c1e1b00 */
[----:B------:R-:W3:Y:S04]  /*0600*/  LDG.E.64 R84, desc[UR14][R62.64+0x8] ;  /* 0x0000080e3e547981 */ /* 0x000ee8000c1e1b00 */
[----:B------:R-:W3:Y:S04]  /*0610*/  LDG.E.64 R104, desc[UR14][R24.64+-0x8] ;  /* 0xfffff80e18687981 */ /* 0x000ee8000c1e1b00 */
[----:B------:R-:W3:Y:S04]  /*0620*/  LDG.E.64 R10, desc[UR14][R22.64+0x8] ;  /* 0x0000080e160a7981 */ /* 0x000ee8000c1e1b00 */
[----:B------:R-:W3:Y:S01]  /*0630*/  LDG.E.64 R14, desc[UR14][R26.64+0x8] ;  /* 0x0000080e1a0e7981 */ /* 0x000ee2000c1e1b00 */
[----:B------:R-:W-:-:S03]  /*0640*/  USHF.R.S32.HI UR7, URZ, 0x1f, UR6 ;  /* 0x0000001fff077899 */ /* 0x000fc60008011406 */
[----:B------:R-:W3:Y:S01]  /*0650*/  LDG.E.64 R88, desc[UR14][R62.64+-0x8] ;  /* 0xfffff80e3e587981 */ /* 0x000ee2000c1e1b00 */
[----:B------:R-:W-:Y:S01]  /*0660*/  IADD3 R54, P0, PT, R0, UR6, RZ ;  /* 0x0000000600367c10 */ /* 0x000fe2000ff1e0ff */
[----:B------:R-:W-:Y:S02]  /*0670*/  IMAD.WIDE R28, R53, 0x8, R50 ;  /* 0x00000008351c7825 */ /* 0x000fe400078e0232 */
[----:B------:R-:W3:Y:S01]  /*0680*/  LDG.E.64 R100, desc[UR14][R26.64+-0x8] ;  /* 0xfffff80e1a647981 */ /* 0x000ee2000c1e1b00 */
[----:B------:R-:W-:Y:S01]  /*0690*/  IADD3.X R66, PT, PT, RZ, UR7, RZ, P0, !PT ;  /* 0x00000007ff427c10 */ /* 0x000fe200087fe4ff */
[----:B------:R-:W-:Y:S01]  /*06a0*/  IMAD.WIDE R110, R55, 0x8, R110 ;  /* 0x00000008376e7825 */ /* 0x000fe200078e026e */
[C---:B------:R-:W-:Y:S01]  /*06b0*/  LEA R70, P0, R54.reuse, R86, 0x3 ;  /* 0x0000005636467211 */ /* 0x040fe200078018ff */
[----:B------:R-:W3:Y:S01]  /*06c0*/  LDG.E.64 R28, desc[UR14][R28.64] ;  /* 0x0000000e1c1c7981 */ /* 0x000ee2000c1e1b00 */
[----:B------:R-:W0:Y:S03]  /*06d0*/  LDCU.64 UR6, c[0x3][0x100] ;  /* 0x00c02000ff0677ac */ /* 0x000e260008000a00 */
[----:B------:R4:W3:Y:S01]  /*06e0*/  LDG.E.64 R12, desc[UR14][R22.64+-0x8] ;  /* 0xfffff80e160c7981 */ /* 0x0008e2000c1e1b00 */
[----:B------:R-:W-:-:S03]  /*06f0*/  LEA.HI.X R71, R54, R87, R66, 0x3, P0 ;  /* 0x0000005736477211 */ /* 0x000fc600000f1c42 */
[----:B------:R-:W3:Y:S04]  /*0700*/  LDG.E.64 R94, desc[UR14][R110.64] ;  /* 0x0000000e6e5e7981 */ /* 0x000ee8000c1e1b00 */
[----:B------:R-:W3:Y:S04]  /*0710*/  LDG.E.64 R68, desc[UR14][R70.64+0x8] ;  /* 0x0000080e46447981 */ /* 0x000ee8000c1e1b00 */
[----:B------:R-:W3:Y:S04]  /*0720*/  LDG.E.64 R90, desc[UR14][R110.64+0x8] ;  /* 0x0000080e6e5a7981 */ /* 0x000ee8000c1e1b00 */
[----:B------:R-:W3:Y:S04]  /*0730*/  LDG.E.64 R66, desc[UR14][R70.64+-0x8] ;  /* 0xfffff80e46427981 */ /* 0x000ee8000c1e1b00 */
[----:B------:R1:W3:Y:S01]  /*0740*/  LDG.E.64 R92, desc[UR14][R110.64+-0x8] ;  /* 0xfffff80e6e5c7981 */ /* 0x0002e2000c1e1b00 */
[----:B------:R-:W-:Y:S01]  /*0750*/  ISETP.NE.AND P0, PT, R0, 0x2, PT ;  /* 0x000000020000780c */ /* 0x000fe20003f05270 */
[----:B------:R-:W-:Y:S01]  /*0760*/  BSSY.RECONVERGENT B1, `(.L_x_126) ;  /* 0x0000126000017945 */ /* 0x000fe20003800200 */
[----:B----4-:R-:W-:-:S02]  /*0770*/  DADD R22, R44, R44 ;  /* 0x000000002c167229 */ /* 0x010fc4000000002c */
[----:B------:R-:W-:-:S06]  /*0780*/  DADD R24, R42, R42 ;  /* 0x000000002a187229 */ /* 0x000fcc000000002a */
[----:B------:R-:W-:Y:S02]  /*0790*/  DADD R22, R72, -R22 ;  /* 0x0000000048167229 */ /* 0x000fe40000000816 */
[----:B------:R-:W-:-:S06]  /*07a0*/  DADD R24, R74, -R24 ;  /* 0x000000004a187229 */ /* 0x000fcc0000000818 */
[----:B------:R-:W-:Y:S02]  /*07b0*/  DADD R22, R76, R22 ;  /* 0x000000004c167229 */ /* 0x000fe40000000016 */
[----:B------:R-:W-:Y:S02]  /*07c0*/  DADD R24, R24, R78 ;  /* 0x0000000018187229 */ /* 0x000fe4000000004e */
[----:B--2---:R-:W-:-:S04]  /*07d0*/  DADD R26, R96, R96 ;  /* 0x00000000601a7229 */ /* 0x004fc80000000060 */
[----:B-1---5:R-:W-:Y:S01]  /*07e0*/  DFMA R110, R22, UR10, R8 ;  /* 0x0000000a166e7c2b */ /* 0x022fe20008000008 */
[----:B------:R-:W1:Y:S01]  /*07f0*/  LDCU.64 UR10, c[0x3][0x140] ;  /* 0x00c02800ff0a77ac */ /* 0x000e620008000a00 */
[----:B------:R-:W-:Y:S02]  /*0800*/  DFMA R8, R24, UR20, R18 ;  /* 0x0000001418087c2b */ /* 0x000fe40008000012 */
[----:B------:R-:W-:Y:S01]  /*0810*/  DADD R24, R36, R36 ;  /* 0x0000000024187229 */ /* 0x000fe20000000024 */
[----:B------:R-:W-:Y:S01]  /*0820*/  HFMA2 R19, -RZ, RZ, 1.9892578125, 85.3125 ;  /* 0x3ff55555ff137431 */ /* 0x000fe200000001ff */
[----:B------:R-:W-:Y:S01]  /*0830*/  DADD R112, R4, -R26 ;  /* 0x0000000004707229 */ /* 0x000fe2000000081a */
[----:B------:R-:W-:Y:S01]  /*0840*/  MOV R18, 0x55555555 ;  /* 0x5555555500127802 */ /* 0x000fe20000000f00 */
[----:B------:R-:W-:-:S05]  /*0850*/  DADD R22, R34, R34 ;  /* 0x0000000022167229 */ /* 0x000fca0000000022 */
[----:B0-----:R-:W-:Y:S02]  /*0860*/  DMUL R18, R18, UR6 ;  /* 0x0000000612127c28 */ /* 0x001fe40008000000 */
[----:B------:R-:W-:Y:S02]  /*0870*/  DADD R20, R20, -R24 ;  /* 0x0000000014147229 */ /* 0x000fe40000000818 */
[----:B------:R-:W-:Y:S02]  /*0880*/  DADD R112, R6, R112 ;  /* 0x0000000006707229 */ /* 0x000fe40000000070 */
[----:B------:R-:W-:-:S04]  /*0890*/  DADD R116, R80, -R22 ;  /* 0x0000000050747229 */ /* 0x000fc80000000816 */
[----:B---3--:R-:W-:Y:S02]  /*08a0*/  DADD R114, R20, R102 ;  /* 0x0000000014727229 */ /* 0x008fe40000000066 */
[----:B------:R-:W-:Y:S02]  /*08b0*/  DFMA R102, R18, R112, R110 ;  /* 0x000000701266722b */ /* 0x000fe4000000006e */
[----:B------:R-:W-:Y:S02]  /*08c0*/  DADD R116, R116, R82 ;  /* 0x0000000074747229 */ /* 0x000fe40000000052 */
[----:B------:R-:W-:Y:S02]  /*08d0*/  DADD R18, R30, R30 ;  /* 0x000000001e127229 */ /* 0x000fe4000000001e */
[----:B------:R-:W-:-:S04]  /*08e0*/  DMUL R112, R6, R76 ;  /* 0x0000004c06707228 */ /* 0x000fc80000000000 */
[----:B------:R-:W-:Y:S01]  /*08f0*/  DFMA R108, R116, UR22, R108 ;  /* 0x00000016746c7c2b */ /* 0x000fe2000800006c */
[----:B------:R-:W0:Y:S01]  /*0900*/  LDCU.128 UR20, c[0x3][0x110] ;  /* 0x00c02200ff1477ac */ /* 0x000e220008000c00 */
[----:B------:R-:W-:Y:S02]  /*0910*/  DADD R20, R32, R32 ;  /* 0x0000000020147229 */ /* 0x000fe40000000020 */
[----:B------:R-:W-:Y:S02]  /*0920*/  DADD R116, R16, -R18 ;  /* 0x0000000010747229 */ /* 0x000fe40000000812 */
[----:B------:R-:W-:Y:S02]  /*0930*/  DADD R16, R106, R106 ;  /* 0x000000006a107229 */ /* 0x000fe4000000006a */
[----:B------:R-:W-:Y:S02]  /*0940*/  DFMA R8, R114, UR6, R8 ;  /* 0x0000000672087c2b */ /* 0x000fe40008000008 */
[----:B------:R-:W-:-:S02]  /*0950*/  DADD R110, R84, -R20 ;  /* 0x00000000546e7229 */ /* 0x000fc40000000814 */
[----:B------:R-:W-:Y:S02]  /*0960*/  DADD R106, R116, R104 ;  /* 0x00000000746a7229 */ /* 0x000fe40000000068 */
[----:B------:R-:W-:Y:S02]  /*0970*/  DFMA R104, R4, R72, -R112 ;  /* 0x000000480468722b */ /* 0x000fe40000000870 */
[----:B------:R-:W-:Y:S02]  /*0980*/  DADD R114, R84, -R10 ;  /* 0x0000000054727229 */ /* 0x000fe4000000080a */
[----:B------:R-:W-:Y:S01]  /*0990*/  DADD R112, R14, -R16 ;  /* 0x000000000e707229 */ /* 0x000fe20000000810 */
[----:B------:R-:W-:Y:S01]  /*09a0*/  HFMA2 R15, -RZ, RZ, 1.9619140625, -0.0027332305908203125 ;  /* 0x3fd99999ff0f7431 */ /* 0x000fe200000001ff */
[----:B------:R-:W-:-:S04]  /*09b0*/  DADD R110, R88, R110 ;  /* 0x00000000586e7229 */ /* 0x000fc8000000006e */
[----:B------:R-:W-:Y:S02]  /*09c0*/  DADD R114, R114, -R88 ;  /* 0x0000000072727229 */ /* 0x000fe40000000858 */
[----:B------:R-:W-:Y:S01]  /*09d0*/  DADD R100, R112, R100 ;  /* 0x0000000070647229 */ /* 0x000fe20000000064 */
[----:B------:R-:W-:Y:S01]  /*09e0*/  MOV R14, 0x9999999a ;  /* 0x9999999a000e7802 */ /* 0x000fe20000000f00 */
[----:B------:R-:W-:Y:S02]  /*09f0*/  DMUL R112, R96, R26 ;  /* 0x0000001a60707228 */ /* 0x000fe40000000000 */
[----:B-1----:R-:W-:Y:S02]  /*0a00*/  DFMA R110, R110, UR10, R98 ;  /* 0x0000000a6e6e7c2b */ /* 0x002fe40008000062 */
[----:B------:R-:W-:Y:S02]  /*0a10*/  DFMA R108, R106, UR6, R108 ;  /* 0x000000066a6c7c2b */ /* 0x000fe4000800006c */
[----:B------:R-:W-:-:S02]  /*0a20*/  DADD R114, R114, R12 ;  /* 0x0000000072727229 */ /* 0x000fc4000000000c */
[----:B------:R-:W-:Y:S01]  /*0a30*/  DFMA R112, R4, R4, -R112 ;  /* 0x000000040470722b */ /* 0x000fe20000000870 */
[----:B------:R-:W-:Y:S01]  /*0a40*/  UMOV UR10, 0x66666666 ;  /* 0x66666666000a7882 */ /* 0x000fe20000000000 */
[----:B------:R-:W-:Y:S01]  /*0a50*/  DADD R98, R28, R28 ;  /* 0x000000001c627229 */ /* 0x000fe2000000001c */
[----:B------:R-:W-:Y:S01]  /*0a60*/  UMOV UR11, 0x3ff66666 ;  /* 0x3ff66666000b7882 */ /* 0x000fe20000000000 */
[----:B------:R-:W-:Y:S01]  /*0a70*/  DMUL R106, R12, R14 ;  /* 0x0000000e0c6a7228 */ /* 0x000fe20000000000 */
[----:B------:R-:W1:Y:S01]  /*0a80*/  LDCU.64 UR6, c[0x3][0x8] ;  /* 0x00c00100ff0677ac */ /* 0x000e620008000a00 */
[----:B------:R-:W-:Y:S02]  /*0a90*/  DMUL R12, R20, R94 ;  /* 0x0000005e140c7228 */ /* 0x000fe40000000000 */
[----:B------:R-:W-:Y:S02]  /*0aa0*/  DFMA R96, R100, UR12, R110 ;  /* 0x0000000c64607c2b */ /* 0x000fe4000800006e */
[----:B------:R-:W-:-:S02]  /*0ab0*/  DADD R98, R68, -R98 ;  /* 0x0000000044627229 */ /* 0x000fc40000000862 */
[----:B------:R-:W-:Y:S02]  /*0ac0*/  DFMA R106, R88, UR10, -R106 ;  /* 0x0000000a586a7c2b */ /* 0x000fe4000800086a */
[----:B------:R-:W-:Y:S02]  /*0ad0*/  DMUL R100, R10, R14 ;  /* 0x0000000e0a647228 */ /* 0x000fe40000000000 */
[----:B------:R-:W-:Y:S02]  /*0ae0*/  DFMA R112, R6, R6, R112 ;  /* 0x000000060670722b */ /* 0x000fe40000000070 */
[----:B------:R-:W-:Y:S02]  /*0af0*/  DFMA R90, R84, R90, -R12 ;  /* 0x0000005a545a722b */ /* 0x000fe4000000080c */
[----:B------:R-:W-:Y:S02]  /*0b00*/  DADD R98, R98, R66 ;  /* 0x0000000062627229 */ /* 0x000fe40000000042 */
[----:B------:R-:W-:-:S02]  /*0b10*/  DMUL R94, R6, R78 ;  /* 0x0000004e065e7228 */ /* 0x000fc40000000000 */
[C---:B------:R-:W-:Y:S02]  /*0b20*/  DMUL R10, R6.reuse, R106 ;  /* 0x0000006a060a7228 */ /* 0x040fe40000000000 */
[----:B------:R-:W-:Y:S02]  /*0b30*/  DMUL R6, R6, R82 ;  /* 0x0000005206067228 */ /* 0x000fe40000000000 */
[----:B0-----:R-:W-:Y:S02]  /*0b40*/  DFMA R96, R112, UR20, R96 ;  /* 0x0000001470607c2b */ /* 0x001fe40008000060 */
[----:B------:R-:W-:Y:S02]  /*0b50*/  DFMA R100, R84, UR10, -R100 ;  /* 0x0000000a54647c2b */ /* 0x000fe40008000864 */
[----:B------:R-:W-:Y:S02]  /*0b60*/  DFMA R90, R88, R92, R90 ;  /* 0x0000005c585a722b */ /* 0x000fe4000000005a */
[----:B------:R-:W-:-:S02]  /*0b70*/  DFMA R98, R98, UR8, R2 ;  /* 0x0000000862627c2b */ /* 0x000fc40008000002 */
[----:B------:R-:W-:Y:S02]  /*0b80*/  DADD R2, R72, -R76 ;  /* 0x0000000048027229 */ /* 0x000fe4000000084c */
[----:B------:R-:W-:Y:S02]  /*0b90*/  DFMA R104, R114, R14, R104 ;  /* 0x0000000e7268722b */ /* 0x000fe40000000068 */
[C---:B------:R-:W-:Y:S02]  /*0ba0*/  DFMA R94, R4.reuse, R74, -R94 ;  /* 0x0000004a045e722b */ /* 0x040fe4000000085e */
[C---:B------:R-:W-:Y:S02]  /*0bb0*/  DFMA R6, R4.reuse, R80, -R6 ;  /* 0x000000500406722b */ /* 0x040fe40000000806 */
[----:B------:R-:W-:Y:S02]  /*0bc0*/  DFMA R100, R4, R100, -R10 ;  /* 0x000000640464722b */ /* 0x000fe4000000080a */
[----:B------:R-:W-:-:S02]  /*0bd0*/  DFMA R90, R90, UR22, R96 ;  /* 0x000000165a5a7c2b */ /* 0x000fc40008000060 */
[----:B-1----:R-:W-:Y:S02]  /*0be0*/  DFMA R4, -R2, UR6, R98 ;  /* 0x0000000602047c2b */ /* 0x002fe40008000162 */
[----:B------:R-:W-:Y:S02]  /*0bf0*/  DFMA R10, -R104, UR6, R102 ;  /* 0x00000006680a7c2b */ /* 0x000fe40008000166 */
[----:B------:R-:W-:Y:S02]  /*0c00*/  DFMA R8, -R94, UR6, R8 ;  /* 0x000000065e087c2b */ /* 0x000fe40008000108 */
[----:B------:R-:W-:Y:S02]  /*0c10*/  DFMA R6, -R6, UR6, R108 ;  /* 0x0000000606067c2b */ /* 0x000fe4000800016c */
[----:B------:R-:W-:Y:S01]  /*0c20*/  DFMA R2, -R100, UR6, R90 ;  /* 0x0000000664027c2b */ /* 0x000fe2000800015a */
[----:B------:R-:W-:Y:S10]  /*0c30*/  @!P0 BRA `(.L_x_127) ;  /* 0x00000008005c8947 */ /* 0x000ff40003800000 */
[----:B------:R-:W-:-:S13]  /*0c40*/  ISETP.NE.AND P0, PT, R0, 0x1, PT ;  /* 0x000000010000780c */ /* 0x000fda0003f05270 */
[----:B------:R-:W-:Y:S05]  /*0c50*/  @P0 BRA `(.L_x_128) ;  /* 0x0000000000e00947 */ /* 0x000fea0003800000 */
[----:B------:R-:W-:Y:S02]  /*0c60*/  UIMAD UR6, UR41, UR17, UR38 ;  /* 0x00000011290672a4 */ /* 0x000fe4000f8e0226 */
[----:B------:R-:W-:Y:S02]  /*0c70*/  UIMAD UR10, UR4, UR16, URZ ;  /* 0x00000010040a72a4 */ /* 0x000fe4000f8e02ff */
[----:B------:R-:W-:Y:S02]  /*0c80*/  UIMAD UR7, UR19, UR16, URZ ;  /* 0x00000010130772a4 */ /* 0x000fe4000f8e02ff */
[----:B------:R-:W-:Y:S02]  /*0c90*/  UIMAD UR8, UR42, UR16, URZ ;  /* 0x000000102a0872a4 */ /* 0x000fe4000f8e02ff */
[----:B------:R-:W-:Y:S01]  /*0ca0*/  UIMAD UR9, UR5, UR16, URZ ;  /* 0x00000010050972a4 */ /* 0x000fe2000f8e02ff */
[----:B------:R-:W-:Y:S01]  /*0cb0*/  MOV R67, UR10 ;  /* 0x0000000a00437c02 */ /* 0x000fe20008000f00 */
[----:B------:R-:W-:Y:S01]  /*0cc0*/  UIMAD UR6, UR6, UR16, URZ ;  /* 0x00000010060672a4 */ /* 0x000fe2000f8e02ff */
[----:B------:R-:W-:-:S02]  /*0cd0*/  MOV R54, UR10 ;  /* 0x0000000a00367c02 */ /* 0x000fc40008000f00 */
[----:B------:R-:W-:Y:S02]  /*0ce0*/  MOV R83, UR7 ;  /* 0x0000000700537c02 */ /* 0x000fe40008000f00 */
[----:B------:R-:W-:Y:S02]  /*0cf0*/  MOV R91, UR8 ;  /* 0x00000008005b7c02 */ /* 0x000fe40008000f00 */
[----:B------:R-:W-:Y:S01]  /*0d00*/  MOV R97, UR9 ;  /* 0x0000000900617c02 */ /* 0x000fe20008000f00 */
[--C-:B------:R-:W-:Y:S01]  /*0d10*/  IMAD.WIDE R82, R83, 0x8, R50.reuse ;  /* 0x0000000853527825 */ /* 0x100fe200078e0232 */
[----:B------:R-:W-:Y:S02]  /*0d20*/  MOV R103, UR6 ;  /* 0x0000000600677c02 */ /* 0x000fe40008000f00 */
[----:B------:R-:W-:Y:S01]  /*0d30*/  LEA R86, P0, R67, R86, 0x3 ;  /* 0x0000005643567211 */ /* 0x000fe200078018ff */
[----:B------:R-:W-:Y:S01]  /*0d40*/  IMAD.WIDE R90, R91, 0x8, R50 ;  /* 0x000000085b5a7825 */ /* 0x000fe200078e0232 */
[----:B------:R-:W-:Y:S01]  /*0d50*/  MOV R66, UR10 ;  /* 0x0000000a00427c02 */ /* 0x000fe20008000f00 */
[----:B------:R-:W2:Y:S01]  /*0d60*/  LDG.E.64 R88, desc[UR14][R82.64+0x10] ;  /* 0x0000100e52587981 */ /* 0x000ea2000c1e1b00 */
[----:B------:R-:W-:Y:S01]  /*0d70*/  SHF.R.S32.HI R54, RZ, 0x1f, R54 ;  /* 0x0000001fff367819 */ /* 0x000fe20000011436 */
[----:B------:R-:W-:-:S02]  /*0d80*/  IMAD.WIDE R96, R97, 0x8, R50 ;  /* 0x0000000861607825 */ /* 0x000fc400078e0232 */
[----:B------:R-:W3:Y:S01]  /*0d90*/  LDG.E.64 R94, desc[UR14][R90.64+0x10] ;  /* 0x0000100e5a5e7981 */ /* 0x000ee2000c1e1b00 */
[----:B------:R-:W-:Y:S01]  /*0da0*/  LEA.HI.X R87, R66, R87, R54, 0x3, P0 ;  /* 0x0000005742577211 */ /* 0x000fe200000f1c36 */
[----:B------:R-:W-:Y:S02]  /*0db0*/  IMAD.WIDE R102, R103, 0x8, R50 ;  /* 0x0000000867667825 */ /* 0x000fe400078e0232 */
[----:B------:R-:W4:Y:S04]  /*0dc0*/  LDG.E.64 R100, desc[UR14][R96.64+0x10] ;  /* 0x0000100e60647981 */ /* 0x000f28000c1e1b00 */
[----:B------:R-:W5:Y:S04]  /*0dd0*/  LDG.E.64 R80, desc[UR14][R86.64+0x10] ;  /* 0x0000100e56507981 */ /* 0x000f68000c1e1b00 */
        /* <DEDUP_REMOVED lines=10> */
[----:B------:R-:W5:Y:S01]  /*0e80*/  LDG.E.64 R68, desc[UR14][R102.64+0x18] ;  /* 0x0000180e66447981 */ /* 0x000f62000c1e1b00 */
[----:B--2---:R-:W-:-:S02]  /*0e90*/  DMUL R88, R88, 4 ;  /* 0x4010000058587828 */ /* 0x004fc40000000000 */
[----:B---3--:R-:W-:Y:S02]  /*0ea0*/  DMUL R94, R94, 4 ;  /* 0x401000005e5e7828 */ /* 0x008fe40000000000 */
[----:B----4-:R-:W-:Y:S02]  /*0eb0*/  DMUL R100, R100, 4 ;  /* 0x4010000064647828 */ /* 0x010fe40000000000 */
[----:B-----5:R-:W-:Y:S02]  /*0ec0*/  DMUL R80, R80, 4 ;  /* 0x4010000050507828 */ /* 0x020fe40000000000 */
[----:B------:R-:W-:-:S06]  /*0ed0*/  DMUL R104, R104, 4 ;  /* 0x4010000068687828 */ /* 0x000fcc0000000000 */
[----:B------:R-:W-:Y:S02]  /*0ee0*/  DFMA R78, R78, 5, -R80 ;  /* 0x401400004e4e782b */ /* 0x000fe40000000850 */
[----:B------:R-:W-:Y:S02]  /*0ef0*/  DFMA R84, R84, 5, -R88 ;  /* 0x401400005454782b */ /* 0x000fe40000000858 */
[----:B------:R-:W-:Y:S02]  /*0f00*/  DFMA R92, R92, 5, -R94 ;  /* 0x401400005c5c782b */ /* 0x000fe4000000085e */
[----:B------:R-:W-:Y:S02]  /*0f10*/  DFMA R98, R98, 5, -R100 ;  /* 0x401400006262782b */ /* 0x000fe40000000864 */
[----:B------:R-:W-:Y:S02]  /*0f20*/  DFMA R66, R66, 5, -R104 ;  /* 0x401400004242782b */ /* 0x000fe40000000868 */
[----:B------:R-:W-:-:S02]  /*0f30*/  DADD R76, R78, R76 ;  /* 0x000000004e4c7229 */ /* 0x000fc4000000004c */
[----:B------:R-:W-:Y:S02]  /*0f40*/  DADD R74, R84, R74 ;  /* 0x00000000544a7229 */ /* 0x000fe4000000004a */
[----:B------:R-:W-:Y:S02]  /*0f50*/  DADD R72, R92, R72 ;  /* 0x000000005c487229 */ /* 0x000fe40000000048 */
[----:B------:R-:W-:Y:S02]  /*0f60*/  DADD R70, R98, R70 ;  /* 0x0000000062467229 */ /* 0x000fe40000000046 */
[----:B------:R-:W-:Y:S02]  /*0f70*/  DADD R66, R66, R68 ;  /* 0x0000000042427229 */ /* 0x000fe40000000044 */
[----:B------:R-:W-:Y:S02]  /*0f80*/  DFMA R4, R76, -0.25, R4 ;  /* 0xbfd000004c04782b */ /* 0x000fe40000000004 */
[----:B------:R-:W-:-:S02]  /*0f90*/  DFMA R10, R74, -0.25, R10 ;  /* 0xbfd000004a0a782b */ /* 0x000fc4000000000a */
[----:B------:R-:W-:Y:S02]  /*0fa0*/  DFMA R8, R72, -0.25, R8 ;  /* 0xbfd000004808782b */ /* 0x000fe40000000008 */
[----:B------:R-:W-:Y:S02]  /*0fb0*/  DFMA R6, R70, -0.25, R6 ;  /* 0xbfd000004606782b */ /* 0x000fe40000000006 */
[----:B------:R-:W-:Y:S01]  /*0fc0*/  DFMA R2, R66, -0.25, R2 ;  /* 0xbfd000004202782b */ /* 0x000fe20000000002 */
[----:B------:R-:W-:Y:S10]  /*0fd0*/  BRA `(.L_x_129) ;  /* 0x0000000800787947 */ /* 0x000ff40003800000 */
.L_x_128:
[----:B------:R-:W-:-:S04]  /*0fe0*/  MOV R87, UR16 ;  /* 0x0000001000577c02 */ /* 0x000fc80008000f00 */
[----:B------:R-:W-:-:S04]  /*0ff0*/  IADD3 R87, PT, PT, R87, -0x3, RZ ;  /* 0xfffffffd57577810 */ /* 0x000fc80007ffe0ff */
[----:B------:R-:W-:-:S04]  /*1000*/  ISETP.GE.AND P0, PT, R0, R87, PT ;  /* 0x000000570000720c */ /* 0x000fc80003f06270 */
[----:B------:R-:W-:-:S13]  /*1010*/  ISETP.LT.U32.OR P0, PT, R0, 0x3, P0 ;  /* 0x000000030000780c */ /* 0x000fda0000701470 */
[----:B------:R-:W-:Y:S05]  /*1020*/  @P0 BRA `(.L_x_130) ;  /* 0x0000000000900947 */ /* 0x000fea0003800000 */
[----:B------:R-:W2:Y:S04]  /*1030*/  LDG.E.64 R98, desc[UR14][R70.64+-0x10] ;  /* 0xfffff00e46627981 */ /* 0x000ea8000c1e1b00 */
[----:B------:R-:W3:Y:S04]  /*1040*/  LDG.E.64 R100, desc[UR14][R64.64+-0x10] ;  /* 0xfffff00e40647981 */ /* 0x000ee8000c1e1b00 */
[----:B------:R-:W4:Y:S04]  /*1050*/  LDG.E.64 R102, desc[UR14][R58.64+-0x10] ;  /* 0xfffff00e3a667981 */ /* 0x000f28000c1e1b00 */
[----:B------:R-:W5:Y:S04]  /*1060*/  LDG.E.64 R104, desc[UR14][R56.64+-0x10] ;  /* 0xfffff00e38687981 */ /* 0x000f68000c1e1b00 */
[----:B------:R-:W5:Y:S04]  /*1070*/  LDG.E.64 R106, desc[UR14][R62.64+-0x10] ;  /* 0xfffff00e3e6a7981 */ /* 0x000f68000c1e1b00 */
[----:B------:R-:W5:Y:S04]  /*1080*/  LDG.E.64 R96, desc[UR14][R70.64+0x10] ;  /* 0x0000100e46607981 */ /* 0x000f68000c1e1b00 */
[----:B------:R-:W5:Y:S04]  /*1090*/  LDG.E.64 R94, desc[UR14][R64.64+0x10] ;  /* 0x0000100e405e7981 */ /* 0x000f68000c1e1b00 */
[----:B------:R-:W5:Y:S04]  /*10a0*/  LDG.E.64 R92, desc[UR14][R58.64+0x10] ;  /* 0x0000100e3a5c7981 */ /* 0x000f68000c1e1b00 */
[----:B------:R-:W5:Y:S04]  /*10b0*/  LDG.E.64 R90, desc[UR14][R56.64+0x10] ;  /* 0x0000100e385a7981 */ /* 0x000f68000c1e1b00 */
[----:B------:R-:W5:Y:S01]  /*10c0*/  LDG.E.64 R86, desc[UR14][R62.64+0x10] ;  /* 0x0000100e3e567981 */ /* 0x000f62000c1e1b00 */
[----:B--2---:R-:W-:-:S02]  /*10d0*/  DFMA R98, R66, -4, R98 ;  /* 0xc01000004262782b */ /* 0x004fc40000000062 */
[----:B---3--:R-:W-:Y:S02]  /*10e0*/  DFMA R100, R76, -4, R100 ;  /* 0xc01000004c64782b */ /* 0x008fe40000000064 */
[----:B----4-:R-:W-:-:S04]  /*10f0*/  DFMA R102, R78, -4, R102 ;  /* 0xc01000004e66782b */ /* 0x010fc80000000066 */
[----:B------:R-:W-:Y:S02]  /*1100*/  DFMA R98, R28, 6, R98 ;  /* 0x401800001c62782b */ /* 0x000fe40000000062 */
[----:B-----5:R-:W-:Y:S02]  /*1110*/  DFMA R104, R82, -4, R104 ;  /* 0xc01000005268782b */ /* 0x020fe40000000068 */
[----:B------:R-:W-:Y:S02]  /*1120*/  DFMA R100, R44, 6, R100 ;  /* 0x401800002c64782b */ /* 0x000fe40000000064 */
[----:B------:R-:W-:Y:S02]  /*1130*/  DFMA R106, R88, -4, R106 ;  /* 0xc0100000586a782b */ /* 0x000fe4000000006a */
[----:B------:R-:W-:Y:S02]  /*1140*/  DFMA R102, R42, 6, R102 ;  /* 0x401800002a66782b */ /* 0x000fe40000000066 */
[----:B------:R-:W-:-:S02]  /*1150*/  DFMA R104, R34, 6, R104 ;  /* 0x401800002268782b */ /* 0x000fc40000000068 */
[----:B------:R-:W-:Y:S02]  /*1160*/  DFMA R98, R68, -4, R98 ;  /* 0xc01000004462782b */ /* 0x000fe40000000062 */
[----:B------:R-:W-:Y:S02]  /*1170*/  DFMA R106, R32, 6, R106 ;  /* 0x40180000206a782b */ /* 0x000fe4000000006a */
[----:B------:R-:W-:Y:S02]  /*1180*/  DFMA R100, R72, -4, R100 ;  /* 0xc01000004864782b */ /* 0x000fe40000000064 */
[----:B------:R-:W-:Y:S02]  /*1190*/  DFMA R102, R74, -4, R102 ;  /* 0xc01000004a66782b */ /* 0x000fe40000000066 */
[----:B------:R-:W-:Y:S02]  /*11a0*/  DFMA R104, R80, -4, R104 ;  /* 0xc01000005068782b */ /* 0x000fe40000000068 */
[----:B------:R-:W-:-:S02]  /*11b0*/  DFMA R106, R84, -4, R106 ;  /* 0xc0100000546a782b */ /* 0x000fc4000000006a */
[----:B------:R-:W-:Y:S02]  /*11c0*/  DADD R96, R98, R96 ;  /* 0x0000000062607229 */ /* 0x000fe40000000060 */
[----:B------:R-:W-:Y:S02]  /*11d0*/  DADD R94, R100, R94 ;  /* 0x00000000645e7229 */ /* 0x000fe4000000005e */
[----:B------:R-:W-:Y:S02]  /*11e0*/  DADD R92, R102, R92 ;  /* 0x00000000665c7229 */ /* 0x000fe4000000005c */
[----:B------:R-:W-:Y:S02]  /*11f0*/  DADD R90, R104, R90 ;  /* 0x00000000685a7229 */ /* 0x000fe4000000005a */
[----:B------:R-:W-:Y:S02]  /*1200*/  DADD R86, R106, R86 ;  /* 0x000000006a567229 */ /* 0x000fe40000000056 */
[----:B------:R-:W-:-:S02]  /*1210*/  DFMA R4, R96, -0.25, R4 ;  /* 0xbfd000006004782b */ /* 0x000fc40000000004 */
[----:B------:R-:W-:Y:S02]  /*1220*/  DFMA R10, R94, -0.25, R10 ;  /* 0xbfd000005e0a782b */ /* 0x000fe4000000000a */
[----:B------:R-:W-:Y:S02]  /*1230*/  DFMA R8, R92, -0.25, R8 ;  /* 0xbfd000005c08782b */ /* 0x000fe40000000008 */
[----:B------:R-:W-:Y:S02]  /*1240*/  DFMA R6, R90, -0.25, R6 ;  /* 0xbfd000005a06782b */ /* 0x000fe40000000006 */
[----:B------:R-:W-:Y:S01]  /*1250*/  DFMA R2, R86, -0.25, R2 ;  /* 0xbfd000005602782b */ /* 0x000fe20000000002 */
[----:B------:R-:W-:Y:S10]  /*1260*/  BRA `(.L_x_129) ;  /* 0x0000000400d47947 */ /* 0x000ff40003800000 */
.L_x_130:
[----:B------:R-:W-:-:S13]  /*1270*/  ISETP.NE.AND P0, PT, R0, R87, PT ;  /* 0x000000570000720c */ /* 0x000fda0003f05270 */
[----:B------:R-:W-:Y:S05]  /*1280*/  @P0 BRA `(.L_x_131) ;  /* 0x0000000000680947 */ /* 0x000fea0003800000 */
[----:B------:R-:W2:Y:S04]  /*1290*/  LDG.E.64 R70, desc[UR14][R70.64+-0x10] ;  /* 0xfffff00e46467981 */ /* 0x000ea8000c1e1b00 */
[----:B------:R-:W3:Y:S04]  /*12a0*/  LDG.E.64 R86, desc[UR14][R64.64+-0x10] ;  /* 0xfffff00e40567981 */ /* 0x000ee8000c1e1b00 */
[----:B------:R-:W4:Y:S04]  /*12b0*/  LDG.E.64 R90, desc[UR14][R58.64+-0x10] ;  /* 0xfffff00e3a5a7981 */ /* 0x000f28000c1e1b00 */
        /* <DEDUP_REMOVED lines=17> */
[----:B------:R-:W-:Y:S02]  /*13d0*/  DFMA R4, R66, -0.25, R4 ;  /* 0xbfd000004204782b */ /* 0x000fe40000000004 */
[----:B------:R-:W-:Y:S02]  /*13e0*/  DFMA R10, R86, -0.25, R10 ;  /* 0xbfd00000560a782b */ /* 0x000fe4000000000a */
[----:B------:R-:W-:Y:S02]  /*13f0*/  DFMA R8, R90, -0.25, R8 ;  /* 0xbfd000005a08782b */ /* 0x000fe40000000008 */
[----:B------:R-:W-:Y:S02]  /*1400*/  DFMA R6, R92, -0.25, R6 ;  /* 0xbfd000005c06782b */ /* 0x000fe40000000006 */
[----:B------:R-:W-:Y:S01]  /*1410*/  DFMA R2, R94, -0.25, R2 ;  /* 0xbfd000005e02782b */ /* 0x000fe20000000002 */
[----:B------:R-:W-:Y:S10]  /*1420*/  BRA `(.L_x_129) ;  /* 0x0000000400647947 */ /* 0x000ff40003800000 */
.L_x_131:
[----:B------:R-:W-:-:S06]  /*1430*/  UIADD3 UR6, UPT, UPT, UR16, -0x2, URZ ;  /* 0xfffffffe10067890 */ /* 0x000fcc000fffe0ff */
[----:B------:R-:W-:-:S13]  /*1440*/  ISETP.NE.AND P0, PT, R0, UR6, PT ;  /* 0x0000000600007c0c */ /* 0x000fda000bf05270 */
        /* <DEDUP_REMOVED lines=8> */
[----:B----4-:R-:W-:Y:S02]  /*14d0*/  DFMA R66, R66, -4, R70 ;  /* 0xc01000004242782b */ /* 0x010fe40000000046 */
[----:B-----5:R-:W-:Y:S02]  /*14e0*/  DFMA R68, R76, -4, R68 ;  /* 0xc01000004c44782b */ /* 0x020fe40000000044 */
[----:B------:R-:W-:Y:S02]  /*14f0*/  DFMA R80, R88, -4, R80 ;  /* 0xc01000005850782b */ /* 0x000fe40000000050 */
[----:B------:R-:W-:Y:S02]  /*1500*/  DFMA R70, R42, 5, R72 ;  /* 0x401400002a46782b */ /* 0x000fe40000000048 */
[----:B------:R-:W-:-:S02]  /*1510*/  DFMA R72, R34, 5, R74 ;  /* 0x401400002248782b */ /* 0x000fc4000000004a */
[----:B------:R-:W-:Y:S02]  /*1520*/  DFMA R66, R28, 5, R66 ;  /* 0x401400001c42782b */ /* 0x000fe40000000042 */
[----:B------:R-:W-:Y:S02]  /*1530*/  DFMA R68, R44, 5, R68 ;  /* 0x401400002c44782b */ /* 0x000fe40000000044 */
[----:B------:R-:W-:Y:S02]  /*1540*/  DFMA R74, R32, 5, R80 ;  /* 0x40140000204a782b */ /* 0x000fe40000000050 */
[----:B------:R-:W-:Y:S02]  /*1550*/  DFMA R8, R70, -0.25, R8 ;  /* 0xbfd000004608782b */ /* 0x000fe40000000008 */
[----:B------:R-:W-:Y:S02]  /*1560*/  DFMA R4, R66, -0.25, R4 ;  /* 0xbfd000004204782b */ /* 0x000fe40000000004 */
[----:B------:R-:W-:-:S02]  /*1570*/  DFMA R10, R68, -0.25, R10 ;  /* 0xbfd00000440a782b */ /* 0x000fc4000000000a */
[----:B------:R-:W-:Y:S02]  /*1580*/  DFMA R6, R72, -0.25, R6 ;  /* 0xbfd000004806782b */ /* 0x000fe40000000006 */
[----:B------:R-:W-:Y:S01]  /*1590*/  DFMA R2, R74, -0.25, R2 ;  /* 0xbfd000004a02782b */ /* 0x000fe20000000002 */
[----:B------:R-:W-:Y:S10]  /*15a0*/  BRA `(.L_x_129) ;  /* 0x0000000400047947 */ /* 0x000ff40003800000 */
.L_x_127:
        /* <DEDUP_REMOVED lines=50> */
[----:B------:R-:W-:-:S02]  /*18d0*/  DFMA R84, R84, -4, R94 ;  /* 0xc01000005454782b */ /* 0x000fc4000000005e */
[----:B------:R-:W-:Y:S02]  /*18e0*/  DFMA R82, R82, -4, R92 ;  /* 0xc01000005252782b */ /* 0x000fe4000000005c */
[----:B------:R-:W-:Y:S02]  /*18f0*/  DFMA R80, R80, -4, R90 ;  /* 0xc01000005050782b */ /* 0x000fe4000000005a */
[----:B------:R-:W-:Y:S02]  /*1900*/  DFMA R78, R78, -4, R88 ;  /* 0xc01000004e4e782b */ /* 0x000fe40000000058 */
[----:B------:R-:W-:Y:S02]  /*1910*/  DFMA R76, R76, -4, R86 ;  /* 0xc01000004c4c782b */ /* 0x000fe40000000056 */
[----:B------:R-:W-:Y:S02]  /*1920*/  DADD R74, R84, R74 ;  /* 0x00000000544a7229 */ /* 0x000fe4000000004a */
[----:B------:R-:W-:-:S02]  /*1930*/  DADD R72, R82, R72 ;  /* 0x0000000052487229 */ /* 0x000fc40000000048 */
[----:B------:R-:W-:Y:S02]  /*1940*/  DADD R70, R80, R70 ;  /* 0x0000000050467229 */ /* 0x000fe40000000046 */
[----:B------:R-:W-:Y:S02]  /*1950*/  DADD R68, R78, R68 ;  /* 0x000000004e447229 */ /* 0x000fe40000000044 */
[----:B------:R-:W-:Y:S02]  /*1960*/  DADD R66, R76, R66 ;  /* 0x000000004c427229 */ /* 0x000fe40000000042 */
[----:B------:R-:W-:Y:S02]  /*1970*/  DFMA R4, R74, -0.25, R4 ;  /* 0xbfd000004a04782b */ /* 0x000fe40000000004 */
[----:B------:R-:W-:Y:S02]  /*1980*/  DFMA R10, R72, -0.25, R10 ;  /* 0xbfd00000480a782b */ /* 0x000fe4000000000a */
[----:B------:R-:W-:-:S02]  /*1990*/  DFMA R8, R70, -0.25, R8 ;  /* 0xbfd000004608782b */ /* 0x000fc40000000008 */
[----:B------:R-:W-:Y:S02]  /*19a0*/  DFMA R6, R68, -0.25, R6 ;  /* 0xbfd000004406782b */ /* 0x000fe40000000006 */
[----:B------:R-:W-:-:S11]  /*19b0*/  DFMA R2, R66, -0.25, R2 ;  /* 0xbfd000004202782b */ /* 0x000fd60000000002 */
.L_x_129:
[----:B------:R-:W-:Y:S05]  /*19c0*/  BSYNC.RECONVERGENT B1 ;  /* 0x0000000000017941 */ /* 0x000fea0003800200 */
.L_x_126:
[----:B------:R-:W-:Y:S01]  /*19d0*/  UIADD3 UR6, UPT, UPT, UR19, -0x1, URZ ;  /* 0xffffffff13067890 */ /* 0x000fe2000fffe0ff */
[----:B------:R-:W0:Y:S01]  /*19e0*/  LDC.64 R66, c[0x0][0x3a0] ;  /* 0x0000e800ff427b82 */ /* 0x000e220000000a00 */
[----:B------:R-:W-:Y:S01]  /*19f0*/  MOV R69, UR16 ;  /* 0x0000001000457c02 */ /* 0x000fe20008000f00 */
[----:B------:R-:W-:Y:S01]  /*1a00*/  UIMAD UR7, UR41, UR17, UR38 ;  /* 0x00000011290772a4 */ /* 0x000fe2000f8e0226 */
[----:B------:R-:W-:Y:S01]  /*1a10*/  IMAD.WIDE R106, R55, 0x8, R48 ;  /* 0x00000008376a7825 */ /* 0x000fe200078e0230 */
[----:B------:R-:W-:Y:S02]  /*1a20*/  MOV R73, UR16 ;  /* 0x0000001000497c02 */ /* 0x000fe40008000f00 */
[----:B------:R-:W-:Y:S01]  /*1a30*/  MOV R91, UR16 ;  /* 0x00000010005b7c02 */ /* 0x000fe20008000f00 */
[----:B------:R-:W-:Y:S01]  /*1a40*/  IMAD.WIDE R64, R69, 0x8, R64 ;  /* 0x0000000845407825 */ /* 0x000fe200078e0240 */
[----:B------:R-:W-:Y:S01]  /*1a50*/  MOV R71, UR6 ;  /* 0x0000000600477c02 */ /* 0x000fe20008000f00 */
[----:B------:R-:W-:-:S02]  /*1a60*/  UIMAD UR6, UR38, UR16, UR16 ;  /* 0x00000010260672a4 */ /* 0x000fc4000f8e0210 */
[----:B------:R-:W-:Y:S02]  /*1a70*/  IADD3 R54, PT, PT, RZ, -UR16, RZ ;  /* 0x80000010ff367c10 */ /* 0x000fe4000fffe0ff */
[----:B------:R-:W-:Y:S01]  /*1a80*/  MOV R77, UR16 ;  /* 0x00000010004d7c02 */ /* 0x000fe20008000f00 */
[----:B------:R-:W-:Y:S01]  /*1a90*/  IMAD R71, R71, UR16, R0 ;  /* 0x0000001047477c24 */ /* 0x000fe2000f8e0200 */
[----:B------:R-:W2:Y:S01]  /*1aa0*/  LDG.E.64 R68, desc[UR14][R64.64] ;  /* 0x0000000e40447981 */ /* 0x000ea2000c1e1b00 */
[----:B------:R-:W-:Y:S01]  /*1ab0*/  UIADD3 UR8, UPT, UPT, UR7, -0x1, URZ ;  /* 0xffffffff07087890 */ /* 0x000fe2000fffe0ff */
[----:B------:R-:W-:Y:S01]  /*1ac0*/  IMAD.WIDE R106, R73, 0x8, R106 ;  /* 0x00000008496a7825 */ /* 0x000fe200078e026a */
[----:B------:R-:W-:Y:S02]  /*1ad0*/  MOV R75, UR16 ;  /* 0x00000010004b7c02 */ /* 0x000fe40008000f00 */
[----:B------:R-:W-:Y:S01]  /*1ae0*/  MOV R83, UR16 ;  /* 0x0000001000537c02 */ /* 0x000fe20008000f00 */
[----:B------:R-:W-:-:S04]  /*1af0*/  IMAD.WIDE R70, R71, 0x8, R50 ;  /* 0x0000000847467825 */ /* 0x000fc800078e0232 */
[C---:B------:R-:W-:Y:S01]  /*1b00*/  IMAD.WIDE R94, R55.reuse, 0x8, R38 ;  /* 0x00000008375e7825 */ /* 0x040fe200078e0226 */
[----:B------:R-:W3:Y:S01]  /*1b10*/  LDG.E.64 R106, desc[UR14][R106.64] ;  /* 0x0000000e6a6a7981 */ /* 0x000ee2000c1e1b00 */
[----:B------:R-:W-:Y:S02]  /*1b20*/  MOV R79, UR16 ;  /* 0x00000010004f7c02 */ /* 0x000fe40008000f00 */
[----:B------:R-:W-:Y:S01]  /*1b30*/  IMAD.WIDE R104, R55, 0x8, R40 ;  /* 0x0000000837687825 */ /* 0x000fe200078e0228 */
[----:B------:R-:W4:Y:S03]  /*1b40*/  LDG.E.64 R70, desc[UR14][R70.64] ;  /* 0x0000000e46467981 */ /* 0x000f26000c1e1b00 */
[----:B------:R-:W-:Y:S01]  /*1b50*/  IMAD.WIDE R88, R53, 0x8, R50 ;  /* 0x0000000835587825 */ /* 0x000fe200078e0232 */
[----:B------:R-:W-:Y:S01]  /*1b60*/  DADD R114, R44, R44 ;  /* 0x000000002c727229 */ /* 0x000fe2000000002c */
[----:B------:R-:W1:Y:S02]  /*1b70*/  LDCU.64 UR12, c[0x3][0x190] ;  /* 0x00c03200ff0c77ac */ /* 0x000e640008000a00 */
[----:B------:R-:W-:Y:S01]  /*1b80*/  IMAD.WIDE R62, R73, 0x8, R62 ;  /* 0x00000008493e7825 */ /* 0x000fe200078e023e */
[----:B------:R-:W-:Y:S01]  /*1b90*/  MOV R73, UR8 ;  /* 0x0000000800497c02 */ /* 0x000fe20008000f00 */
[----:B------:R-:W5:Y:S02]  /*1ba0*/  LDCU.64 UR20, c[0x3][0x158] ;  /* 0x00c02b00ff1477ac */ /* 0x000f640008000a00 */
[----:B------:R-:W-:Y:S01]  /*1bb0*/  IMAD.WIDE R90, R91, 0x8, R60 ;  /* 0x000000085b5a7825 */ /* 0x000fe200078e023c */
[----:B------:R-:W-:Y:S01]  /*1bc0*/  LEA R61, R54, UR6, 0x1 ;  /* 0x00000006363d7c11 */ /* 0x000fe2000f8e08ff */
[----:B------:R-:W-:Y:S01]  /*1bd0*/  DMUL R36, R36, R24 ;  /* 0x0000001824247228 */ /* 0x000fe20000000000 */
[----:B------:R-:W5:Y:S01]  /*1be0*/  LDCU.128 UR24, c[0x3][0x180] ;  /* 0x00c03000ff1877ac */ /* 0x000f620008000c00 */
[----:B0-----:R-:W-:Y:S01]  /*1bf0*/  IMAD.WIDE R108, R55, 0x8, R66 ;  /* 0x00000008376c7825 */ /* 0x001fe200078e0242 */
[----:B------:R-:W-:Y:S01]  /*1c00*/  IADD3 R85, PT, PT, R61, R0, RZ ;  /* 0x000000003d557210 */ /* 0x000fe20007ffe0ff */
[----:B------:R-:W5:Y:S01]  /*1c10*/  LDG.E.64 R90, desc[UR14][R90.64] ;  /* 0x0000000e5a5a7981 */ /* 0x000f62000c1e1b00 */
[----:B------:R-:W0:Y:S01]  /*1c20*/  LDCU.64 UR28, c[0x3][0x20] ;  /* 0x00c00400ff1c77ac */ /* 0x000e220008000a00 */
[----:B------:R-:W-:-:S02]  /*1c30*/  IMAD R61, R73, UR16, R0 ;  /* 0x00000010493d7c24 */ /* 0x000fc4000f8e0200 */
[----:B------:R-:W5:Y:S01]  /*1c40*/  LDG.E.64 R72, desc[UR14][R62.64] ;  /* 0x0000000e3e487981 */ /* 0x000f62000c1e1b00 */
[----:B------:R-:W-:-:S04]  /*1c50*/  IMAD.WIDE R108, R77, 0x8, R108 ;  /* 0x000000084d6c7825 */ /* 0x000fc800078e026c */
[----:B------:R-:W-:Y:S02]  /*1c60*/  IMAD.WIDE R60, R61, 0x8, R50 ;  /* 0x000000083d3c7825 */ /* 0x000fe400078e0232 */
[----:B------:R-:W5:Y:S02]  /*1c70*/  LDG.E.64 R108, desc[UR14][R108.64] ;  /* 0x0000000e6c6c7981 */ /* 0x000f64000c1e1b00 */
[----:B------:R-:W-:Y:S02]  /*1c80*/  IMAD R85, R52, UR17, R85 ;  /* 0x0000001134557c24 */ /* 0x000fe4000f8e0255 */
[----:B------:R-:W5:Y:S01]  /*1c90*/  LDG.E.64 R60, desc[UR14][R60.64] ;  /* 0x0000000e3c3c7981 */ /* 0x000f62000c1e1b00 */
[----:B------:R-:W-:Y:S01]  /*1ca0*/  IMAD.WIDE R74, R75, 0x8, R58 ;  /* 0x000000084b4a7825 */ /* 0x000fe200078e023a */
[----:B------:R-:W-:Y:S01]  /*1cb0*/  UIADD3 UR8, UPT, UPT, UR5, -0x1, URZ ;  /* 0xffffffff05087890 */ /* 0x000fe2000fffe0ff */
[----:B------:R-:W1:Y:S02]  /*1cc0*/  LDC.64 R58, c[0x0][0x380] ;  /* 0x0000e000ff3a7b82 */ /* 0x000e640000000a00 */
[C---:B------:R-:W-:Y:S01]  /*1cd0*/  IMAD.WIDE R110, R85.reuse, 0x8, R48 ;  /* 0x00000008556e7825 */ /* 0x040fe200078e0230 */
[----:B------:R-:W5:Y:S03]  /*1ce0*/  LDG.E.64 R80, desc[UR14][R74.64] ;  /* 0x0000000e4a507981 */ /* 0x000f66000c1e1b00 */
[----:B------:R-:W-:-:S02]  /*1cf0*/  IMAD.WIDE R112, R85, 0x8, R66 ;  /* 0x0000000855707825 */ /* 0x000fc400078e0242 */
[----:B------:R-:W5:Y:S04]  /*1d00*/  LDG.E.64 R110, desc[UR14][R110.64] ;  /* 0x0000000e6e6e7981 */ /* 0x000f68000c1e1b00 */
[----:B------:R-:W5:Y:S01]  /*1d10*/  LDG.E.64 R112, desc[UR14][R112.64] ;  /* 0x0000000e70707981 */ /* 0x000f62000c1e1b00 */
[----:B------:R-:W-:-:S04]  /*1d20*/  IMAD.WIDE R94, R77, 0x8, R94 ;  /* 0x000000084d5e7825 */ /* 0x000fc800078e025e */
[----:B------:R-:W-:Y:S01]  /*1d30*/  IMAD.WIDE R82, R83, 0x8, R56 ;  /* 0x0000000853527825 */ /* 0x000fe200078e0238 */
[----:B------:R-:W-:Y:S01]  /*1d40*/  MOV R57, UR8 ;  /* 0x0000000800397c02 */ /* 0x000fe20008000f00 */
[----:B------:R-:W5:Y:S02]  /*1d50*/  LDG.E.64 R94, desc[UR14][R94.64] ;  /* 0x0000000e5e5e7981 */ /* 0x000f64000c1e1b00 */
[----:B------:R-:W-:Y:S01]  /*1d60*/  IMAD.WIDE R104, R79, 0x8, R104 ;  /* 0x000000084f687825 */ /* 0x000fe200078e0268 */
[----:B------:R-:W-:Y:S01]  /*1d70*/  UIADD3 UR6, UPT, UPT, UR42, -0x1, URZ ;  /* 0xffffffff2a067890 */ /* 0x000fe2000fffe0ff */
[----:B------:R-:W5:Y:S01]  /*1d80*/  LDG.E.64 R78, desc[UR14][R82.64] ;  /* 0x0000000e524e7981 */ /* 0x000f62000c1e1b00 */
[----:B------:R-:W0:Y:S01]  /*1d90*/  LDCU.128 UR8, c[0x3][0x170] ;  /* 0x00c02e00ff0877ac */ /* 0x000e220008000c00 */
[----:B------:R-:W-:Y:S02]  /*1da0*/  IMAD.WIDE R92, R85, 0x8, R46 ;  /* 0x00000008555c7825 */ /* 0x000fe400078e022e */
[----:B------:R-:W5:Y:S02]  /*1db0*/  LDG.E.64 R104, desc[UR14][R104.64] ;  /* 0x0000000e68687981 */ /* 0x000f64000c1e1b00 */
[----:B------:R-:W-:-:S02]  /*1dc0*/  IMAD R57, R57, UR16, R0 ;  /* 0x0000001039397c24 */ /* 0x000fc4000f8e0200 */
[----:B------:R-:W5:Y:S02]  /*1dd0*/  LDG.E.64 R92, desc[UR14][R92.64] ;  /* 0x0000000e5c5c7981 */ /* 0x000f64000c1e1b00 */
[----:B------:R-:W-:Y:S01]  /*1de0*/  IMAD.WIDE R56, R57, 0x8, R50 ;  /* 0x0000000839387825 */ /* 0x000fe200078e0232 */
[----:B------:R-:W-:-:S03]  /*1df0*/  MOV R77, UR6 ;  /* 0x00000006004d7c02 */ /* 0x000fc60008000f00 */
[C---:B------:R-:W-:Y:S02]  /*1e00*/  IMAD.WIDE R98, R85.reuse, 0x8, R38 ;  /* 0x0000000855627825 */ /* 0x040fe400078e0226 */
[----:B------:R-:W5:Y:S02]  /*1e10*/  LDG.E.64 R56, desc[UR14][R56.64] ;  /* 0x0000000e38387981 */ /* 0x000f64000c1e1b00 */
[----:B------:R-:W-:Y:S02]  /*1e20*/  IMAD.WIDE R102, R85, 0x8, R40 ;  /* 0x0000000855667825 */ /* 0x000fe400078e0228 */
[----:B------:R-:W5:Y:S02]  /*1e30*/  LDG.E.64 R98, desc[UR14][R98.64] ;  /* 0x0000000e62627981 */ /* 0x000f64000c1e1b00 */
[----:B-1----:R-:W-:Y:S01]  /*1e40*/  IMAD.WIDE R100, R55, 0x8, R58 ;  /* 0x0000000837647825 */ /* 0x002fe200078e023a */
[----:B------:R-:W-:Y:S01]  /*1e50*/  MOV R55, UR16 ;  /* 0x0000001000377c02 */ /* 0x000fe20008000f00 */
[----:B------:R-:W5:Y:S02]  /*1e60*/  LDG.E.64 R102, desc[UR14][R102.64] ;  /* 0x0000000e66667981 */ /* 0x000f64000c1e1b00 */
[----:B------:R-:W-:-:S02]  /*1e70*/  IMAD R77, R77, UR16, R0 ;  /* 0x000000104d4d7c24 */ /* 0x000fc4000f8e0200 */
[----:B------:R-:W-:-:S04]  /*1e80*/  IMAD.WIDE R100, R55, 0x8, R100 ;  /* 0x0000000837647825 */ /* 0x000fc800078e0264 */
[----:B------:R-:W-:Y:S02]  /*1e90*/  IMAD.WIDE R76, R77, 0x8, R50 ;  /* 0x000000084d4c7825 */ /* 0x000fe400078e0232 */
[----:B------:R-:W5:Y:S02]  /*1ea0*/  LDG.E.64 R100, desc[UR14][R100.64] ;  /* 0x0000000e64647981 */ /* 0x000f64000c1e1b00 */
[----:B------:R-:W-:Y:S02]  /*1eb0*/  IMAD.WIDE R88, R55, 0x8, R88 ;  /* 0x0000000837587825 */ /* 0x000fe400078e0258 */
[----:B------:R-:W5:Y:S02]  /*1ec0*/  LDG.E.64 R76, desc[UR14][R76.64] ;  /* 0x0000000e4c4c7981 */ /* 0x000f64000c1e1b00 */
[C---:B------:R-:W-:Y:S02]  /*1ed0*/  IMAD.WIDE R96, R85.reuse, 0x8, R58 ;  /* 0x0000000855607825 */ /* 0x040fe400078e023a */
[----:B------:R-:W5:Y:S02]  /*1ee0*/  LDG.E.64 R86, desc[UR14][R88.64] ;  /* 0x0000000e58567981 */ /* 0x000f64000c1e1b00 */
[----:B------:R-:W-:-:S02]  /*1ef0*/  IMAD.WIDE R84, R85, 0x8, R50 ;  /* 0x0000000855547825 */ /* 0x000fc400078e0232 */
[----:B------:R-:W5:Y:S04]  /*1f00*/  LDG.E.64 R96, desc[UR14][R96.64] ;  /* 0x0000000e60607981 */ /* 0x000f68000c1e1b00 */
[----:B------:R-:W5:Y:S01]  /*1f10*/  LDG.E.64 R84, desc[UR14][R84.64] ;  /* 0x0000000e54547981 */ /* 0x000f62000c1e1b00 */
[----:B------:R-:W-:Y:S02]  /*1f20*/  UISETP.NE.AND UP0, UPT, UR38, 0x2, UPT ;  /* 0x000000022600788c */ /* 0x000fe4000bf05270 */
[----:B------:R-:W-:Y:S01]  /*1f30*/  UIMAD UR6, UR40, UR17, URZ ;  /* 0x00000011280672a4 */ /* 0x000fe2000f8e02ff */
[----:B--2---:R-:W-:-:S08]  /*1f40*/  DADD R114, -R114, R68 ;  /* 0x0000000072727229 */ /* 0x004fd00000000144 */
[----:B----4-:R-:W-:-:S08]  /*1f50*/  DADD R114, R114, R70 ;  /* 0x0000000072727229 */ /* 0x010fd00000000046 */
[----:B0-----:R-:W-:Y:S01]  /*1f60*/  DFMA R10, R114, UR10, R10 ;  /* 0x0000000a720a7c2b */ /* 0x001fe2000800000a */
[----:B------:R-:W0:Y:S01]  /*1f70*/  LDCU.64 UR10, c[0x3][0x150] ;  /* 0x00c02a00ff0a77ac */ /* 0x000e220008000a00 */
[----:B---3--:R-:W-:Y:S02]  /*1f80*/  DADD R106, -R26, R106 ;  /* 0x000000001a6a7229 */ /* 0x008fe4000000016a */
[----:B-----5:R-:W-:Y:S02]  /*1f90*/  DADD R114, -R20, R72 ;  /* 0x0000000014727229 */ /* 0x020fe40000000148 */
[----:B------:R-:W-:-:S06]  /*1fa0*/  DADD R108, -R16, R108 ;  /* 0x00000000106c7229 */ /* 0x000fcc000000016c */
[----:B------:R-:W-:-:S08]  /*1fb0*/  DADD R114, R60, R114 ;  /* 0x000000003c727229 */ /* 0x000fd00000000072 */
[----:B------:R-:W-:Y:S02]  /*1fc0*/  DFMA R114, R114, UR12, R2 ;  /* 0x0000000c72727c2b */ /* 0x000fe40008000002 */
[----:B------:R-:W-:Y:S02]  /*1fd0*/  DADD R106, R106, R110 ;  /* 0x000000006a6a7229 */ /* 0x000fe4000000006e */
[----:B------:R-:W-:Y:S02]  /*1fe0*/  DADD R110, R42, R42 ;  /* 0x000000002a6e7229 */ /* 0x000fe4000000002a */
[----:B------:R-:W-:-:S04]  /*1ff0*/  DADD R108, R108, R112 ;  /* 0x000000006c6c7229 */ /* 0x000fc80000000070 */
[----:B0-----:R-:W-:-:S04]  /*2000*/  DFMA R2, R106, UR10, R10 ;  /* 0x0000000a6a027c2b */ /* 0x001fc8000800000a */
[----:B------:R-:W-:Y:S01]  /*2010*/  DFMA R10, R108, UR20, R114 ;  /* 0x000000146c0a7c2b */ /* 0x000fe20008000072 */
[----:B------:R-:W0:Y:S01]  /*2020*/  LDCU.128 UR20, c[0x3][0x160] ;  /* 0x00c02c00ff1477ac */ /* 0x000e220008000c00 */
[----:B------:R-:W-:Y:S02]  /*2030*/  DADD R114, -R110, R80 ;  /* 0x000000006e727229 */ /* 0x000fe40000000150 */
[----:B------:R-:W-:Y:S02]  /*2040*/  DADD R110, R72, -R94 ;  /* 0x00000000486e7229 */ /* 0x000fe4000000085e */
[----:B------:R-:W-:Y:S02]  /*2050*/  DADD R116, -R22, R78 ;  /* 0x0000000016747229 */ /* 0x000fe4000000014e */
[----:B------:R-:W-:Y:S02]  /*2060*/  DMUL R106, R92, R70 ;  /* 0x000000465c6a7228 */ /* 0x000fe40000000000 */
[----:B------:R-:W-:-:S02]  /*2070*/  DFMA R108, R90, R90, -R36 ;  /* 0x0000005a5a6c722b */ /* 0x000fc40000000824 */
[----:B------:R-:W-:Y:S02]  /*2080*/  DADD R36, -R18, R104 ;  /* 0x0000000012247229 */ /* 0x000fe40000000168 */
[----:B------:R-:W-:Y:S02]  /*2090*/  DADD R104, R110, -R60 ;  /* 0x000000006e687229 */ /* 0x000fe4000000083c */
[----:B------:R-:W-:Y:S02]  /*20a0*/  DFMA R112, R90, R68, -R106 ;  /* 0x000000445a70722b */ /* 0x000fe4000000086a */
[----:B------:R-:W-:Y:S02]  /*20b0*/  DADD R106, R116, R56 ;  /* 0x00000000746a7229 */ /* 0x000fe40000000038 */
[----:B------:R-:W-:Y:S02]  /*20c0*/  DFMA R108, R92, R92, R108 ;  /* 0x0000005c5c6c722b */ /* 0x000fe4000000006c */
[----:B------:R-:W-:-:S02]  /*20d0*/  DADD R104, R104, R98 ;  /* 0x0000000068687229 */ /* 0x000fc40000000062 */
[----:B------:R-:W-:Y:S02]  /*20e0*/  DADD R102, R36, R102 ;  /* 0x0000000024667229 */ /* 0x000fe40000000066 */
[----:B------:R-:W-:Y:S02]  /*20f0*/  DMUL R98, R98, R14 ;  /* 0x0000000e62627228 */ /* 0x000fe40000000000 */
[----:B------:R-:W-:Y:S02]  /*2100*/  DFMA R36, R106, UR26, R6 ;  /* 0x0000001a6a247c2b */ /* 0x000fe40008000006 */
[----:B------:R-:W-:Y:S01]  /*2110*/  DADD R106, R28, R28 ;  /* 0x000000001c6a7229 */ /* 0x000fe2000000001c */
[----:B------:R-:W-:Y:S01]  /*2120*/  UMOV UR12, 0x66666666 ;  /* 0x66666666000c7882 */ /* 0x000fe20000000000 */
[----:B------:R-:W-:Y:S01]  /*2130*/  UMOV UR13, 0x3ff66666 ;  /* 0x3ff66666000d7882 */ /* 0x000fe20000000000 */
[----:B0-----:R-:W-:Y:S01]  /*2140*/  DFMA R10, R108, UR20, R10 ;  /* 0x000000146c0a7c2b */ /* 0x001fe2000800000a */
[----:B------:R-:W-:Y:S01]  /*2150*/  HFMA2 R7, -RZ, RZ, 1.9892578125, 85.3125 ;  /* 0x3ff55555ff077431 */ /* 0x000fe200000001ff */
[----:B------:R-:W-:-:S02]  /*2160*/  DFMA R100, R72, R100, -R12 ;  /* 0x000000644864722b */ /* 0x000fc4000000080c */
[----:B------:R-:W-:Y:S02]  /*2170*/  DFMA R98, R60, UR12, -R98 ;  /* 0x0000000c3c627c2b */ /* 0x000fe40008000862 */
[----:B------:R-:W-:Y:S02]  /*2180*/  DADD R114, R76, R114 ;  /* 0x000000004c727229 */ /* 0x000fe40000000072 */
[----:B------:R-:W-:Y:S02]  /*2190*/  DADD R108, -R24, R90 ;  /* 0x00000000186c7229 */ /* 0x000fe4000000015a */
[----:B------:R-:W-:Y:S01]  /*21a0*/  DMUL R110, R92, R76 ;  /* 0x0000004c5c6e7228 */ /* 0x000fe20000000000 */
[----:B------:R-:W-:Y:S01]  /*21b0*/  MOV R6, 0x55555555 ;  /* 0x5555555500067802 */ /* 0x000fe20000000f00 */
[----:B------:R-:W-:Y:S02]  /*21c0*/  DMUL R94, R94, R14 ;  /* 0x0000000e5e5e7228 */ /* 0x000fe40000000000 */
[----:B------:R-:W-:-:S02]  /*21d0*/  DADD R106, -R106, R86 ;  /* 0x000000006a6a7229 */ /* 0x000fc40000000156 */
[----:B------:R-:W-:Y:S02]  /*21e0*/  DFMA R2, -R112, UR28, R2 ;  /* 0x0000001c70027c2b */ /* 0x000fe40008000102 */
[----:B------:R-:W-:Y:S02]  /*21f0*/  DFMA R96, R60, R96, R100 ;  /* 0x000000603c60722b */ /* 0x000fe40000000064 */
[----:B------:R-:W-:Y:S02]  /*2200*/  DMUL R112, R92, R98 ;  /* 0x000000625c707228 */ /* 0x000fe40000000000 */
[----:B------:R-:W-:Y:S02]  /*2210*/  DFMA R8, R114, UR24, R8 ;  /* 0x0000001872087c2b */ /* 0x000fe40008000008 */
[----:B------:R-:W-:Y:S02]  /*2220*/  DMUL R100, R6, UR10 ;  /* 0x0000000a06647c28 */ /* 0x000fe40008000000 */
[----:B------:R-:W-:-:S02]  /*2230*/  DADD R108, R92, R108 ;  /* 0x000000005c6c7229 */ /* 0x000fc4000000006c */
[----:B------:R-:W-:Y:S02]  /*2240*/  DFMA R110, R90, R80, -R110 ;  /* 0x000000505a6e722b */ /* 0x000fe4000000086e */
[----:B------:R-:W-:Y:S02]  /*2250*/  DMUL R98, R92, R56 ;  /* 0x000000385c627228 */ /* 0x000fe40000000000 */
[----:B------:R-:W-:Y:S02]  /*2260*/  DFMA R94, R72, UR12, -R94 ;  /* 0x0000000c485e7c2b */ /* 0x000fe4000800085e */
[----:B------:R-:W-:Y:S02]  /*2270*/  DADD R92, R106, R84 ;  /* 0x000000006a5c7229 */ /* 0x000fe40000000054 */
[----:B------:R-:W-:Y:S02]  /*2280*/  DFMA R8, R100, R108, R8 ;  /* 0x0000006c6408722b */ /* 0x000fe40000000008 */
[----:B------:R-:W-:-:S02]  /*2290*/  DFMA R104, R104, R14, R110 ;  /* 0x0000000e6868722b */ /* 0x000fc4000000006e */
[----:B------:R-:W-:Y:S02]  /*22a0*/  DFMA R102, R102, UR10, R36 ;  /* 0x0000000a66667c2b */ /* 0x000fe40008000024 */
[C---:B------:R-:W-:Y:S02]  /*22b0*/  DFMA R94, R90.reuse, R94, -R112 ;  /* 0x0000005e5a5e722b */ /* 0x040fe40000000870 */
[----:B------:R-:W-:Y:S02]  /*22c0*/  DFMA R98, R90, R78, -R98 ;  /* 0x0000004e5a62722b */ /* 0x000fe40000000862 */
[----:B------:R-:W-:Y:S02]  /*22d0*/  DFMA R10, R96, UR22, R10 ;  /* 0x00000016600a7c2b */ /* 0x000fe4000800000a */
[----:B------:R-:W-:Y:S02]  /*22e0*/  DFMA R92, R92, UR8, R4 ;  /* 0x000000085c5c7c2b */ /* 0x000fe40008000004 */
[----:B------:R-:W-:-:S02]  /*22f0*/  DADD R36, R80, -R76 ;  /* 0x0000000050247229 */ /* 0x000fc4000000084c */
[----:B------:R-:W-:Y:S02]  /*2300*/  DFMA R4, -R104, UR28, R8 ;  /* 0x0000001c68047c2b */ /* 0x000fe40008000108 */
[----:B------:R-:W-:Y:S02]  /*2310*/  DFMA R8, -R98, UR28, R102 ;  /* 0x0000001c62087c2b */ /* 0x000fe40008000166 */
[----:B------:R-:W-:Y:S02]  /*2320*/  DFMA R10, -R94, UR28, R10 ;  /* 0x0000001c5e0a7c2b */ /* 0x000fe4000800010a */
[----:B------:R-:W-:Y:S01]  /*2330*/  DFMA R36, -R36, UR28, R92 ;  /* 0x0000001c24247c2b */ /* 0x000fe2000800015c */
[----:B------:R-:W-:Y:S02]  /*2340*/  UIMAD UR9, UR36, UR17, URZ ;  /* 0x00000011240972a4 */ /* 0x000fe4000f8e02ff */
[----:B------:R-:W-:Y:S02]  /*2350*/  UIMAD UR8, UR37, UR17, URZ ;  /* 0x00000011250872a4 */ /* 0x000fe4000f8e02ff */
[----:B------:R-:W-:-:S02]  /*2360*/  UIMAD UR11, UR41, UR17, URZ ;  /* 0x00000011290b72a4 */ /* 0x000fc4000f8e02ff */
[----:B------:R-:W-:Y:S01]  /*2370*/  UIMAD UR10, UR18, UR17, URZ ;  /* 0x00000011120a72a4 */ /* 0x000fe2000f8e02ff */
[----:B------:R-:W-:Y:S11]  /*2380*/  BRA.U !UP0, `(.L_x_132) ;  /* 0x0000000d08ac7547 */ /* 0x000ff6000b800000 */
[----:B------:R-:W-:-:S09]  /*2390*/  UISETP.NE.AND UP0, UPT, UR38, 0x1, UPT ;  /* 0x000000012600788c */ /* 0x000fd2000bf05270 */
[----:B------:R-:W-:Y:S05]  /*23a0*/  BRA.U UP0, `(.L_x_133) ;  /* 0x00000005001c7547 */ /* 0x000fea000b800000 */
[----:B------:R-:W-:Y:S02]  /*23b0*/  UIMAD UR20, UR6, UR16, UR16 ;  /* 0x00000010061472a4 */ /* 0x000fe4000f8e0210 */
[----:B------:R-:W-:Y:S01]  /*23c0*/  MOV R75, UR16 ;  /* 0x00000010004b7c02 */ /* 0x000fe20008000f00 */
[----:B------:R-:W-:Y:S02]  /*23d0*/  UIMAD UR8, UR8, UR16, UR16 ;  /* 0x00000010080872a4 */ /* 0x000fe4000f8e0210 */
[----:B------:R-:W-:Y:S01]  /*23e0*/  MOV R79, UR16 ;  /* 0x00000010004f7c02 */ /* 0x000fe20008000f00 */
[----:B------:R-:W-:Y:S02]  /*23f0*/  UIMAD UR9, UR9, UR16, UR16 ;  /* 0x00000010090972a4 */ /* 0x000fe4000f8e0210 */
[----:B------:R-:W-:Y:S01]  /*2400*/  MOV R85, UR16 ;  /* 0x0000001000557c02 */ /* 0x000fe20008000f00 */
[----:B------:R-:W-:Y:S01]  /*2410*/  UIMAD UR10, UR10, UR16, UR16 ;  /* 0x000000100a0a72a4 */ /* 0x000fe2000f8e0210 */
[C---:B------:R-:W-:Y:S01]  /*2420*/  IADD3 R71, PT, PT, R0.reuse, UR20, RZ ;  /* 0x0000001400477c10 */ /* 0x040fe2000fffe0ff */
[----:B------:R-:W-:Y:S01]  /*2430*/  UIMAD UR11, UR11, UR16, UR16 ;  /* 0x000000100b0b72a4 */ /* 0x000fe2000f8e0210 */
[----:B------:R-:W-:-:S02]  /*2440*/  IADD3 R69, PT, PT, R0, UR8, RZ ;  /* 0x0000000800457c10 */ /* 0x000fc4000fffe0ff */
[C---:B------:R-:W-:Y:S01]  /*2450*/  IADD3 R65, PT, PT, R0.reuse, UR9, RZ ;  /* 0x0000000900417c10 */ /* 0x040fe2000fffe0ff */
[--C-:B------:R-:W-:Y:S01]  /*2460*/  IMAD.WIDE R70, R71, 0x8, R50.reuse ;  /* 0x0000000847467825 */ /* 0x100fe200078e0232 */
[C---:B------:R-:W-:Y:S02]  /*2470*/  IADD3 R63, PT, PT, R0.reuse, UR10, RZ ;  /* 0x0000000a003f7c10 */ /* 0x040fe4000fffe0ff */
[----:B------:R-:W-:Y:S01]  /*2480*/  IADD3 R61, PT, PT, R0, UR11, RZ ;  /* 0x0000000b003d7c10 */ /* 0x000fe2000fffe0ff */
[--C-:B------:R-:W-:Y:S01]  /*2490*/  IMAD.WIDE R68, R69, 0x8, R50.reuse ;  /* 0x0000000845447825 */ /* 0x100fe200078e0232 */
[----:B------:R-:W-:Y:S02]  /*24a0*/  MOV R87, UR16 ;  /* 0x0000001000577c02 */ /* 0x000fe40008000f00 */
[----:B------:R-:W-:Y:S01]  /*24b0*/  MOV R89, UR16 ;  /* 0x0000001000597c02 */ /* 0x000fe20008000f00 */
[----:B------:R-:W-:Y:S01]  /*24c0*/  IMAD.WIDE R64, R65, 0x8, R50 ;  /* 0x0000000841407825 */ /* 0x000fe200078e0232 */
[----:B------:R-:W-:-:S02]  /*24d0*/  MOV R81, UR16 ;  /* 0x0000001000517c02 */ /* 0x000fc40008000f00 */
[----:B------:R-:W-:Y:S01]  /*24e0*/  MOV R83, UR16 ;  /* 0x0000001000537c02 */ /* 0x000fe20008000f00 */
[----:B------:R-:W-:-:S04]  /*24f0*/  IMAD.WIDE R62, R63, 0x8, R50 ;  /* 0x000000083f3e7825 */ /* 0x000fc800078e0232 */
[----:B------:R-:W-:-:S04]  /*2500*/  IMAD.WIDE R60, R61, 0x8, R50 ;  /* 0x000000083d3c7825 */ /* 0x000fc800078e0232 */
[----:B------:R-:W-:Y:S01]  /*2510*/  IMAD.WIDE R74, R75, 0x8, R70 ;  /* 0x000000084b4a7825 */ /* 0x000fe200078e0246 */
[----:B------:R-:W-:Y:S01]  /*2520*/  MOV R55, UR16 ;  /* 0x0000001000377c02 */ /* 0x000fe20008000f00 */
[----:B------:R-:W2:Y:S02]  /*2530*/  LDG.E.64 R70, desc[UR14][R70.64] ;  /* 0x0000000e46467981 */ /* 0x000ea4000c1e1b00 */
[----:B------:R-:W-:Y:S01]  /*2540*/  IMAD.WIDE R78, R79, 0x8, R68 ;  /* 0x000000084f4e7825 */ /* 0x000fe200078e0244 */
[----:B------:R-:W-:Y:S01]  /*2550*/  MOV R91, UR16 ;  /* 0x00000010005b7c02 */ /* 0x000fe20008000f00 */
[----:B------:R-:W3:Y:S02]  /*2560*/  LDG.E.64 R68, desc[UR14][R68.64] ;  /* 0x0000000e44447981 */ /* 0x000ee4000c1e1b00 */
[----:B------:R-:W-:Y:S01]  /*2570*/  IMAD.WIDE R84, R85, 0x8, R64 ;  /* 0x0000000855547825 */ /* 0x000fe200078e0240 */
[----:B------:R-:W-:Y:S01]  /*2580*/  MOV R93, UR16 ;  /* 0x00000010005d7c02 */ /* 0x000fe20008000f00 */
[----:B------:R-:W4:Y:S02]  /*2590*/  LDG.E.64 R64, desc[UR14][R64.64] ;  /* 0x0000000e40407981 */ /* 0x000f24000c1e1b00 */
[----:B------:R-:W-:-:S02]  /*25a0*/  IMAD.WIDE R86, R87, 0x8, R62 ;  /* 0x0000000857567825 */ /* 0x000fc400078e023e */
[----:B------:R0:W5:Y:S02]  /*25b0*/  LDG.E.64 R76, desc[UR14][R84.64] ;  /* 0x0000000e544c7981 */ /* 0x000164000c1e1b00 */
[----:B------:R-:W-:Y:S02]  /*25c0*/  IMAD.WIDE R88, R89, 0x8, R60 ;  /* 0x0000000859587825 */ /* 0x000fe400078e023c */
[----:B------:R1:W2:Y:S02]  /*25d0*/  LDG.E.64 R72, desc[UR14][R86.64] ;  /* 0x0000000e56487981 */ /* 0x0002a4000c1e1b00 */
[----:B------:R-:W-:Y:S02]  /*25e0*/  IMAD.WIDE R80, R81, 0x8, R74 ;  /* 0x0000000851507825 */ /* 0x000fe400078e024a */
[----:B------:R-:W3:Y:S02]  /*25f0*/  LDG.E.64 R74, desc[UR14][R74.64] ;  /* 0x0000000e4a4a7981 */ /* 0x000ee4000c1e1b00 */
[----:B------:R-:W-:-:S02]  /*2600*/  IMAD.WIDE R82, R83, 0x8, R78 ;  /* 0x0000000853527825 */ /* 0x000fc400078e024e */
[----:B------:R-:W4:Y:S04]  /*2610*/  LDG.E.64 R78, desc[UR14][R78.64] ;  /* 0x0000000e4e4e7981 */ /* 0x000f28000c1e1b00 */
[----:B------:R1:W4:Y:S01]  /*2620*/  LDG.E.64 R56, desc[UR14][R88.64] ;  /* 0x0000000e58387981 */ /* 0x000322000c1e1b00 */
[----:B0-----:R-:W-:-:S03]  /*2630*/  IMAD.WIDE R84, R55, 0x8, R84 ;  /* 0x0000000837547825 */ /* 0x001fc600078e0254 */
[----:B------:R-:W4:Y:S01]  /*2640*/  LDG.E.64 R62, desc[UR14][R62.64] ;  /* 0x0000000e3e3e7981 */ /* 0x000f22000c1e1b00 */
[----:B-1----:R-:W-:-:S03]  /*2650*/  IMAD.WIDE R86, R91, 0x8, R86 ;  /* 0x000000085b567825 */ /* 0x002fc600078e0256 */
[----:B------:R-:W4:Y:S01]  /*2660*/  LDG.E.64 R60, desc[UR14][R60.64] ;  /* 0x0000000e3c3c7981 */ /* 0x000f22000c1e1b00 */
[----:B------:R-:W-:-:S03]  /*2670*/  IMAD.WIDE R88, R93, 0x8, R88 ;  /* 0x000000085d587825 */ /* 0x000fc600078e0258 */
[----:B------:R-:W4:Y:S04]  /*2680*/  LDG.E.64 R80, desc[UR14][R80.64] ;  /* 0x0000000e50507981 */ /* 0x000f28000c1e1b00 */
[----:B------:R-:W4:Y:S04]  /*2690*/  LDG.E.64 R82, desc[UR14][R82.64] ;  /* 0x0000000e52527981 */ /* 0x000f28000c1e1b00 */
[----:B------:R-:W4:Y:S04]  /*26a0*/  LDG.E.64 R84, desc[UR14][R84.64] ;  /* 0x0000000e54547981 */ /* 0x000f28000c1e1b00 */
[----:B------:R-:W4:Y:S04]  /*26b0*/  LDG.E.64 R86, desc[UR14][R86.64] ;  /* 0x0000000e56567981 */ /* 0x000f28000c1e1b00 */
[----:B------:R-:W4:Y:S01]  /*26c0*/  LDG.E.64 R88, desc[UR14][R88.64] ;  /* 0x0000000e58587981 */ /* 0x000f22000c1e1b00 */
[----:B-----5:R-:W-:-:S02]  /*26d0*/  DMUL R76, R76, 4 ;  /* 0x401000004c4c7828 */ /* 0x020fc40000000000 */
[----:B--2---:R-:W-:Y:S02]  /*26e0*/  DMUL R72, R72, 4 ;  /* 0x4010000048487828 */ /* 0x004fe40000000000 */
[----:B---3--:R-:W-:Y:S02]  /*26f0*/  DMUL R74, R74, 4 ;  /* 0x401000004a4a7828 */ /* 0x008fe40000000000 */
[----:B----4-:R-:W-:Y:S02]  /*2700*/  DMUL R78, R78, 4 ;  /* 0x401000004e4e7828 */ /* 0x010fe40000000000 */
[----:B------:R-:W-:-:S04]  /*2710*/  DMUL R56, R56, 4 ;  /* 0x4010000038387828 */ /* 0x000fc80000000000 */
        /* <DEDUP_REMOVED lines=16> */
.L_x_133:
[----:B------:R-:W-:-:S04]  /*2820*/  UIADD3 UR8, UPT, UPT, UR17, -0x3, URZ ;  /* 0xfffffffd11087890 */ /* 0x000fc8000fffe0ff */
[----:B------:R-:W-:-:S04]  /*2830*/  UISETP.GE.AND UP0, UPT, UR38, UR8, UPT ;  /* 0x000000082600728c */ /* 0x000fc8000bf06270 */
[----:B------:R-:W-:-:S09]  /*2840*/  UISETP.LT.U32.OR UP0, UPT, UR38, 0x3, UP0 ;  /* 0x000000032600788c */ /* 0x000fd20008701470 */
[----:B------:R-:W-:Y:S05]  /*2850*/  BRA.U UP0, `(.L_x_135) ;  /* 0x0000000500087547 */ /* 0x000fea000b800000 */
[----:B------:R-:W-:Y:S02]  /*2860*/  UIADD3 UR8, UPT, UPT, UR4, -0x2, URZ ;  /* 0xfffffffe04087890 */ /* 0x000fe4000fffe0ff */
[----:B------:R-:W-:Y:S02]  /*2870*/  UIADD3 UR9, UPT, UPT, UR19, -0x2, URZ ;  /* 0xfffffffe13097890 */ /* 0x000fe4000fffe0ff */
[----:B------:R-:W-:Y:S02]  /*2880*/  UIADD3 UR10, UPT, UPT, UR42, -0x2, URZ ;  /* 0xfffffffe2a0a7890 */ /* 0x000fe4000fffe0ff */
[----:B------:R-:W-:Y:S01]  /*2890*/  UIADD3 UR11, UPT, UPT, UR5, -0x2, URZ ;  /* 0xfffffffe050b7890 */ /* 0x000fe2000fffe0ff */
[----:B------:R-:W-:Y:S01]  /*28a0*/  MOV R93, UR8 ;  /* 0x00000008005d7c02 */ /* 0x000fe20008000f00 */
[----:B------:R-:W-:Y:S01]  /*28b0*/  UIADD3 UR20, UPT, UPT, UR7, -0x2, URZ ;  /* 0xfffffffe07147890 */ /* 0x000fe2000fffe0ff */
[----:B------:R-:W-:Y:S02]  /*28c0*/  MOV R97, UR9 ;  /* 0x0000000900617c02 */ /* 0x000fe40008000f00 */
[----:B------:R-:W-:Y:S01]  /*28d0*/  MOV R95, UR10 ;  /* 0x0000000a005f7c02 */ /* 0x000fe20008000f00 */
[--C-:B------:R-:W-:Y:S01]  /*28e0*/  IMAD R93, R93, UR16, R0.reuse ;  /* 0x000000105d5d7c24 */ /* 0x100fe2000f8e0200 */
[----:B------:R-:W-:Y:S01]  /*28f0*/  MOV R99, UR11 ;  /* 0x0000000b00637c02 */ /* 0x000fe20008000f00 */
[--C-:B------:R-:W-:Y:S01]  /*2900*/  IMAD R97, R97, UR16, R0.reuse ;  /* 0x0000001061617c24 */ /* 0x100fe2000f8e0200 */
[----:B------:R-:W-:Y:S01]  /*2910*/  MOV R91, UR20 ;  /* 0x00000014005b7c02 */ /* 0x000fe20008000f00 */
[----:B------:R-:W-:-:S02]  /*2920*/  IMAD R95, R95, UR16, R0 ;  /* 0x000000105f5f7c24 */ /* 0x000fc4000f8e0200 */
[--C-:B------:R-:W-:Y:S02]  /*2930*/  IMAD R99, R99, UR16, R0.reuse ;  /* 0x0000001063637c24 */ /* 0x100fe4000f8e0200 */
[----:B------:R-:W-:Y:S02]  /*2940*/  IMAD R91, R91, UR16, R0 ;  /* 0x000000105b5b7c24 */ /* 0x000fe4000f8e0200 */
[----:B------:R-:W-:-:S04]  /*2950*/  IMAD.WIDE R92, R93, 0x8, R50 ;  /* 0x000000085d5c7825 */ /* 0x000fc800078e0232 */
[--C-:B------:R-:W-:Y:S02]  /*2960*/  IMAD.WIDE R96, R97, 0x8, R50.reuse ;  /* 0x0000000861607825 */ /* 0x100fe400078e0232 */
[----:B------:R-:W2:Y:S02]  /*2970*/  LDG.E.64 R92, desc[UR14][R92.64] ;  /* 0x0000000e5c5c7981 */ /* 0x000ea4000c1e1b00 */
[--C-:B------:R-:W-:Y:S02]  /*2980*/  IMAD.WIDE R94, R95, 0x8, R50.reuse ;  /* 0x000000085f5e7825 */ /* 0x100fe400078e0232 */
[----:B------:R-:W3:Y:S02]  /*2990*/  LDG.E.64 R96, desc[UR14][R96.64] ;  /* 0x0000000e60607981 */ /* 0x000ee4000c1e1b00 */
[--C-:B------:R-:W-:Y:S02]  /*29a0*/  IMAD.WIDE R98, R99, 0x8, R50.reuse ;  /* 0x0000000863627825 */ /* 0x100fe400078e0232 */
[----:B------:R-:W4:Y:S02]  /*29b0*/  LDG.E.64 R94, desc[UR14][R94.64] ;  /* 0x0000000e5e5e7981 */ /* 0x000f24000c1e1b00 */
[----:B------:R-:W-:-:S02]  /*29c0*/  IMAD.WIDE R90, R91, 0x8, R50 ;  /* 0x000000085b5a7825 */ /* 0x000fc400078e0232 */
[----:B------:R-:W5:Y:S04]  /*29d0*/  LDG.E.64 R98, desc[UR14][R98.64] ;  /* 0x0000000e62627981 */ /* 0x000f68000c1e1b00 */
[----:B------:R-:W5:Y:S01]  /*29e0*/  LDG.E.64 R90, desc[UR14][R90.64] ;  /* 0x0000000e5a5a7981 */ /* 0x000f62000c1e1b00 */
[----:B------:R-:W-:Y:S02]  /*29f0*/  MOV R101, UR16 ;  /* 0x0000001000657c02 */ /* 0x000fe40008000f00 */
[----:B------:R-:W-:Y:S02]  /*2a00*/  MOV R55, UR16 ;  /* 0x0000001000377c02 */ /* 0x000fe40008000f00 */
[----:B------:R-:W-:Y:S02]  /*2a10*/  MOV R103, UR16 ;  /* 0x0000001000677c02 */ /* 0x000fe40008000f00 */
[----:B------:R-:W-:-:S02]  /*2a20*/  MOV R105, UR16 ;  /* 0x0000001000697c02 */ /* 0x000fc40008000f00 */
[----:B------:R-:W-:Y:S01]  /*2a30*/  MOV R107, UR16 ;  /* 0x00000010006b7c02 */ /* 0x000fe20008000f00 */
[----:B------:R-:W-:-:S04]  /*2a40*/  IMAD.WIDE R100, R101, 0x8, R64 ;  /* 0x0000000865647825 */ /* 0x000fc800078e0240 */
[----:B------:R-:W-:-:S04]  /*2a50*/  IMAD.WIDE R88, R55, 0x8, R88 ;  /* 0x0000000837587825 */ /* 0x000fc800078e0258 */
[----:B------:R-:W-:Y:S02]  /*2a60*/  IMAD.WIDE R74, R103, 0x8, R74 ;  /* 0x00000008674a7825 */ /* 0x000fe400078e024a */
[----:B------:R-:W5:Y:S02]  /*2a70*/  LDG.E.64 R88, desc[UR14][R88.64] ;  /* 0x0000000e58587981 */ /* 0x000f64000c1e1b00 */
[----:B------:R-:W-:Y:S02]  /*2a80*/  IMAD.WIDE R64, R105, 0x8, R82 ;  /* 0x0000000869407825 */ /* 0x000fe400078e0252 */
[----:B------:R-:W5:Y:S02]  /*2a90*/  LDG.E.64 R82, desc[UR14][R100.64] ;  /* 0x0000000e64527981 */ /* 0x000f64000c1e1b00 */
[----:B------:R-:W-:Y:S02]  /*2aa0*/  IMAD.WIDE R62, R107, 0x8, R62 ;  /* 0x000000086b3e7825 */ /* 0x000fe400078e023e */
[----:B------:R-:W5:Y:S04]  /*2ab0*/  LDG.E.64 R74, desc[UR14][R74.64] ;  /* 0x0000000e4a4a7981 */ /* 0x000f68000c1e1b00 */
        /* <DEDUP_REMOVED lines=12> */
[----:B------:R-:W-:Y:S02]  /*2b80*/  DFMA R92, R86, -4, R92 ;  /* 0xc0100000565c782b */ /* 0x000fe4000000005c */
[----:B------:R-:W-:Y:S02]  /*2b90*/  DFMA R96, R68, -4, R96 ;  /* 0xc01000004460782b */ /* 0x000fe40000000060 */
[----:B------:R-:W-:-:S02]  /*2ba0*/  DFMA R94, R80, -4, R94 ;  /* 0xc0100000505e782b */ /* 0x000fc4000000005e */
[----:B------:R-:W-:Y:S02]  /*2bb0*/  DFMA R98, R78, -4, R98 ;  /* 0xc01000004e62782b */ /* 0x000fe40000000062 */
[----:B------:R-:W-:Y:S02]  /*2bc0*/  DFMA R90, R72, -4, R90 ;  /* 0xc0100000485a782b */ /* 0x000fe4000000005a */
[----:B------:R-:W-:Y:S02]  /*2bd0*/  DADD R88, R92, R88 ;  /* 0x000000005c587229 */ /* 0x000fe40000000058 */
[----:B------:R-:W-:Y:S02]  /*2be0*/  DADD R82, R96, R82 ;  /* 0x0000000060527229 */ /* 0x000fe40000000052 */
[----:B------:R-:W-:Y:S02]  /*2bf0*/  DADD R74, R94, R74 ;  /* 0x000000005e4a7229 */ /* 0x000fe4000000004a */
[----:B------:R-:W-:-:S02]  /*2c00*/  DADD R64, R98, R64 ;  /* 0x0000000062407229 */ /* 0x000fc40000000040 */
[----:B------:R-:W-:Y:S02]  /*2c10*/  DADD R62, R90, R62 ;  /* 0x000000005a3e7229 */ /* 0x000fe4000000003e */
[----:B------:R-:W-:Y:S02]  /*2c20*/  DFMA R36, R88, -0.25, R36 ;  /* 0xbfd000005824782b */ /* 0x000fe40000000024 */
[----:B------:R-:W-:Y:S02]  /*2c30*/  DFMA R2, R82, -0.25, R2 ;  /* 0xbfd000005202782b */ /* 0x000fe40000000002 */
[----:B------:R-:W-:Y:S02]  /*2c40*/  DFMA R4, R74, -0.25, R4 ;  /* 0xbfd000004a04782b */ /* 0x000fe40000000004 */
[----:B------:R-:W-:Y:S02]  /*2c50*/  DFMA R8, R64, -0.25, R8 ;  /* 0xbfd000004008782b */ /* 0x000fe40000000008 */
[----:B------:R-:W-:Y:S01]  /*2c60*/  DFMA R10, R62, -0.25, R10 ;  /* 0xbfd000003e0a782b */ /* 0x000fe2000000000a */
[----:B------:R-:W-:Y:S10]  /*2c70*/  BRA `(.L_x_134) ;  /* 0x0000000800d87947 */ /* 0x000ff40003800000 */
.L_x_135:
[----:B------:R-:W-:-:S09]  /*2c80*/  UISETP.NE.AND UP0, UPT, UR38, UR8, UPT ;  /* 0x000000082600728c */ /* 0x000fd2000bf05270 */
        /* <DEDUP_REMOVED lines=26> */
[----:B--2---:R-:W-:Y:S02]  /*2e30*/  DFMA R84, R84, -4, R62 ;  /* 0xc01000005454782b */ /* 0x004fe4000000003e */
[----:B---3--:R-:W-:Y:S02]  /*2e40*/  DFMA R70, R70, -4, R64 ;  /* 0xc01000004646782b */ /* 0x008fe40000000040 */
[----:B----4-:R-:W-:Y:S02]  /*2e50*/  DFMA R76, R76, -4, R74 ;  /* 0xc01000004c4c782b */ /* 0x010fe4000000004a */
[----:B-----5:R-:W-:-:S02]  /*2e60*/  DFMA R56, R56, -4, R82 ;  /* 0xc01000003838782b */ /* 0x020fc40000000052 */
[----:B------:R-:W-:Y:S02]  /*2e70*/  DFMA R60, R60, -4, R88 ;  /* 0xc01000003c3c782b */ /* 0x000fe40000000058 */
[----:B------:R-:W-:Y:S02]  /*2e80*/  DFMA R84, R28, 6, R84 ;  /* 0x401800001c54782b */ /* 0x000fe40000000054 */
[----:B------:R-:W-:Y:S02]  /*2e90*/  DFMA R70, R44, 6, R70 ;  /* 0x401800002c46782b */ /* 0x000fe40000000046 */
[----:B------:R-:W-:Y:S02]  /*2ea0*/  DFMA R76, R42, 6, R76 ;  /* 0x401800002a4c782b */ /* 0x000fe4000000004c */
[----:B------:R-:W-:Y:S02]  /*2eb0*/  DFMA R56, R34, 6, R56 ;  /* 0x401800002238782b */ /* 0x000fe40000000038 */
[----:B------:R-:W-:-:S02]  /*2ec0*/  DFMA R60, R32, 6, R60 ;  /* 0x40180000203c782b */ /* 0x000fc4000000003c */
[----:B------:R-:W-:Y:S02]  /*2ed0*/  DFMA R84, R86, -4, R84 ;  /* 0xc01000005654782b */ /* 0x000fe40000000054 */
[----:B------:R-:W-:Y:S02]  /*2ee0*/  DFMA R70, R68, -4, R70 ;  /* 0xc01000004446782b */ /* 0x000fe40000000046 */
[----:B------:R-:W-:Y:S02]  /*2ef0*/  DFMA R76, R80, -4, R76 ;  /* 0xc0100000504c782b */ /* 0x000fe4000000004c */
[----:B------:R-:W-:Y:S02]  /*2f00*/  DFMA R56, R78, -4, R56 ;  /* 0xc01000004e38782b */ /* 0x000fe40000000038 */
[----:B------:R-:W-:Y:S02]  /*2f10*/  DFMA R60, R72, -4, R60 ;  /* 0xc0100000483c782b */ /* 0x000fe4000000003c */
[----:B------:R-:W-:-:S02]  /*2f20*/  DFMA R36, R84, -0.25, R36 ;  /* 0xbfd000005424782b */ /* 0x000fc40000000024 */
[----:B------:R-:W-:Y:S02]  /*2f30*/  DFMA R2, R70, -0.25, R2 ;  /* 0xbfd000004602782b */ /* 0x000fe40000000002 */
[----:B------:R-:W-:Y:S02]  /*2f40*/  DFMA R4, R76, -0.25, R4 ;  /* 0xbfd000004c04782b */ /* 0x000fe40000000004 */
[----:B------:R-:W-:Y:S02]  /*2f50*/  DFMA R8, R56, -0.25, R8 ;  /* 0xbfd000003808782b */ /* 0x000fe40000000008 */
[----:B------:R-:W-:Y:S01]  /*2f60*/  DFMA R10, R60, -0.25, R10 ;  /* 0xbfd000003c0a782b */ /* 0x000fe2000000000a */
[----:B------:R-:W-:Y:S10]  /*2f70*/  BRA `(.L_x_134) ;  /* 0x0000000800187947 */ /* 0x000ff40003800000 */
.L_x_136:
[----:B------:R-:W-:-:S04]  /*2f80*/  UIADD3 UR8, UPT, UPT, UR17, -0x2, URZ ;  /* 0xfffffffe11087890 */ /* 0x000fc8000fffe0ff */
        /* <DEDUP_REMOVED lines=37> */
[----:B------:R-:W-:Y:S02]  /*31e0*/  DFMA R36, R56, -0.25, R36 ;  /* 0xbfd000003824782b */ /* 0x000fe40000000024 */
[----:B------:R-:W-:Y:S02]  /*31f0*/  DFMA R2, R60, -0.25, R2 ;  /* 0xbfd000003c02782b */ /* 0x000fe40000000002 */
[----:B------:R-:W-:Y:S02]  /*3200*/  DFMA R4, R62, -0.25, R4 ;  /* 0xbfd000003e04782b */ /* 0x000fe40000000004 */
[----:B------:R-:W-:Y:S02]  /*3210*/  DFMA R8, R64, -0.25, R8 ;  /* 0xbfd000004008782b */ /* 0x000fe40000000008 */
[----:B------:R-:W-:Y:S01]  /*3220*/  DFMA R10, R68, -0.25, R10 ;  /* 0xbfd00000440a782b */ /* 0x000fe2000000000a */
[----:B------:R-:W-:Y:S10]  /*3230*/  BRA `(.L_x_134) ;  /* 0x0000000400687947 */ /* 0x000ff40003800000 */
.L_x_132:
        /* <DEDUP_REMOVED lines=20> */
[--C-:B------:R-:W-:Y:S01]  /*3380*/  IMAD.WIDE R92, R93, 0x8, R50.reuse ;  /* 0x000000085d5c7825 */ /* 0x100fe200078e0232 */
[----:B------:R-:W-:Y:S02]  /*3390*/  MOV R101, UR16 ;  /* 0x0000001000657c02 */ /* 0x000fe40008000f00 */
[----:B------:R-:W-:Y:S01]  /*33a0*/  MOV R103, UR16 ;  /* 0x0000001000677c02 */ /* 0x000fe20008000f00 */
[----:B------:R-:W-:Y:S01]  /*33b0*/  IMAD.WIDE R90, R91, 0x8, R50 ;  /* 0x000000085b5a7825 */ /* 0x000fe200078e0232 */
[----:B------:R-:W-:Y:S02]  /*33c0*/  MOV R105, UR16 ;  /* 0x0000001000697c02 */ /* 0x000fe40008000f00 */
[----:B------:R-:W-:Y:S01]  /*33d0*/  MOV R57, UR16 ;  /* 0x0000001000397c02 */ /* 0x000fe20008000f00 */
[----:B------:R-:W-:Y:S01]  /*33e0*/  IMAD.WIDE R88, R89, 0x8, R98 ;  /* 0x0000000859587825 */ /* 0x000fe200078e0262 */
[----:B------:R-:W-:Y:S01]  /*33f0*/  MOV R56, UR16 ;  /* 0x0000001000387c02 */ /* 0x000fe20008000f00 */
[----:B------:R-:W2:Y:S01]  /*3400*/  LDG.E.64 R98, desc[UR14][R98.64] ;  /* 0x0000000e62627981 */ /* 0x000ea2000c1e1b00 */
[----:B------:R-:W-:Y:S01]  /*3410*/  MOV R78, UR16 ;  /* 0x00000010004e7c02 */ /* 0x000fe20008000f00 */
[----:B------:R-:W-:Y:S01]  /*3420*/  IMAD.WIDE R76, R77, 0x8, R96 ;  /* 0x000000084d4c7825 */ /* 0x000fe200078e0260 */
[----:B------:R-:W-:Y:S01]  /*3430*/  MOV R55, UR16 ;  /* 0x0000001000377c02 */ /* 0x000fe20008000f00 */
[----:B------:R-:W3:Y:S02]  /*3440*/  LDG.E.64 R96, desc[UR14][R96.64] ;  /* 0x0000000e60607981 */ /* 0x000ee4000c1e1b00 */
[----:B------:R-:W-:-:S02]  /*3450*/  IMAD.WIDE R70, R71, 0x8, R94 ;  /* 0x0000000847467825 */ /* 0x000fc400078e025e */
[----:B------:R-:W4:Y:S02]  /*3460*/  LDG.E.64 R94, desc[UR14][R94.64] ;  /* 0x0000000e5e5e7981 */ /* 0x000f24000c1e1b00 */
[----:B------:R-:W-:Y:S02]  /*3470*/  IMAD.WIDE R68, R69, 0x8, R92 ;  /* 0x0000000845447825 */ /* 0x000fe400078e025c */
[----:B------:R-:W5:Y:S02]  /*3480*/  LDG.E.64 R92, desc[UR14][R92.64] ;  /* 0x0000000e5c5c7981 */ /* 0x000f64000c1e1b00 */
[----:B------:R-:W-:Y:S02]  /*3490*/  IMAD.WIDE R64, R65, 0x8, R90 ;  /* 0x0000000841407825 */ /* 0x000fe400078e025a */
[----:B------:R-:W5:Y:S02]  /*34a0*/  LDG.E.64 R90, desc[UR14][R90.64] ;  /* 0x0000000e5a5a7981 */ /* 0x000f64000c1e1b00 */
[----:B------:R-:W-:-:S02]  /*34b0*/  IMAD.WIDE R74, R75, 0x8, R88 ;  /* 0x000000084b4a7825 */ /* 0x000fc400078e0258 */
[----:B------:R-:W5:Y:S02]  /*34c0*/  LDG.E.64 R88, desc[UR14][R88.64] ;  /* 0x0000000e58587981 */ /* 0x000f64000c1e1b00 */
[----:B------:R-:W-:Y:S02]  /*34d0*/  IMAD.WIDE R72, R73, 0x8, R76 ;  /* 0x0000000849487825 */ /* 0x000fe400078e024c */
[----:B------:R-:W5:Y:S02]  /*34e0*/  LDG.E.64 R76, desc[UR14][R76.64] ;  /* 0x0000000e4c4c7981 */ /* 0x000f64000c1e1b00 */
[----:B------:R-:W-:Y:S02]  /*34f0*/  IMAD.WIDE R100, R101, 0x8, R70 ;  /* 0x0000000865647825 */ /* 0x000fe400078e0246 */
[----:B------:R-:W5:Y:S02]  /*3500*/  LDG.E.64 R70, desc[UR14][R70.64] ;  /* 0x0000000e46467981 */ /* 0x000f64000c1e1b00 */
[----:B------:R-:W-:-:S02]  /*3510*/  IMAD.WIDE R102, R103, 0x8, R68 ;  /* 0x0000000867667825 */ /* 0x000fc400078e0244 */
[----:B------:R-:W5:Y:S02]  /*3520*/  LDG.E.64 R68, desc[UR14][R68.64] ;  /* 0x0000000e44447981 */ /* 0x000f64000c1e1b00 */
[----:B------:R-:W-:Y:S02]  /*3530*/  IMAD.WIDE R104, R105, 0x8, R64 ;  /* 0x0000000869687825 */ /* 0x000fe400078e0240 */
[----:B------:R-:W5:Y:S01]  /*3540*/  LDG.E.64 R64, desc[UR14][R64.64] ;  /* 0x0000000e40407981 */ /* 0x000f62000c1e1b00 */
[----:B------:R-:W-:Y:S01]  /*3550*/  MOV R79, UR16 ;  /* 0x00000010004f7c02 */ /* 0x000fe20008000f00 */
        /* <DEDUP_REMOVED lines=19> */
[----:B------:R-:W-:Y:S02]  /*3690*/  DMUL R90, R90, 4 ;  /* 0x401000005a5a7828 */ /* 0x000fe40000000000 */
[----:B------:R-:W-:Y:S02]  /*36a0*/  DFMA R88, R88, 6, -R98 ;  /* 0x401800005858782b */ /* 0x000fe40000000862 */
[----:B------:R-:W-:-:S02]  /*36b0*/  DFMA R76, R76, 6, -R96 ;  /* 0x401800004c4c782b */ /* 0x000fc40000000860 */
[----:B------:R-:W-:Y:S02]  /*36c0*/  DFMA R70, R70, 6, -R94 ;  /* 0x401800004646782b */ /* 0x000fe4000000085e */
[----:B------:R-:W-:Y:S02]  /*36d0*/  DFMA R68, R68, 6, -R92 ;  /* 0x401800004444782b */ /* 0x000fe4000000085c */
[----:B------:R-:W-:Y:S02]  /*36e0*/  DFMA R64, R64, 6, -R90 ;  /* 0x401800004040782b */ /* 0x000fe4000000085a */
        /* <DEDUP_REMOVED lines=14> */
[----:B------:R-:W-:-:S11]  /*37d0*/  DFMA R10, R56, -0.25, R10 ;  /* 0xbfd00000380a782b */ /* 0x000fd6000000000a */
.L_x_134:
[----:B------:R-:W-:Y:S01]  /*37e0*/  UIADD3 UR8, UPT, UPT, UR18, -0x1, URZ ;  /* 0xffffffff12087890 */ /* 0x000fe2000fffe0ff */
[----:B------:R-:W-:Y:S01]  /*37f0*/  MOV R55, UR38 ;  /* 0x0000002600377c02 */ /* 0x000fe20008000f00 */
[----:B------:R-:W-:Y:S01]  /*3800*/  UIADD3 UR9, UPT, UPT, UR19, UR17, URZ ;  /* 0x0000001113097290 */ /* 0x000fe2000fffe0ff */
[----:B------:R-:W-:Y:S01]  /*3810*/  IADD3 R93, PT, PT, R52, UR16, RZ ;  /* 0x00000010345d7c10 */ /* 0x000fe2000fffe0ff */
[----:B------:R-:W-:Y:S02]  /*3820*/  UIADD3 UR11, UPT, UPT, -UR39, URZ, URZ ;  /* 0x000000ff270b7290 */ /* 0x000fe4000fffe1ff */
[----:B------:R-:W-:Y:S01]  /*3830*/  UIMAD UR20, UR8, UR17, UR38 ;  /* 0x00000011081472a4 */ /* 0x000fe2000f8e0226 */
[----:B------:R-:W-:Y:S01]  /*3840*/  IMAD R52, R55, UR16, R0 ;  /* 0x0000001037347c24 */ /* 0x000fe2000f8e0200 */
[----:B------:R-:W-:Y:S01]  /*3850*/  ULEA UR8, UR11, UR8, 0x1 ;  /* 0x000000080b087291 */ /* 0x000fe2000f8e08ff */
[----:B------:R-:W-:Y:S01]  /*3860*/  MOV R55, UR9 ;  /* 0x0000000900377c02 */ /* 0x000fe20008000f00 */
[----:B------:R-:W-:Y:S01]  /*3870*/  UIADD3 UR7, UPT, UPT, UR7, UR17, URZ ;  /* 0x0000001107077290 */ /* 0x000fe2000fffe0ff */
[----:B------:R-:W-:Y:S01]  /*3880*/  LEA R87, R54, R93, 0x1 ;  /* 0x0000005d36577211 */ /* 0x000fe200078e08ff */
[----:B------:R-:W-:-:S02]  /*3890*/  UIMAD UR11, UR8, UR17, UR38 ;  /* 0x00000011080b72a4 */ /* 0x000fc4000f8e0226 */
[----:B------:R-:W-:Y:S01]  /*38a0*/  IMAD R93, R93, UR17, R52 ;  /* 0x000000115d5d7c24 */ /* 0x000fe2000f8e0234 */
[----:B------:R-:W-:Y:S01]  /*38b0*/  UIADD3 UR8, UPT, UPT, UR8, UR39, URZ ;  /* 0x0000002708087290 */ /* 0x000fe2000fffe0ff */
[----:B------:R-:W-:Y:S01]  /*38c0*/  IMAD R55, R55, UR16, R0 ;  /* 0x0000001037377c24 */ /* 0x000fe2000f8e0200 */
[----:B------:R-:W-:Y:S01]  /*38d0*/  MOV R65, UR7 ;  /* 0x0000000700417c02 */ /* 0x000fe20008000f00 */
[----:B------:R-:W-:Y:S01]  /*38e0*/  IMAD R87, R87, UR17, R52 ;  /* 0x0000001157577c24 */ /* 0x000fe2000f8e0234 */
[----:B------:R-:W-:Y:S01]  /*38f0*/  MOV R57, UR11 ;  /* 0x0000000b00397c02 */ /* 0x000fe20008000f00 */
[----:B------:R-:W-:Y:S01]  /*3900*/  IMAD.WIDE R54, R55, 0x8, R50 ;  /* 0x0000000837367825 */ /* 0x000fe200078e0232 */
[----:B------:R-:W-:Y:S02]  /*3910*/  ULEA UR11, UR39, UR8, 0x1 ;  /* 0x00000008270b7291 */ /* 0x000fe4000f8e08ff */
[----:B------:R-:W-:Y:S01]  /*3920*/  UIADD3 UR43, UPT, UPT, UR5, UR17, URZ ;  /* 0x00000011052b7290 */ /* 0x000fe2000fffe0ff */
[----:B------:R-:W-:Y:S01]  /*3930*/  IMAD R57, R57, UR16, R0 ;  /* 0x0000001039397c24 */ /* 0x000fe2000f8e0200 */
[----:B------:R-:W-:Y:S01]  /*3940*/  UIADD3 UR10, UPT, UPT, UR42, UR17, URZ ;  /* 0x000000112a0a7290 */ /* 0x000fe2000fffe0ff */
[----:B------:R-:W2:Y:S01]  /*3950*/  LDG.E.64 R54, desc[UR14][R54.64] ;  /* 0x0000000e36367981 */ /* 0x000ea2000c1e1b00 */
[----:B------:R-:W-:Y:S01]  /*3960*/  UIMAD UR11, UR11, UR17, UR38 ;  /* 0x000000110b0b72a4 */ /* 0x000fe2000f8e0226 */
[----:B------:R-:W-:Y:S01]  /*3970*/  IMAD.WIDE R56, R57, 0x8, R50 ;  /* 0x0000000839387825 */ /* 0x000fe200078e0232 */
[----:B------:R-:W-:Y:S01]  /*3980*/  MOV R63, UR43 ;  /* 0x0000002b003f7c02 */ /* 0x000fe20008000f00 */
[----:B------:R-:W0:Y:S01]  /*3990*/  LDCU.128 UR24, c[0x3][0x1d0] ;  /* 0x00c03a00ff1877ac */ /* 0x000e220008000c00 */
[----:B------:R-:W-:Y:S01]  /*39a0*/  MOV R81, UR20 ;  /* 0x0000001400517c02 */ /* 0x000fe20008000f00 */
[--C-:B------:R-:W-:Y:S01]  /*39b0*/  IMAD.WIDE R70, R93, 0x8, R48.reuse ;  /* 0x000000085d467825 */ /* 0x100fe200078e0230 */
[----:B------:R-:W-:Y:S01]  /*39c0*/  MOV R69, UR11 ;  /* 0x0000000b00457c02 */ /* 0x000fe20008000f00 */
[----:B------:R-:W1:Y:S01]  /*39d0*/  LDCU.128 UR28, c[0x3][0x1a0] ;  /* 0x00c03400ff1c77ac */ /* 0x000e620008000c00 */
[----:B------:R-:W-:Y:S01]  /*39e0*/  MOV R61, UR10 ;  /* 0x0000000a003d7c02 */ /* 0x000fe20008000f00 */
[----:B------:R-:W-:-:S02]  /*39f0*/  IMAD.WIDE R74, R87, 0x8, R48 ;  /* 0x00000008574a7825 */ /* 0x000fc400078e0230 */
[----:B------:R3:W4:Y:S01]  /*3a00*/  LDG.E.64 R48, desc[UR14][R56.64] ;  /* 0x0000000e38307981 */ /* 0x000722000c1e1b00 */
[----:B------:R-:W-:Y:S01]  /*3a10*/  DMUL R30, R30, R18 ;  /* 0x000000121e1e7228 */ /* 0x000fe20000000000 */
[--C-:B------:R-:W-:Y:S01]  /*3a20*/  IMAD R65, R65, UR16, R0.reuse ;  /* 0x0000001041417c24 */ /* 0x100fe2000f8e0200 */
[----:B------:R-:W-:Y:S01]  /*3a30*/  UIMAD UR8, UR8, UR17, UR38 ;  /* 0x00000011080872a4 */ /* 0x000fe2000f8e0226 */
[----:B------:R-:W-:Y:S01]  /*3a40*/  IMAD R69, R69, UR16, R0 ;  /* 0x0000001045457c24 */ /* 0x000fe2000f8e0200 */
[----:B------:R-:W5:Y:S01]  /*3a50*/  LDG.E.64 R70, desc[UR14][R70.64] ;  /* 0x0000000e46467981 */ /* 0x000f62000c1e1b00 */
[----:B------:R-:W-:Y:S01]  /*3a60*/  IMAD.WIDE R64, R65, 0x8, R50 ;  /* 0x0000000841407825 */ /* 0x000fe200078e0232 */
[----:B------:R-:W0:Y:S02]  /*3a70*/  LDCU.128 UR20, c[0x3][0x1c0] ;  /* 0x00c03800ff1477ac */ /* 0x000e240008000c00 */
[----:B------:R-:W5:Y:S01]  /*3a80*/  LDG.E.64 R74, desc[UR14][R74.64] ;  /* 0x0000000e4a4a7981 */ /* 0x000f62000c1e1b00 */
[----:B------:R-:W-:Y:S01]  /*3a90*/  IMAD R63, R63, UR16, R0 ;  /* 0x000000103f3f7c24 */ /* 0x000fe2000f8e0200 */
[----:B------:R-:W5:Y:S01]  /*3aa0*/  LDCU.128 UR32, c[0x3][0x1b0] ;  /* 0x00c03600ff2077ac */ /* 0x000f620008000c00 */
[----:B------:R-:W-:-:S04]  /*3ab0*/  IMAD.WIDE R72, R93, 0x8, R46 ;  /* 0x000000085d487825 */ /* 0x000fc800078e022e */
[----:B------:R-:W-:Y:S02]  /*3ac0*/  IMAD.WIDE R78, R87, 0x8, R46 ;  /* 0x00000008574e7825 */ /* 0x000fe400078e022e */
[----:B------:R1:W5:Y:S02]  /*3ad0*/  LDG.E.64 R46, desc[UR14][R64.64] ;  /* 0x0000000e402e7981 */ /* 0x000364000c1e1b00 */
[--C-:B---3--:R-:W-:Y:S01]  /*3ae0*/  IMAD.WIDE R56, R69, 0x8, R50.reuse ;  /* 0x0000000845387825 */ /* 0x108fe200078e0232 */
[----:B------:R-:W-:Y:S01]  /*3af0*/  MOV R69, UR8 ;  /* 0x0000000800457c02 */ /* 0x000fe20008000f00 */
[----:B------:R-:W3:Y:S02]  /*3b00*/  LDG.E.64 R72, desc[UR14][R72.64] ;  /* 0x0000000e48487981 */ /* 0x000ee4000c1e1b00 */
[----:B------:R-:W-:Y:S02]  /*3b10*/  IMAD.WIDE R62, R63, 0x8, R50 ;  /* 0x000000083f3e7825 */ /* 0x000fe400078e0232 */
[----:B------:R-:W3:Y:S02]  /*3b20*/  LDG.E.64 R56, desc[UR14][R56.64] ;  /* 0x0000000e38387981 */ /* 0x000ee4000c1e1b00 */
[----:B------:R-:W-:-:S02]  /*3b30*/  IMAD.WIDE R76, R93, 0x8, R66 ;  /* 0x000000085d4c7825 */ /* 0x000fc400078e0242 */
[----:B------:R-:W3:Y:S02]  /*3b40*/  LDG.E.64 R62, desc[UR14][R62.64] ;  /* 0x0000000e3e3e7981 */ /* 0x000ee4000c1e1b00 */
[----:B------:R-:W-:Y:S02]  /*3b50*/  IMAD.WIDE R84, R87, 0x8, R66 ;  /* 0x0000000857547825 */ /* 0x000fe400078e0242 */
[----:B------:R-:W3:Y:S02]  /*3b60*/  LDG.E.64 R76, desc[UR14][R76.64] ;  /* 0x0000000e4c4c7981 */ /* 0x000ee4000c1e1b00 */
[--C-:B------:R-:W-:Y:S02]  /*3b70*/  IMAD R69, R69, UR16, R0.reuse ;  /* 0x0000001045457c24 */ /* 0x100fe4000f8e0200 */
[----:B------:R-:W-:Y:S01]  /*3b80*/  IMAD R67, R81, UR16, R0 ;  /* 0x0000001051437c24 */ /* 0x000fe2000f8e0200 */
[----:B------:R-:W3:Y:S01]  /*3b90*/  LDG.E.64 R84, desc[UR14][R84.64] ;  /* 0x0000000e54547981 */ /* 0x000ee2000c1e1b00 */
[----:B-1----:R-:W-:-:S03]  /*3ba0*/  IMAD.WIDE R64, R69, 0x8, R50 ;  /* 0x0000000845407825 */ /* 0x002fc600078e0232 */
[----:B------:R-:W3:Y:S01]  /*3bb0*/  LDG.E.64 R78, desc[UR14][R78.64] ;  /* 0x0000000e4e4e7981 */ /* 0x000ee2000c1e1b00 */
[----:B------:R-:W-:-:S03]  /*3bc0*/  IMAD.WIDE R66, R67, 0x8, R50 ;  /* 0x0000000843427825 */ /* 0x000fc600078e0232 */
[----:B------:R-:W3:Y:S01]  /*3bd0*/  LDG.E.64 R64, desc[UR14][R64.64] ;  /* 0x0000000e40407981 */ /* 0x000ee2000c1e1b00 */
[----:B------:R-:W-:-:S03]  /*3be0*/  IMAD.WIDE R68, R93, 0x8, R40 ;  /* 0x000000085d447825 */ /* 0x000fc600078e0228 */
[----:B------:R-:W3:Y:S01]  /*3bf0*/  LDG.E.64 R66, desc[UR14][R66.64] ;  /* 0x0000000e42427981 */ /* 0x000ee2000c1e1b00 */
[----:B------:R-:W-:-:S03]  /*3c00*/  IMAD.WIDE R82, R93, 0x8, R38 ;  /* 0x000000085d527825 */ /* 0x000fc600078e0226 */
[----:B------:R-:W3:Y:S01]  /*3c10*/  LDG.E.64 R68, desc[UR14][R68.64] ;  /* 0x0000000e44447981 */ /* 0x000ee2000c1e1b00 */
[----:B------:R-:W-:Y:S02]  /*3c20*/  IMAD R61, R61, UR16, R0 ;  /* 0x000000103d3d7c24 */ /* 0x000fe4000f8e0200 */
[----:B------:R-:W-:Y:S01]  /*3c30*/  IMAD.WIDE R80, R87, 0x8, R40 ;  /* 0x0000000857507825 */ /* 0x000fe200078e0228 */
[----:B------:R-:W3:Y:S03]  /*3c40*/  LDG.E.64 R82, desc[UR14][R82.64] ;  /* 0x0000000e52527981 */ /* 0x000ee6000c1e1b00 */
[----:B------:R-:W-:Y:S02]  /*3c50*/  IMAD.WIDE R60, R61, 0x8, R50 ;  /* 0x000000083d3c7825 */ /* 0x000fe400078e0232 */
[----:B------:R-:W3:Y:S02]  /*3c60*/  LDG.E.64 R80, desc[UR14][R80.64] ;  /* 0x0000000e50507981 */ /* 0x000ee4000c1e1b00 */
[----:B------:R-:W-:-:S02]  /*3c70*/  IMAD.WIDE R88, R87, 0x8, R38 ;  /* 0x0000000857587825 */ /* 0x000fc400078e0226 */
[----:B------:R-:W3:Y:S04]  /*3c80*/  LDG.E.64 R60, desc[UR14][R60.64] ;  /* 0x0000000e3c3c7981 */ /* 0x000ee8000c1e1b00 */
[----:B------:R-:W3:Y:S01]  /*3c90*/  LDG.E.64 R88, desc[UR14][R88.64] ;  /* 0x0000000e58587981 */ /* 0x000ee2000c1e1b00 */
[----:B------:R-:W-:-:S04]  /*3ca0*/  IMAD.WIDE R90, R93, 0x8, R58 ;  /* 0x000000085d5a7825 */ /* 0x000fc800078e023a */
[----:B------:R-:W-:Y:S02]  /*3cb0*/  IMAD.WIDE R38, R93, 0x8, R50 ;  /* 0x000000085d267825 */ /* 0x000fe400078e0232 */
[----:B------:R-:W3:Y:S02]  /*3cc0*/  LDG.E.64 R90, desc[UR14][R90.64] ;  /* 0x0000000e5a5a7981 */ /* 0x000ee4000c1e1b00 */
[C---:B------:R-:W-:Y:S02]  /*3cd0*/  IMAD.WIDE R58, R87.reuse, 0x8, R58 ;  /* 0x00000008573a7825 */ /* 0x040fe400078e023a */
[----:B------:R-:W3:Y:S02]  /*3ce0*/  LDG.E.64 R38, desc[UR14][R38.64] ;  /* 0x0000000e26267981 */ /* 0x000ee4000c1e1b00 */
[----:B------:R-:W-:Y:S02]  /*3cf0*/  IMAD.WIDE R40, R87, 0x8, R50 ;  /* 0x0000000857287825 */ /* 0x000fe400078e0232 */
[----:B------:R-:W3:Y:S04]  /*3d00*/  LDG.E.64 R58, desc[UR14][R58.64] ;  /* 0x0000000e3a3a7981 */ /* 0x000ee8000c1e1b00 */
[----:B------:R-:W3:Y:S01]  /*3d10*/  LDG.E.64 R40, desc[UR14][R40.64] ;  /* 0x0000000e28287981 */ /* 0x000ee2000c1e1b00 */
[----:B------:R-:W-:-:S02]  /*3d20*/  DADD R86, R44, R44 ;  /* 0x000000002c567229 */ /* 0x000fc4000000002c */
[----:B------:R-:W-:Y:S01]  /*3d30*/  DMUL R6, R6, UR28 ;  /* 0x0000001c06067c28 */ /* 0x000fe20008000000 */
[----:B------:R-:W-:Y:S02]  /*3d40*/  UPRMT UR11, UR40, 0x9910, URZ ;  /* 0x00009910280b7896 */ /* 0x000fe400080000ff */
[----:B------:R-:W-:Y:S02]  /*3d50*/  UIADD3 UR8, UPT, UPT, -UR17, URZ, URZ ;  /* 0x000000ff11087290 */ /* 0x000fe4000fffe1ff */
[----:B------:R-:W-:-:S04]  /*3d60*/  UIADD3 UR6, UPT, UPT, UR6, UR17, URZ ;  /* 0x0000001106067290 */ /* 0x000fc8000fffe0ff */
[----:B------:R-:W-:-:S03]  /*3d70*/  ULEA UR6, UR8, UR6, 0x1 ;  /* 0x0000000608067291 */ /* 0x000fc6000f8e08ff */
[----:B------:R-:W-:Y:S02]  /*3d80*/  UMOV UR8, UR11 ;  /* 0x0000000b00087c82 */ /* 0x000fe40008000000 */
[----:B------:R-:W-:Y:S01]  /*3d90*/  UISETP.NE.AND UP0, UPT, UR8, 0x2, UPT ;  /* 0x000000020800788c */ /* 0x000fe2000bf05270 */
[----:B--2---:R-:W-:-:S08]  /*3da0*/  DADD R86, -R86, R54 ;  /* 0x0000000056567229 */ /* 0x004fd00000000136 */
[----:B----4-:R-:W-:-:S08]  /*3db0*/  DADD R86, R86, R48 ;  /* 0x0000000056567229 */ /* 0x010fd00000000030 */
[----:B0-----:R-:W-:Y:S01]  /*3dc0*/  DFMA R2, R86, UR22, R2 ;  /* 0x0000001656027c2b */ /* 0x001fe20008000002 */
[----:B------:R-:W0:Y:S01]  /*3dd0*/  LDCU.64 UR22, c[0x3][0x1e0] ;  /* 0x00c03c00ff1677ac */ /* 0x000e220008000a00 */
[----:B-----5:R-:W-:-:S08]  /*3de0*/  DADD R20, -R20, R46 ;  /* 0x0000000014147229 */ /* 0x020fd0000000012e */
[----:B---3--:R-:W-:Y:S02]  /*3df0*/  DADD R20, R56, R20 ;  /* 0x0000000038147229 */ /* 0x008fe40000000014 */
[----:B------:R-:W-:Y:S02]  /*3e00*/  DADD R22, -R22, R62 ;  /* 0x0000000016167229 */ /* 0x000fe4000000013e */
[----:B------:R-:W-:-:S04]  /*3e10*/  DADD R72, -R24, R72 ;  /* 0x0000000018487229 */ /* 0x000fc80000000148 */
[----:B0-----:R-:W-:Y:S01]  /*3e20*/  DFMA R20, R20, UR22, R10 ;  /* 0x0000001614147c2b */ /* 0x001fe2000800000a */
[----:B------:R-:W0:Y:S01]  /*3e30*/  LDCU.64 UR22, c[0x3][0x38] ;  /* 0x00c00700ff1677ac */ /* 0x000e220008000a00 */
[----:B------:R-:W-:Y:S02]  /*3e40*/  DADD R24, R42, R42 ;  /* 0x000000002a187229 */ /* 0x000fe4000000002a */
[----:B------:R-:W-:Y:S02]  /*3e50*/  DADD R70, -R26, R70 ;  /* 0x000000001a467229 */ /* 0x000fe40000000146 */
[----:B------:R-:W-:Y:S02]  /*3e60*/  DADD R76, -R16, R76 ;  /* 0x00000000104c7229 */ /* 0x000fe4000000014c */
[----:B------:R-:W-:Y:S02]  /*3e70*/  DADD R22, R66, R22 ;  /* 0x0000000042167229 */ /* 0x000fe40000000016 */
[----:B------:R-:W-:-:S02]  /*3e80*/  DADD R18, -R18, R68 ;  /* 0x0000000012127229 */ /* 0x000fc40000000144 */
[----:B------:R-:W-:-:S04]  /*3e90*/  DADD R10, R46, -R82 ;  /* 0x000000002e0a7229 */ /* 0x000fc80000000852 */
[----:B------:R-:W-:Y:S02]  /*3ea0*/  DFMA R22, R22, UR26, R8 ;  /* 0x0000001a16167c2b */ /* 0x000fe40008000008 */
[----:B------:R-:W-:Y:S02]  /*3eb0*/  DADD R18, R80, R18 ;  /* 0x0000000050127229 */ /* 0x000fe40000000012 */
[----:B------:R-:W-:Y:S02]  /*3ec0*/  DADD R74, R70, R74 ;  /* 0x00000000464a7229 */ /* 0x000fe4000000004a */
[----:B------:R-:W-:Y:S02]  /*3ed0*/  DADD R16, -R24, R60 ;  /* 0x0000000018107229 */ /* 0x000fe4000000013c */
[----:B------:R-:W-:Y:S02]  /*3ee0*/  DADD R10, R10, -R56 ;  /* 0x000000000a0a7229 */ /* 0x000fe40000000838 */
[----:B------:R-:W-:-:S02]  /*3ef0*/  DFMA R6, R6, R18, R22 ;  /* 0x000000120606722b */ /* 0x000fc40000000016 */
[----:B------:R-:W-:Y:S02]  /*3f00*/  DFMA R74, R74, UR28, R2 ;  /* 0x0000001c4a4a7c2b */ /* 0x000fe40008000002 */
[----:B------:R-:W-:Y:S02]  /*3f10*/  DADD R16, R16, R64 ;  /* 0x0000000010107229 */ /* 0x000fe40000000040 */
[----:B------:R-:W-:Y:S02]  /*3f20*/  DADD R18, R10, R88 ;  /* 0x000000000a127229 */ /* 0x000fe40000000058 */
[----:B------:R-:W-:Y:S02]  /*3f30*/  DMUL R88, R88, R14 ;  /* 0x0000000e58587228 */ /* 0x000fe40000000000 */
[----:B------:R-:W-:Y:S02]  /*3f40*/  DADD R76, R76, R84 ;  /* 0x000000004c4c7229 */ /* 0x000fe40000000054 */
[----:B------:R-:W-:-:S02]  /*3f50*/  DFMA R30, R68, R68, -R30 ;  /* 0x00000044441e722b */ /* 0x000fc4000000081e */
[----:B------:R-:W-:Y:S02]  /*3f60*/  DADD R2, R28, R28 ;  /* 0x000000001c027229 */ /* 0x000fe4000000001c */
[----:B------:R-:W-:Y:S02]  /*3f70*/  DFMA R16, R16, UR24, R4 ;  /* 0x0000001810107c2b */ /* 0x000fe40008000004 */
[----:B------:R-:W-:Y:S02]  /*3f80*/  DMUL R4, R80, R48 ;  /* 0x0000003050047228 */ /* 0x000fe40000000000 */
[----:B------:R-:W-:Y:S02]  /*3f90*/  DFMA R88, R56, UR12, -R88 ;  /* 0x0000000c38587c2b */ /* 0x000fe40008000858 */
[----:B------:R-:W-:Y:S02]  /*3fa0*/  DFMA R20, R76, UR30, R20 ;  /* 0x0000001e4c147c2b */ /* 0x000fe40008000014 */
[----:B------:R-:W-:-:S02]  /*3fb0*/  DFMA R30, R80, R80, R30 ;  /* 0x00000050501e722b */ /* 0x000fc4000000001e */
[----:B------:R-:W-:Y:S02]  /*3fc0*/  DFMA R90, R46, R90, -R12 ;  /* 0x0000005a2e5a722b */ /* 0x000fe4000000080c */
[----:B------:R-:W-:Y:S02]  /*3fd0*/  DMUL R8, R80, R66 ;  /* 0x0000004250087228 */ /* 0x000fe40000000000 */
[----:B------:R-:W-:Y:S02]  /*3fe0*/  DMUL R82, R82, R14 ;  /* 0x0000000e52527228 */ /* 0x000fe40000000000 */
[----:B------:R-:W-:Y:S02]  /*3ff0*/  DADD R2, -R2, R38 ;  /* 0x0000000002027229 */ /* 0x000fe40000000126 */
[----:B------:R-:W-:Y:S02]  /*4000*/  DFMA R4, R68, R54, -R4 ;  /* 0x000000364404722b */ /* 0x000fe40000000804 */
[----:B------:R-:W-:-:S02]  /*4010*/  DMUL R88, R80, R88 ;  /* 0x0000005850587228 */ /* 0x000fc40000000000 */
[----:B------:R-:W-:Y:S02]  /*4020*/  DADD R72, R72, R78 ;  /* 0x0000000048487229 */ /* 0x000fe4000000004e */
[----:B------:R-:W-:Y:S02]  /*4030*/  DFMA R20, R30, UR32, R20 ;  /* 0x000000201e147c2b */ /* 0x000fe40008000014 */
[----:B------:R-:W-:Y:S02]  /*4040*/  DFMA R58, R56, R58, R90 ;  /* 0x0000003a383a722b */ /* 0x000fe4000000005a */
[----:B------:R-:W-:Y:S02]  /*4050*/  DFMA R10, R68, R62, -R8 ;  /* 0x0000003e440a722b */ /* 0x000fe40000000808 */
[----:B------:R-:W-:Y:S02]  /*4060*/  DMUL R80, R80, R64 ;  /* 0x0000004050507228 */ /* 0x000fe40000000000 */
[----:B------:R-:W-:-:S02]  /*4070*/  DFMA R82, R46, UR12, -R82 ;  /* 0x0000000c2e527c2b */ /* 0x000fc40008000852 */
[----:B------:R-:W-:Y:S02]  /*4080*/  DADD R2, R2, R40 ;  /* 0x0000000002027229 */ /* 0x000fe40000000028 */
[----:B0-----:R-:W-:Y:S02]  /*4090*/  DFMA R8, -R4, UR22, R74 ;  /* 0x0000001604087c2b */ /* 0x001fe4000800014a */
[----:B------:R-:W-:Y:S02]  /*40a0*/  DFMA R16, R72, UR28, R16 ;  /* 0x0000001c48107c2b */ /* 0x000fe40008000010 */
[----:B------:R-:W-:Y:S02]  /*40b0*/  DFMA R10, R18, R14, R10 ;  /* 0x0000000e120a722b */ /* 0x000fe4000000000a */
[C---:B------:R-:W-:Y:S02]  /*40c0*/  DFMA R80, R68.reuse, R60, -R80 ;  /* 0x0000003c4450722b */ /* 0x040fe40000000850 */
[----:B------:R-:W-:-:S02]  /*40d0*/  DFMA R82, R68, R82, -R88 ;  /* 0x000000524452722b */ /* 0x000fc40000000858 */
[----:B------:R-:W-:Y:S02]  /*40e0*/  DFMA R20, R58, UR34, R20 ;  /* 0x000000223a147c2b */ /* 0x000fe40008000014 */
[----:B------:R-:W-:Y:S02]  /*40f0*/  DFMA R2, R2, UR20, R36 ;  /* 0x0000001402027c2b */ /* 0x000fe40008000024 */
[----:B------:R-:W-:Y:S02]  /*4100*/  DADD R4, R62, -R66 ;  /* 0x000000003e047229 */ /* 0x000fe40000000842 */
[----:B------:R-:W-:Y:S02]  /*4110*/  DFMA R18, -R80, UR22, R16 ;  /* 0x0000001650127c2b */ /* 0x000fe40008000110 */
[----:B------:R-:W-:Y:S02]  /*4120*/  DFMA R108, -R10, UR22, R6 ;  /* 0x000000160a6c7c2b */ /* 0x000fe40008000106 */
[----:B------:R-:W-:-:S02]  /*4130*/  DFMA R98, -R82, UR22, R20 ;  /* 0x0000001652627c2b */ /* 0x000fc40008000114 */
[----:B------:R-:W-:Y:S01]  /*4140*/  DFMA R2, -R4, UR22, R2 ;  /* 0x0000001604027c2b */ /* 0x000fe20008000102 */
[----:B------:R-:W-:Y:S01]  /*4150*/  UIADD3 UR20, UPT, UPT, UR4, UR17, URZ ;  /* 0x0000001104147290 */ /* 0x000fe2000fffe0ff */
[----:B------:R-:W-:Y:S11]  /*4160*/  BRA.U !UP0, `(.L_x_137) ;  /* 0x0000000d08a07547 */ /* 0x000ff6000b800000 */
[----:B------:R-:W-:-:S09]  /*4170*/  UISETP.NE.AND UP0, UPT, UR8, 0x1, UPT ;  /* 0x000000010800788c */ /* 0x000fd2000bf05270 */
[----:B------:R-:W-:Y:S05]  /*4180*/  BRA.U UP0, `(.L_x_138) ;  /* 0x0000000100b87547 */ /* 0x000fea000b800000 */
[----:B------:R-:W-:Y:S01]  /*4190*/  UIADD3 UR9, UPT, UPT, UR9, UR17, URZ ;  /* 0x0000001109097290 */ /* 0x000fe2000fffe0ff */
[----:B------:R-:W-:Y:S01]  /*41a0*/  MOV R5, UR20 ;  /* 0x0000001400057c02 */ /* 0x000fe20008000f00 */
[----:B------:R-:W-:Y:S01]  /*41b0*/  UIADD3 UR10, UPT, UPT, UR10, UR17, URZ ;  /* 0x000000110a0a7290 */ /* 0x000fe2000fffe0ff */
[----:B------:R-:W-:Y:S01]  /*41c0*/  MOV R13, UR43 ;  /* 0x0000002b000d7c02 */ /* 0x000fe20008000f00 */
[----:B------:R-:W-:Y:S02]  /*41d0*/  UIADD3 UR7, UPT, UPT, UR7, UR17, URZ ;  /* 0x0000001107077290 */ /* 0x000fe4000fffe0ff */
[----:B------:R-:W-:Y:S02]  /*41e0*/  IADD3 R5, PT, PT, R5, UR17, RZ ;  /* 0x0000001105057c10 */ /* 0x000fe4000fffe0ff */
[----:B------:R-:W-:Y:S02]  /*41f0*/  MOV R7, UR9 ;  /* 0x0000000900077c02 */ /* 0x000fe40008000f00 */
[----:B------:R-:W-:Y:S01]  /*4200*/  MOV R11, UR10 ;  /* 0x0000000a000b7c02 */ /* 0x000fe20008000f00 */
[--C-:B------:R-:W-:Y:S01]  /*4210*/  IMAD R5, R5, UR16, R0.reuse ;  /* 0x0000001005057c24 */ /* 0x100fe2000f8e0200 */
[----:B------:R-:W-:Y:S01]  /*4220*/  IADD3 R13, PT, PT, R13, UR17, RZ ;  /* 0x000000110d0d7c10 */ /* 0x000fe2000fffe0ff */
        /* <DEDUP_REMOVED lines=15> */
[----:B------:R-:W-:Y:S02]  /*4320*/  DMUL R38, R38, 4 ;  /* 0x4010000026267828 */ /* 0x000fe40000000000 */
[----:B------:R-:W-:Y:S02]  /*4330*/  DMUL R54, R54, 4 ;  /* 0x4010000036367828 */ /* 0x000fe40000000000 */
[----:B------:R-:W-:Y:S02]  /*4340*/  DMUL R60, R60, 4 ;  /* 0x401000003c3c7828 */ /* 0x000fe40000000000 */
[----:B------:R-:W-:-:S02]  /*4350*/  DMUL R62, R62, 4 ;  /* 0x401000003e3e7828 */ /* 0x000fc40000000000 */
[----:B------:R-:W-:Y:S02]  /*4360*/  DMUL R46, R46, 4 ;  /* 0x401000002e2e7828 */ /* 0x000fe40000000000 */
[----:B------:R-:W-:Y:S02]  /*4370*/  DFMA R38, R28, 5, -R38 ;  /* 0x401400001c26782b */ /* 0x000fe40000000826 */
[----:B------:R-:W-:Y:S02]  /*4380*/  DFMA R54, R44, 5, -R54 ;  /* 0x401400002c36782b */ /* 0x000fe40000000836 */
[----:B------:R-:W-:Y:S02]  /*4390*/  DFMA R60, R42, 5, -R60 ;  /* 0x401400002a3c782b */ /* 0x000fe4000000083c */
[----:B------:R-:W-:Y:S02]  /*43a0*/  DFMA R62, R34, 5, -R62 ;  /* 0x40140000223e782b */ /* 0x000fe4000000083e */
[----:B------:R-:W-:-:S02]  /*43b0*/  DFMA R46, R32, 5, -R46 ;  /* 0x40140000202e782b */ /* 0x000fc4000000082e */
[----:B--2---:R-:W-:Y:S02]  /*43c0*/  DADD R4, R38, R4 ;  /* 0x0000000026047229 */ /* 0x004fe40000000004 */
[----:B---3--:R-:W-:Y:S02]  /*43d0*/  DADD R6, R54, R6 ;  /* 0x0000000036067229 */ /* 0x008fe40000000006 */
[----:B----4-:R-:W-:Y:S02]  /*43e0*/  DADD R10, R60, R10 ;  /* 0x000000003c0a7229 */ /* 0x010fe4000000000a */
[----:B-----5:R-:W-:Y:S02]  /*43f0*/  DADD R12, R62, R12 ;  /* 0x000000003e0c7229 */ /* 0x020fe4000000000c */
[----:B------:R-:W-:Y:S02]  /*4400*/  DADD R46, R46, R50 ;  /* 0x000000002e2e7229 */ /* 0x000fe40000000032 */
[----:B------:R-:W-:-:S02]  /*4410*/  DFMA R2, R4, -0.25, R2 ;  /* 0xbfd000000402782b */ /* 0x000fc40000000002 */
[----:B------:R-:W-:Y:S02]  /*4420*/  DFMA R8, R6, -0.25, R8 ;  /* 0xbfd000000608782b */ /* 0x000fe40000000008 */
[----:B------:R-:W-:Y:S02]  /*4430*/  DFMA R18, R10, -0.25, R18 ;  /* 0xbfd000000a12782b */ /* 0x000fe40000000012 */
[----:B------:R-:W-:Y:S02]  /*4440*/  DFMA R108, R12, -0.25, R108 ;  /* 0xbfd000000c6c782b */ /* 0x000fe4000000006c */
[----:B------:R-:W-:Y:S01]  /*4450*/  DFMA R98, R46, -0.25, R98 ;  /* 0xbfd000002e62782b */ /* 0x000fe20000000062 */
[----:B------:R-:W-:Y:S10]  /*4460*/  BRA `(.L_x_139) ;  /* 0x0000000c00a87947 */ /* 0x000ff40003800000 */
.L_x_138:
[----:B------:R-:W-:-:S04]  /*4470*/  UIADD3 UR8, UPT, UPT, UR39, -0x3, URZ ;  /* 0xfffffffd27087890 */ /* 0x000fc8000fffe0ff */
[----:B------:R-:W-:-:S04]  /*4480*/  UISETP.GE.AND UP0, UPT, UR40, UR8, UPT ;  /* 0x000000082800728c */ /* 0x000fc8000bf06270 */
[----:B------:R-:W-:-:S09]  /*4490*/  UISETP.LT.U32.OR UP0, UPT, UR40, 0x3, UP0 ;  /* 0x000000032800788c */ /* 0x000fd20008701470 */
[----:B------:R-:W-:Y:S05]  /*44a0*/  BRA.U UP0, `(.L_x_140) ;  /* 0x0000000500407547 */ /* 0x000fea000b800000 */
[----:B------:R-:W-:Y:S02]  /*44b0*/  UIADD3 UR13, UPT, UPT, UR9, UR17, URZ ;  /* 0x00000011090d7290 */ /* 0x000fe4000fffe0ff */
[----:B------:R-:W-:Y:S02]  /*44c0*/  UIADD3 UR8, UPT, UPT, UR37, -0x2, URZ ;  /* 0xfffffffe25087890 */ /* 0x000fe4000fffe0ff */
[----:B------:R-:W-:Y:S02]  /*44d0*/  UIADD3 UR9, UPT, UPT, UR36, -0x2, URZ ;  /* 0xfffffffe24097890 */ /* 0x000fe4000fffe0ff */
[----:B------:R-:W-:Y:S02]  /*44e0*/  UIADD3 UR11, UPT, UPT, UR18, -0x2, URZ ;  /* 0xfffffffe120b7890 */ /* 0x000fe4000fffe0ff */
[----:B------:R-:W-:Y:S02]  /*44f0*/  UIADD3 UR12, UPT, UPT, UR41, -0x2, URZ ;  /* 0xfffffffe290c7890 */ /* 0x000fe4000fffe0ff */
[----:B------:R-:W-:-:S02]  /*4500*/  UIADD3 UR6, UPT, UPT, UR38, -UR17, UR6 ;  /* 0x8000001126067290 */ /* 0x000fc4000fffe006 */
[----:B------:R-:W-:Y:S02]  /*4510*/  UIMAD UR8, UR8, UR17, UR38 ;  /* 0x00000011080872a4 */ /* 0x000fe4000f8e0226 */
[----:B------:R-:W-:Y:S02]  /*4520*/  UIMAD UR9, UR9, UR17, UR38 ;  /* 0x00000011090972a4 */ /* 0x000fe4000f8e0226 */
[----:B------:R-:W-:Y:S01]  /*4530*/  UIMAD UR11, UR11, UR17, UR38 ;  /* 0x000000110b0b72a4 */ /* 0x000fe2000f8e0226 */
[----:B------:R-:W-:Y:S01]  /*4540*/  MOV R5, UR6 ;  /* 0x0000000600057c02 */ /* 0x000fe20008000f00 */
[----:B------:R-:W-:Y:S01]  /*4550*/  UIMAD UR12, UR12, UR17, UR38 ;  /* 0x000000110c0c72a4 */ /* 0x000fe2000f8e0226 */
[----:B------:R-:W-:Y:S01]  /*4560*/  MOV R7, UR8 ;  /* 0x0000000800077c02 */ /* 0x000fe20008000f00 */
[----:B------:R-:W-:Y:S01]  /*4570*/  UIADD3 UR10, UPT, UPT, UR10, UR17, URZ ;  /* 0x000000110a0a7290 */ /* 0x000fe2000fffe0ff */
        /* <DEDUP_REMOVED lines=16> */
[----:B------:R-:W5:Y:S01]  /*4680*/  LDG.E.64 R12, desc[UR14][R12.64] ;  /* 0x0000000e0c0c7981 */ /* 0x000f62000c1e1b00 */
[----:B------:R-:W-:-:S03]  /*4690*/  UIADD3 UR7, UPT, UPT, UR7, UR17, URZ ;  /* 0x0000001107077290 */ /* 0x000fc6000fffe0ff */
[----:B------:R-:W5:Y:S01]  /*46a0*/  LDG.E.64 R14, desc[UR14][R14.64] ;  /* 0x0000000e0e0e7981 */ /* 0x000f62000c1e1b00 */
[----:B------:R-:W-:Y:S02]  /*46b0*/  MOV R17, UR20 ;  /* 0x0000001400117c02 */ /* 0x000fe40008000f00 */
[----:B------:R-:W-:Y:S02]  /*46c0*/  MOV R25, UR43 ;  /* 0x0000002b00197c02 */ /* 0x000fe40008000f00 */
[----:B------:R-:W-:Y:S02]  /*46d0*/  IADD3 R17, PT, PT, R17, UR17, RZ ;  /* 0x0000001111117c10 */ /* 0x000fe4000fffe0ff */
[----:B------:R-:W-:Y:S02]  /*46e0*/  MOV R21, UR13 ;  /* 0x0000000d00157c02 */ /* 0x000fe40008000f00 */
[----:B------:R-:W-:Y:S02]  /*46f0*/  MOV R23, UR10 ;  /* 0x0000000a00177c02 */ /* 0x000fe40008000f00 */
[----:B------:R-:W-:-:S02]  /*4700*/  IADD3 R25, PT, PT, R25, UR17, RZ ;  /* 0x0000001119197c10 */ /* 0x000fc4000fffe0ff */
[----:B------:R-:W-:Y:S01]  /*4710*/  MOV R27, UR7 ;  /* 0x00000007001b7c02 */ /* 0x000fe20008000f00 */
[--C-:B------:R-:W-:Y:S02]  /*4720*/  IMAD R17, R17, UR16, R0.reuse ;  /* 0x0000001011117c24 */ /* 0x100fe4000f8e0200 */
[--C-:B------:R-:W-:Y:S02]  /*4730*/  IMAD R21, R21, UR16, R0.reuse ;  /* 0x0000001015157c24 */ /* 0x100fe4000f8e0200 */
[--C-:B------:R-:W-:Y:S02]  /*4740*/  IMAD R23, R23, UR16, R0.reuse ;  /* 0x0000001017177c24 */ /* 0x100fe4000f8e0200 */
[--C-:B------:R-:W-:Y:S02]  /*4750*/  IMAD R25, R25, UR16, R0.reuse ;  /* 0x0000001019197c24 */ /* 0x100fe4000f8e0200 */
[----:B------:R-:W-:Y:S02]  /*4760*/  IMAD R27, R27, UR16, R0 ;  /* 0x000000101b1b7c24 */ /* 0x000fe4000f8e0200 */
[----:B------:R-:W-:-:S04]  /*4770*/  IMAD.WIDE R16, R17, 0x8, R50 ;  /* 0x0000000811107825 */ /* 0x000fc800078e0232 */
[--C-:B------:R-:W-:Y:S02]  /*4780*/  IMAD.WIDE R20, R21, 0x8, R50.reuse ;  /* 0x0000000815147825 */ /* 0x100fe400078e0232 */
[----:B------:R-:W5:Y:S02]  /*4790*/  LDG.E.64 R16, desc[UR14][R16.64] ;  /* 0x0000000e10107981 */ /* 0x000f64000c1e1b00 */
[--C-:B------:R-:W-:Y:S02]  /*47a0*/  IMAD.WIDE R22, R23, 0x8, R50.reuse ;  /* 0x0000000817167825 */ /* 0x100fe400078e0232 */
[----:B------:R-:W5:Y:S02]  /*47b0*/  LDG.E.64 R20, desc[UR14][R20.64] ;  /* 0x0000000e14147981 */ /* 0x000f64000c1e1b00 */
[--C-:B------:R-:W-:Y:S02]  /*47c0*/  IMAD.WIDE R24, R25, 0x8, R50.reuse ;  /* 0x0000000819187825 */ /* 0x100fe400078e0232 */
[----:B------:R-:W5:Y:S02]  /*47d0*/  LDG.E.64 R22, desc[UR14][R22.64] ;  /* 0x0000000e16167981 */ /* 0x000f64000c1e1b00 */
        /* <DEDUP_REMOVED lines=29> */
.L_x_140:
[----:B------:R-:W-:-:S09]  /*49b0*/  UISETP.NE.AND UP0, UPT, UR40, UR8, UPT ;  /* 0x000000082800728c */ /* 0x000fd2000bf05270 */
[----:B------:R-:W-:Y:S05]  /*49c0*/  BRA.U UP0, `(.L_x_141) ;  /* 0x0000000100c87547 */ /* 0x000fea000b800000 */
[----:B------:R-:W-:Y:S02]  /*49d0*/  UIADD3 UR7, UPT, UPT, UR37, -0x2, URZ ;  /* 0xfffffffe25077890 */ /* 0x000fe4000fffe0ff */
[----:B------:R-:W-:Y:S02]  /*49e0*/  UIADD3 UR8, UPT, UPT, UR36, -0x2, URZ ;  /* 0xfffffffe24087890 */ /* 0x000fe4000fffe0ff */
[----:B------:R-:W-:Y:S02]  /*49f0*/  UIADD3 UR9, UPT, UPT, UR18, -0x2, URZ ;  /* 0xfffffffe12097890 */ /* 0x000fe4000fffe0ff */
[----:B------:R-:W-:Y:S02]  /*4a00*/  UIADD3 UR10, UPT, UPT, UR41, -0x2, URZ ;  /* 0xfffffffe290a7890 */ /* 0x000fe4000fffe0ff */
[----:B------:R-:W-:Y:S02]  /*4a10*/  UIADD3 UR6, UPT, UPT, UR38, -UR17, UR6 ;  /* 0x8000001126067290 */ /* 0x000fe4000fffe006 */
[----:B------:R-:W-:-:S02]  /*4a20*/  UIMAD UR7, UR7, UR17, UR38 ;  /* 0x00000011070772a4 */ /* 0x000fc4000f8e0226 */
[----:B------:R-:W-:Y:S02]  /*4a30*/  UIMAD UR8, UR8, UR17, UR38 ;  /* 0x00000011080872a4 */ /* 0x000fe4000f8e0226 */
[----:B------:R-:W-:Y:S01]  /*4a40*/  UIMAD UR9, UR9, UR17, UR38 ;  /* 0x00000011090972a4 */ /* 0x000fe2000f8e0226 */
[----:B------:R-:W-:Y:S01]  /*4a50*/  MOV R5, UR6 ;  /* 0x0000000600057c02 */ /* 0x000fe20008000f00 */
[----:B------:R-:W-:Y:S01]  /*4a60*/  UIMAD UR10, UR10, UR17, UR38 ;  /* 0x000000110a0a72a4 */ /* 0x000fe2000f8e0226 */
        /* <DEDUP_REMOVED lines=40> */
.L_x_141:
[----:B------:R-:W-:-:S04]  /*4cf0*/  UIADD3 UR7, UPT, UPT, UR39, -0x2, URZ ;  /* 0xfffffffe27077890 */ /* 0x000fc8000fffe0ff */
        /* <DEDUP_REMOVED lines=47> */
.L_x_137:
        /* <DEDUP_REMOVED lines=35> */
[----:B------:R-:W-:Y:S02]  /*5220*/  DFMA R40, R38, -4, R40 ;  /* 0xc01000002628782b */ /* 0x000fe40000000028 */
[----:B------:R-:W-:Y:S02]  /*5230*/  DFMA R48, R54, -4, R48 ;  /* 0xc01000003630782b */ /* 0x000fe40000000030 */
[----:B------:R-:W-:Y:S02]  /*5240*/  DFMA R64, R60, -4, R64 ;  /* 0xc01000003c40782b */ /* 0x000fe40000000040 */
[----:B------:R-:W-:Y:S02]  /*5250*/  DFMA R66, R62, -4, R66 ;  /* 0xc01000003e42782b */ /* 0x000fe40000000042 */
[----:B------:R-:W-:Y:S02]  /*5260*/  DFMA R56, R46, -4, R56 ;  /* 0xc01000002e38782b */ /* 0x000fe40000000038 */
[----:B--2---:R-:W-:-:S02]  /*5270*/  DADD R40, R4, R40 ;  /* 0x0000000004287229 */ /* 0x004fc40000000028 */
[----:B---3--:R-:W-:Y:S02]  /*5280*/  DADD R48, R6, R48 ;  /* 0x0000000006307229 */ /* 0x008fe40000000030 */
[----:B----4-:R-:W-:Y:S02]  /*5290*/  DADD R64, R10, R64 ;  /* 0x000000000a407229 */ /* 0x010fe40000000040 */
[----:B-----5:R-:W-:Y:S02]  /*52a0*/  DADD R66, R12, R66 ;  /* 0x000000000c427229 */ /* 0x020fe40000000042 */
[----:B------:R-:W-:Y:S02]  /*52b0*/  DADD R56, R50, R56 ;  /* 0x0000000032387229 */ /* 0x000fe40000000038 */
[----:B------:R-:W-:Y:S02]  /*52c0*/  DFMA R2, R40, -0.25, R2 ;  /* 0xbfd000002802782b */ /* 0x000fe40000000002 */
[----:B------:R-:W-:-:S02]  /*52d0*/  DFMA R8, R48, -0.25, R8 ;  /* 0xbfd000003008782b */ /* 0x000fc40000000008 */
[----:B------:R-:W-:Y:S02]  /*52e0*/  DFMA R18, R64, -0.25, R18 ;  /* 0xbfd000004012782b */ /* 0x000fe40000000012 */
[----:B------:R-:W-:Y:S02]  /*52f0*/  DFMA R108, R66, -0.25, R108 ;  /* 0xbfd00000426c782b */ /* 0x000fe4000000006c */
[----:B------:R-:W-:-:S11]  /*5300*/  DFMA R98, R56, -0.25, R98 ;  /* 0xbfd000003862782b */ /* 0x000fd60000000062 */
.L_x_139:
[----:B------:R-:W0:Y:S02]  /*5310*/  LDCU.64 UR6, c[0x3][0x50] ;  /* 0x00c00a00ff0677ac */ /* 0x000e240008000a00 */
[----:B0-----:R-:W-:Y:S02]  /*5320*/  DMUL R2, R2, UR6 ;  /* 0x0000000602027c28 */ /* 0x001fe40008000000 */
[----:B------:R-:W-:Y:S02]  /*5330*/  DMUL R8, R8, UR6 ;  /* 0x0000000608087c28 */ /* 0x000fe40008000000 */
[----:B------:R-:W-:Y:S02]  /*5340*/  DMUL R18, R18, UR6 ;  /* 0x0000000612127c28 */ /* 0x000fe40008000000 */
[----:B------:R-:W-:Y:S02]  /*5350*/  DMUL R108, R108, UR6 ;  /* 0x000000066c6c7c28 */ /* 0x000fe40008000000 */
[----:B------:R-:W-:-:S11]  /*5360*/  DMUL R98, R98, UR6 ;  /* 0x0000000662627c28 */ /* 0x000fd60008000000 */
.L_x_125:
[----:B------:R-:W-:Y:S05]  /*5370*/  BSYNC.RECONVERGENT B0 ;  /* 0x0000000000007941 */ /* 0x000fea0003800200 */
.L_x_124:
[----:B------:R-:W0:Y:S01]  /*5380*/  LDC.64 R4, c[0x0][0x3b0] ;  /* 0x0000ec00ff047b82 */ /* 0x000e220000000a00 */
[----:B------:R-:W-:-:S05]  /*5390*/  LEA R53, R53, R53, 0x2 ;  /* 0x0000003535357211 */ /* 0x000fca00078e10ff */
[----:B0-----:R-:W-:-:S05]  /*53a0*/  IMAD.WIDE R4, R53, 0x8, R4 ;  /* 0x0000000835047825 */ /* 0x001fca00078e0204 */
[----:B-----5:R-:W-:Y:S04]  /*53b0*/  STG.E.64 desc[UR14][R4.64], R2 ;  /* 0x0000000204007986 */ /* 0x020fe8000c101b0e */
[----:B------:R-:W-:Y:S04]  /*53c0*/  STG.E.64 desc[UR14][R4.64+0x8], R8 ;  /* 0x0000080804007986 */ /* 0x000fe8000c101b0e */
[----:B------:R-:W-:Y:S04]  /*53d0*/  STG.E.64 desc[UR14][R4.64+0x10], R18 ;  /* 0x0000101204007986 */ /* 0x000fe8000c101b0e */
[----:B------:R-:W-:Y:S04]  /*53e0*/  STG.E.64 desc[UR14][R4.64+0x18], R108 ;  /* 0x0000186c04007986 */ /* 0x000fe8000c101b0e */
[----:B------:R-:W-:Y:S01]  /*53f0*/  STG.E.64 desc[UR14][R4.64+0x20], R98 ;  /* 0x0000206204007986 */ /* 0x000fe2000c101b0e */
[----:B------:R-:W-:Y:S05]  /*5400*/  EXIT ;  /* 0x000000000000794d */ /* 0x000fea0003800000 */
.L_x_142:
        /* <DEDUP_REMOVED lines=15> */
.L_x_237:


//--------------------- .text._Z20compute_rhs_kernel_1PdS_S_S_S_S_S_S_iii --------------------------
	.section	.text._Z20compute_rhs_kernel_1PdS_S_S_S_S_S_S_iii,"ax",@progbits
	.align	128
.text._Z20compute_rhs_kernel_1PdS_S_S_S_S_S_S_iii:
        .type           _Z20compute_rhs_kernel_1PdS_S_S_S_S_S_S_iii,@function
        .size           _Z20compute_rhs_kernel_1PdS_S_S_S_S_S_S_iii,(.L_x_238 - _Z20compute_rhs_kernel_1PdS_S_S_S_S_S_S_iii)
        .other          _Z20compute_rhs_kernel_1PdS_S_S_S_S_S_S_iii,@"STO_CUDA_ENTRY STV_DEFAULT"
_Z20compute_rhs_kernel_1PdS_S_S_S_S_S_S_iii:
[----:B------:R-:W-:Y:S01]  /*0000*/  LDC R1, c[0x0][0x37c] ;  /* 0x0000df00ff017b82 */ /* 0x000fe20000000800 */
[----:B------:R-:W0:Y:S07]  /*0010*/  S2R R2, SR_CTAID.X ;  /* 0x0000000000027919 */ /* 0x000e2e0000002500 */
[----:B------:R-:W0:Y:S01]  /*0020*/  S2UR UR4, SR_CTAID.Y ;  /* 0x00000000000479c3 */ /* 0x000e220000002600 */
[----:B------:R-:W1:Y:S01]  /*0030*/  LDCU.64 UR6, c[0x0][0x358] ;  /* 0x00006b00ff0677ac */ /* 0x000e620008000a00 */
[----:B------:R-:W2:Y:S06]  /*0040*/  S2R R3, SR_TID.X ;  /* 0x0000000000037919 */ /* 0x000eac0000002100 */
[----:B------:R-:W0:Y:S08]  /*0050*/  LDC.64 R4, c[0x0][0x3c0] ;  /* 0x0000f000ff047b82 */ /* 0x000e300000000a00 */
[----:B------:R-:W3:Y:S01]  /*0060*/  LDC.64 R6, c[0x0][0x3b8] ;  /* 0x0000ee00ff067b82 */ /* 0x000ee20000000a00 */
[----:B0-----:R-:W-:-:S04]  /*0070*/  IMAD R0, R5, UR4, R2 ;  /* 0x0000000405007c24 */ /* 0x001fc8000f8e0202 */
[----:B--2---:R-:W-:-:S04]  /*0080*/  IMAD R0, R0, R4, R3 ;  /* 0x0000000400007224 */ /* 0x004fc800078e0203 */
[----:B---3--:R-:W-:-:S06]  /*0090*/  IMAD.WIDE R6, R0, 0x8, R6 ;  /* 0x0000000800067825 */ /* 0x008fcc00078e0206 */
[----:B-1----:R-:W2:Y:S01]  /*00a0*/  LDG.E.64 R6, desc[UR6][R6.64] ;  /* 0x0000000606067981 */ /* 0x002ea2000c1e1b00 */
[----:B------:R-:W-:Y:S01]  /*00b0*/  BSSY.RECONVERGENT B0, `(.L_x_143) ;  /* 0x0000010000007945 */ /* 0x000fe20003800200 */
[----:B--2---:R-:W0:Y:S01]  /*00c0*/  MUFU.RCP64H R5, R7 ;  /* 0x0000000700057308 */ /* 0x004e220000001800 */
        /* <DEDUP_REMOVED lines=8> */
[----:B------:R-:W-:-:S05]  /*0150*/  LOP3.LUT R4, R7, 0x7fffffff, RZ, 0xc0, !PT ;  /* 0x7fffffff07047812 */ /* 0x000fca00078ec0ff */
[----:B------:R-:W-:Y:S01]  /*0160*/  VIADD R10, R4, 0xfff00000 ;  /* 0xfff00000040a7836 */ /* 0x000fe20000000000 */
[----:B------:R-:W-:-:S07]  /*0170*/  MOV R4, 0x190 ;  /* 0x0000019000047802 */ /* 0x000fce0000000f00 */
[----:B------:R-:W-:Y:S05]  /*0180*/  CALL.REL.NOINC `($__internal_7_$__cuda_sm20_dblrcp_rn_slowpath_v3) ;  /* 0x00000004005c7944 */ /* 0x000fea0003c00000 */
[----:B------:R-:W-:Y:S01]  /*0190*/  MOV R4, R8 ;  /* 0x0000000800047202 */ /* 0x000fe20000000f00 */
[----:B------:R-:W-:-:S07]  /*01a0*/  IMAD.MOV.U32 R5, RZ, RZ, R9 ;  /* 0x000000ffff057224 */ /* 0x000fce00078e0009 */
.L_x_144:
[----:B------:R-:W-:Y:S05]  /*01b0*/  BSYNC.RECONVERGENT B0 ;  /* 0x0000000000007941 */ /* 0x000fea0003800200 */
.L_x_143:
[----:B------:R-:W0:Y:S01]  /*01c0*/  LDCU UR5, c[0x0][0x3c8] ;  /* 0x00007900ff0577ac */ /* 0x000e220008000800 */
[----:B------:R-:W1:Y:S08]  /*01d0*/  LDC.64 R6, c[0x0][0x3c0] ;  /* 0x0000f000ff067b82 */ /* 0x000e700000000a00 */
[----:B------:R-:W2:Y:S08]  /*01e0*/  LDC.64 R14, c[0x0][0x380] ;  /* 0x0000e000ff0e7b82 */ /* 0x000eb00000000a00 */
[----:B------:R-:W3:Y:S01]  /*01f0*/  LDC.64 R8, c[0x0][0x3b8] ;  /* 0x0000ee00ff087b82 */ /* 0x000ee20000000a00 */
[----:B0-----:R-:W-:-:S06]  /*0200*/  UIADD3 UR4, UPT, UPT, UR4, UR5, URZ ;  /* 0x0000000504047290 */ /* 0x001fcc000fffe0ff */
[----:B-1----:R-:W-:Y:S01]  /*0210*/  IMAD R10, R7, UR4, R2 ;  /* 0x00000004070a7c24 */ /* 0x002fe2000f8e0202 */
[----:B------:R-:W0:Y:S03]  /*0220*/  LDC.64 R18, c[0x0][0x388] ;  /* 0x0000e200ff127b82 */ /* 0x000e260000000a00 */
[----:B------:R-:W-:Y:S02]  /*0230*/  IMAD R11, R10, R6, R3 ;  /* 0x000000060a0b7224 */ /* 0x000fe400078e0203 */
[----:B--2---:R-:W-:-:S03]  /*0240*/  IMAD.WIDE R14, R0, 0x8, R14 ;  /* 0x00000008000e7825 */ /* 0x004fc600078e020e */
[----:B------:R-:W1:Y:S02]  /*0250*/  LDC.64 R22, c[0x0][0x390] ;  /* 0x0000e400ff167b82 */ /* 0x000e640000000a00 */
[----:B------:R2:W-:Y:S01]  /*0260*/  STG.E.64 desc[UR6][R14.64], R4 ;  /* 0x000000040e007986 */ /* 0x0005e2000c101b06 */
[----:B---3--:R-:W-:-:S05]  /*0270*/  IMAD.WIDE R10, R11, 0x8, R8 ;  /* 0x000000080b0a7825 */ /* 0x008fca00078e0208 */
[----:B------:R-:W3:Y:S01]  /*0280*/  LDG.E.64 R12, desc[UR6][R10.64] ;  /* 0x000000060a0c7981 */ /* 0x000ee2000c1e1b00 */
[----:B------:R-:W-:Y:S01]  /*0290*/  UIADD3 UR4, UPT, UPT, UR4, UR5, URZ ;  /* 0x0000000504047290 */ /* 0x000fe2000fffe0ff */
[----:B0-----:R-:W-:-:S05]  /*02a0*/  IMAD.WIDE R18, R0, 0x8, R18 ;  /* 0x0000000800127825 */ /* 0x001fca00078e0212 */
[----:B------:R-:W-:-:S04]  /*02b0*/  IMAD R16, R7, UR4, R2 ;  /* 0x0000000407107c24 */ /* 0x000fc8000f8e0202 */
[----:B------:R-:W-:Y:S01]  /*02c0*/  IMAD R21, R16, R6, R3 ;  /* 0x0000000610157224 */ /* 0x000fe200078e0203 */
[----:B---3--:R-:W-:-:S03]  /*02d0*/  DMUL R16, R12, R4 ;  /* 0x000000040c107228 */ /* 0x008fc60000000000 */
[----:B------:R-:W-:-:S04]  /*02e0*/  IMAD.WIDE R12, R21, 0x8, R8 ;  /* 0x00000008150c7825 */ /* 0x000fc800078e0208 */
[----:B------:R0:W-:Y:S04]  /*02f0*/  STG.E.64 desc[UR6][R18.64], R16 ;  /* 0x0000001012007986 */ /* 0x0001e8000c101b06 */
[----:B------:R-:W3:Y:S01]  /*0300*/  LDG.E.64 R20, desc[UR6][R12.64] ;  /* 0x000000060c147981 */ /* 0x000ee2000c1e1b00 */
[----:B------:R-:W-:Y:S01]  /*0310*/  UIADD3 UR4, UPT, UPT, UR4, UR5, URZ ;  /* 0x0000000504047290 */ /* 0x000fe2000fffe0ff */
[----:B-1----:R-:W-:-:S05]  /*0320*/  IMAD.WIDE R22, R0, 0x8, R22 ;  /* 0x0000000800167825 */ /* 0x002fca00078e0216 */
[----:B--2---:R-:W-:Y:S01]  /*0330*/  IMAD R14, R7, UR4, R2 ;  /* 0x00000004070e7c24 */ /* 0x004fe2000f8e0202 */
[----:B0-----:R-:W0:Y:S03]  /*0340*/  LDC.64 R16, c[0x0][0x398] ;  /* 0x0000e600ff107b82 */ /* 0x001e260000000a00 */
[----:B------:R-:W-:-:S04]  /*0350*/  IMAD R15, R14, R6, R3 ;  /* 0x000000060e0f7224 */ /* 0x000fc800078e0203 */
[----:B------:R-:W-:Y:S01]  /*0360*/  IMAD.WIDE R14, R15, 0x8, R8 ;  /* 0x000000080f0e7825 */ /* 0x000fe200078e0208 */
[----:B---3--:R-:W-:-:S07]  /*0370*/  DMUL R20, R20, R4 ;  /* 0x0000000414147228 */ /* 0x008fce0000000000 */
[----:B------:R1:W-:Y:S04]  /*0380*/  STG.E.64 desc[UR6][R22.64], R20 ;  /* 0x0000001416007986 */ /* 0x0003e8000c101b06 */
[----:B------:R-:W2:Y:S01]  /*0390*/  LDG.E.64 R24, desc[UR6][R14.64] ;  /* 0x000000060e187981 */ /* 0x000ea2000c1e1b00 */
[----:B0-----:R-:W-:Y:S01]  /*03a0*/  IMAD.WIDE R16, R0, 0x8, R16 ;  /* 0x0000000800107825 */ /* 0x001fe200078e0210 */
[----:B-1----:R-:W0:Y:S01]  /*03b0*/  LDC.64 R20, c[0x0][0x3b0] ;  /* 0x0000ec00ff147b82 */ /* 0x002e220000000a00 */
[----:B--2---:R-:W-:-:S07]  /*03c0*/  DMUL R24, R24, R4 ;  /* 0x0000000418187228 */ /* 0x004fce0000000000 */
[----:B------:R1:W-:Y:S04]  /*03d0*/  STG.E.64 desc[UR6][R16.64], R24 ;  /* 0x0000001810007986 */ /* 0x0003e8000c101b06 */
[----:B------:R-:W2:Y:S04]  /*03e0*/  LDG.E.64 R12, desc[UR6][R12.64] ;  /* 0x000000060c0c7981 */ /* 0x000ea8000c1e1b00 */
[----:B------:R-:W3:Y:S04]  /*03f0*/  LDG.E.64 R10, desc[UR6][R10.64] ;  /* 0x000000060a0a7981 */ /* 0x000ee8000c1e1b00 */
[----:B------:R-:W4:Y:S01]  /*0400*/  LDG.E.64 R26, desc[UR6][R14.64] ;  /* 0x000000060e1a7981 */ /* 0x000f22000c1e1b00 */
[----:B------:R-:W-:-:S06]  /*0410*/  UIADD3 UR4, UPT, UPT, UR4, UR5, URZ ;  /* 0x0000000504047290 */ /* 0x000fcc000fffe0ff */
[----:B------:R-:W-:Y:S01]  /*0420*/  IMAD R2, R7, UR4, R2 ;  /* 0x0000000407027c24 */ /* 0x000fe2000f8e0202 */
[----:B--2---:R-:W-:-:S08]  /*0430*/  DMUL R18, R12, R12 ;  /* 0x0000000c0c127228 */ /* 0x004fd00000000000 */
[----:B---3--:R-:W-:Y:S01]  /*0440*/  DFMA R18, R10, R10, R18 ;  /* 0x0000000a0a12722b */ /* 0x008fe20000000012 */
[----:B------:R-:W-:Y:S02]  /*0450*/  IMAD R11, R2, R6, R3 ;  /* 0x00000006020b7224 */ /* 0x000fe400078e0203 */
[----:B0-----:R-:W-:-:S05]  /*0460*/  IMAD.WIDE R2, R0, 0x8, R20 ;  /* 0x0000000800027825 */ /* 0x001fca00078e0214 */
[----:B----4-:R-:W-:Y:S01]  /*0470*/  DFMA R26, R26, R26, R18 ;  /* 0x0000001a1a1a722b */ /* 0x010fe20000000012 */
[----:B------:R-:W-:Y:S01]  /*0480*/  IMAD.WIDE R8, R11, 0x8, R8 ;  /* 0x000000080b087825 */ /* 0x000fe200078e0208 */
[----:B------:R-:W0:Y:S06]  /*0490*/  LDC.64 R18, c[0x0][0x3a8] ;  /* 0x0000ea00ff127b82 */ /* 0x000e2c0000000a00 */
[----:B------:R-:W-:-:S08]  /*04a0*/  DMUL R26, R26, 0.5 ;  /* 0x3fe000001a1a7828 */ /* 0x000fd00000000000 */
[----:B-1----:R-:W-:-:S07]  /*04b0*/  DMUL R16, R26, R4 ;  /* 0x000000041a107228 */ /* 0x002fce0000000000 */
[----:B------:R1:W-:Y:S01]  /*04c0*/  STG.E.64 desc[UR6][R2.64], R16 ;  /* 0x0000001002007986 */ /* 0x0003e2000c101b06 */
[----:B------:R-:W-:Y:S01]  /*04d0*/  DMUL R6, R16, R4 ;  /* 0x0000000410067228 */ /* 0x000fe20000000000 */
[----:B0-----:R-:W-:-:S06]  /*04e0*/  IMAD.WIDE R18, R0, 0x8, R18 ;  /* 0x0000000800127825 */ /* 0x001fcc00078e0212 */
[----:B------:R0:W-:Y:S04]  /*04f0*/  STG.E.64 desc[UR6][R18.64], R6 ;  /* 0x0000000612007986 */ /* 0x0001e8000c101b06 */
[----:B------:R-:W2:Y:S01]  /*0500*/  LDG.E.64 R8, desc[UR6][R8.64] ;  /* 0x0000000608087981 */ /* 0x000ea2000c1e1b00 */
[----:B------:R-:W-:Y:S01]  /*0510*/  UMOV UR4, 0x1eb851eb ;  /* 0x1eb851eb00047882 */ /* 0x000fe20000000000 */
[----:B------:R-:W-:Y:S01]  /*0520*/  UMOV UR5, 0x3fe1eb85 ;  /* 0x3fe1eb8500057882 */ /* 0x000fe20000000000 */
[----:B-1----:R-:W-:Y:S01]  /*0530*/  IMAD.MOV.U32 R2, RZ, RZ, 0x0 ;  /* 0x00000000ff027424 */ /* 0x002fe200078e00ff */
[----:B------:R-:W-:Y:S01]  /*0540*/  DMUL R4, R4, UR4 ;  /* 0x0000000404047c28 */ /* 0x000fe20008000000 */
[----:B------:R-:W-:Y:S01]  /*0550*/  MOV R3, 0x3fd80000 ;  /* 0x3fd8000000037802 */ /* 0x000fe20000000f00 */
[----:B------:R-:W-:Y:S01]  /*0560*/  BSSY.RECONVERGENT B0, `(.L_x_145) ;  /* 0x0000015000007945 */ /* 0x000fe20003800200 */
[----:B--2---:R-:W-:-:S08]  /*0570*/  DADD R10, -R16, R8 ;  /* 0x00000000100a7229 */ /* 0x004fd00000000108 */
[----:B------:R-:W-:-:S06]  /*0580*/  DMUL R4, R4, R10 ;  /* 0x0000000a04047228 */ /* 0x000fcc0000000000 */
[----:B------:R-:W1:Y:S04]  /*0590*/  MUFU.RSQ64H R11, R5 ;  /* 0x00000005000b7308 */ /* 0x000e680000001c00 */
[----:B------:R-:W-:-:S04]  /*05a0*/  IADD3 R10, PT, PT, R5, -0x3500000, RZ ;  /* 0xfcb00000050a7810 */ /* 0x000fc80007ffe0ff */
[----:B------:R-:W-:Y:S02]  /*05b0*/  ISETP.GE.U32.AND P0, PT, R10, 0x7ca00000, PT ;  /* 0x7ca000000a00780c */ /* 0x000fe40003f06070 */
[----:B-1----:R-:W-:-:S08]  /*05c0*/  DMUL R12, R10, R10 ;  /* 0x0000000a0a0c7228 */ /* 0x002fd00000000000 */
[----:B------:R-:W-:-:S08]  /*05d0*/  DFMA R12, R4, -R12, 1 ;  /* 0x3ff00000040c742b */ /* 0x000fd0000000080c */
[----:B------:R-:W-:Y:S02]  /*05e0*/  DFMA R2, R12, R2, 0.5 ;  /* 0x3fe000000c02742b */ /* 0x000fe40000000002 */
[----:B------:R-:W-:-:S08]  /*05f0*/  DMUL R12, R10, R12 ;  /* 0x0000000c0a0c7228 */ /* 0x000fd00000000000 */
[----:B------:R-:W-:-:S08]  /*0600*/  DFMA R12, R2, R12, R10 ;  /* 0x0000000c020c722b */ /* 0x000fd0000000000a */
[----:B------:R-:W-:Y:S02]  /*0610*/  DMUL R8, R4, R12 ;  /* 0x0000000c04087228 */ /* 0x000fe40000000000 */
[----:B0-----:R-:W-:Y:S01]  /*0620*/  VIADD R7, R13, 0xfff00000 ;  /* 0xfff000000d077836 */ /* 0x001fe20000000000 */
[----:B------:R-:W-:-:S05]  /*0630*/  MOV R6, R12 ;  /* 0x0000000c00067202 */ /* 0x000fca0000000f00 */
[----:B------:R-:W-:-:S08]  /*0640*/  DFMA R14, R8, -R8, R4 ;  /* 0x80000008080e722b */ /* 0x000fd00000000004 */
[----:B------:R-:W-:Y:S01]  /*0650*/  DFMA R2, R14, R6, R8 ;  /* 0x000000060e02722b */ /* 0x000fe20000000008 */
[----:B------:R-:W-:Y:S10]  /*0660*/  @!P0 BRA `(.L_x_146) ;  /* 0x0000000000108947 */ /* 0x000ff40003800000 */
[----:B------:R-:W-:-:S07]  /*0670*/  MOV R2, 0x690 ;  /* 0x0000069000027802 */ /* 0x000fce0000000f00 */
[----:B------:R-:W-:Y:S05]  /*0680*/  CALL.REL.NOINC `($__internal_8_$__cuda_sm20_dsqrt_rn_f64_mediumpath_v1) ;  /* 0x0000000000b87944 */ /* 0x000fea0003c00000 */
[----:B------:R-:W-:Y:S01]  /*0690*/  IMAD.MOV.U32 R2, RZ, RZ, R4 ;  /* 0x000000ffff027224 */ /* 0x000fe200078e0004 */
[----:B------:R-:W-:-:S07]  /*06a0*/  MOV R3, R5 ;  /* 0x0000000500037202 */ /* 0x000fce0000000f00 */
.L_x_146:
[----:B------:R-:W-:Y:S05]  /*06b0*/  BSYNC.RECONVERGENT B0 ;  /* 0x0000000000007941 */ /* 0x000fea0003800200 */
.L_x_145:
[----:B------:R-:W0:Y:S02]  /*06c0*/  LDC.64 R4, c[0x0][0x3a0] ;  /* 0x0000e800ff047b82 */ /* 0x000e240000000a00 */
[----:B0-----:R-:W-:-:S05]  /*06d0*/  IMAD.WIDE R4, R0, 0x8, R4 ;  /* 0x0000000800047825 */ /* 0x001fca00078e0204 */
[----:B------:R-:W-:Y:S01]  /*06e0*/  STG.E.64 desc[UR6][R4.64], R2 ;  /* 0x0000000204007986 */ /* 0x000fe2000c101b06 */
[----:B------:R-:W-:Y:S05]  /*06f0*/  EXIT ;  /* 0x000000000000794d */ /* 0x000fea0003800000 */
        .weak           $__internal_7_$__cuda_sm20_dblrcp_rn_slowpath_v3
        .type           $__internal_7_$__cuda_sm20_dblrcp_rn_slowpath_v3,@function
        .size           $__internal_7_$__cuda_sm20_dblrcp_rn_slowpath_v3,($__internal_8_$__cuda_sm20_dsqrt_rn_f64_mediumpath_v1 - $__internal_7_$__cuda_sm20_dblrcp_rn_slowpath_v3)
$__internal_7_$__cuda_sm20_dblrcp_rn_slowpath_v3:
        /* <DEDUP_REMOVED lines=24> */
.L_x_150:
[----:B------:R-:W-:Y:S01]  /*0880*/  DMUL R6, R6, 8.11296384146066816958e+31 ;  /* 0x4690000006067828 */ /* 0x000fe20000000000 */
[----:B------:R-:W-:-:S05]  /*0890*/  IMAD.MOV.U32 R8, RZ, RZ, R10 ;  /* 0x000000ffff087224 */ /* 0x000fca00078e000a */
        /* <DEDUP_REMOVED lines=8> */
.L_x_148:
[----:B------:R-:W-:Y:S02]  /*0920*/  LOP3.LUT R9, R7, 0x80000, RZ, 0xfc, !PT ;  /* 0x0008000007097812 */ /* 0x000fe400078efcff */
[----:B------:R-:W-:-:S07]  /*0930*/  MOV R8, R6 ;  /* 0x0000000600087202 */ /* 0x000fce0000000f00 */
.L_x_149:
[----:B------:R-:W-:Y:S05]  /*0940*/  BSYNC.RECONVERGENT B1 ;  /* 0x0000000000017941 */ /* 0x000fea0003800200 */
.L_x_147:
[----:B------:R-:W-:-:S04]  /*0950*/  IMAD.MOV.U32 R5, RZ, RZ, 0x0 ;  /* 0x00000000ff057424 */ /* 0x000fc800078e00ff */
[----:B------:R-:W-:Y:S05]  /*0960*/  RET.REL.NODEC R4 `(_Z20compute_rhs_kernel_1PdS_S_S_S_S_S_S_iii) ;  /* 0xfffffff404a47950 */ /* 0x000fea0003c3ffff */
        .weak           $__internal_8_$__cuda_sm20_dsqrt_rn_f64_mediumpath_v1
        .type           $__internal_8_$__cuda_sm20_dsqrt_rn_f64_mediumpath_v1,@function
        .size           $__internal_8_$__cuda_sm20_dsqrt_rn_f64_mediumpath_v1,(.L_x_238 - $__internal_8_$__cuda_sm20_dsqrt_rn_f64_mediumpath_v1)
$__internal_8_$__cuda_sm20_dsqrt_rn_f64_mediumpath_v1:
[----:B------:R-:W-:Y:S01]  /*0970*/  ISETP.GE.U32.AND P0, PT, R10, -0x3400000, PT ;  /* 0xfcc000000a00780c */ /* 0x000fe20003f06070 */
[----:B------:R-:W-:Y:S01]  /*0980*/  BSSY.RECONVERGENT B1, `(.L_x_151) ;  /* 0x0000028000017945 */ /* 0x000fe20003800200 */
[----:B------:R-:W-:Y:S01]  /*0990*/  MOV R13, R7 ;  /* 0x00000007000d7202 */ /* 0x000fe20000000f00 */
[----:B------:R-:W-:Y:S01]  /*09a0*/  IMAD.MOV.U32 R7, RZ, RZ, R5 ;  /* 0x000000ffff077224 */ /* 0x000fe200078e0005 */
[----:B------:R-:W-:Y:S02]  /*09b0*/  MOV R6, R4 ;  /* 0x0000000400067202 */ /* 0x000fe40000000f00 */
[----:B------:R-:W-:Y:S02]  /*09c0*/  MOV R4, R14 ;  /* 0x0000000e00047202 */ /* 0x000fe40000000f00 */
[----:B------:R-:W-:-:S05]  /*09d0*/  MOV R5, R15 ;  /* 0x0000000f00057202 */ /* 0x000fca0000000f00 */
[----:B------:R-:W-:Y:S05]  /*09e0*/  @!P0 BRA `(.L_x_152) ;  /* 0x0000000000208947 */ /* 0x000fea0003800000 */
[----:B------:R-:W-:-:S10]  /*09f0*/  DFMA.RM R4, R4, R12, R8 ;  /* 0x0000000c0404722b */ /* 0x000fd40000004008 */
[----:B------:R-:W-:-:S05]  /*0a00*/  IADD3 R8, P0, PT, R4, 0x1, RZ ;  /* 0x0000000104087810 */ /* 0x000fca0007f1e0ff */
[----:B------:R-:W-:-:S06]  /*0a10*/  IMAD.X R9, RZ, RZ, R5, P0 ;  /* 0x000000ffff097224 */ /* 0x000fcc00000e0605 */
[----:B------:R-:W-:-:S08]  /*0a20*/  DFMA.RP R6, -R4, R8, R6 ;  /* 0x000000080406722b */ /* 0x000fd00000008106 */
[----:B------:R-:W-:-:S06]  /*0a30*/  DSETP.GT.AND P0, PT, R6, RZ, PT ;  /* 0x000000ff0600722a */ /* 0x000fcc0003f04000 */
[----:B------:R-:W-:Y:S02]  /*0a40*/  FSEL R4, R8, R4, P0 ;  /* 0x0000000408047208 */ /* 0x000fe40000000000 */
[----:B------:R-:W-:Y:S01]  /*0a50*/  FSEL R5, R9, R5, P0 ;  /* 0x0000000509057208 */ /* 0x000fe20000000000 */
[----:B------:R-:W-:Y:S06]  /*0a60*/  BRA `(.L_x_153) ;  /* 0x0000000000647947 */ /* 0x000fec0003800000 */
.L_x_152:
[----:B------:R-:W-:-:S14]  /*0a70*/  DSETP.NE.AND P0, PT, R6, RZ, PT ;  /* 0x000000ff0600722a */ /* 0x000fdc0003f05000 */
[----:B------:R-:W-:Y:S05]  /*0a80*/  @!P0 BRA `(.L_x_154) ;  /* 0x0000000000588947 */ /* 0x000fea0003800000 */
[----:B------:R-:W-:-:S13]  /*0a90*/  ISETP.GE.AND P0, PT, R7, RZ, PT ;  /* 0x000000ff0700720c */ /* 0x000fda0003f06270 */
[----:B------:R-:W-:Y:S02]  /*0aa0*/  @!P0 MOV R4, 0x0 ;  /* 0x0000000000048802 */ /* 0x000fe40000000f00 */
[----:B------:R-:W-:Y:S01]  /*0ab0*/  @!P0 MOV R5, 0xfff80000 ;  /* 0xfff8000000058802 */ /* 0x000fe20000000f00 */
[----:B------:R-:W-:Y:S06]  /*0ac0*/  @!P0 BRA `(.L_x_153) ;  /* 0x00000000004c8947 */ /* 0x000fec0003800000 */
[----:B------:R-:W-:-:S13]  /*0ad0*/  ISETP.GT.AND P0, PT, R7, 0x7fefffff, PT ;  /* 0x7fefffff0700780c */ /* 0x000fda0003f04270 */
[----:B------:R-:W-:Y:S05]  /*0ae0*/  @P0 BRA `(.L_x_154) ;  /* 0x0000000000400947 */ /* 0x000fea0003800000 */
[----:B------:R-:W-:Y:S01]  /*0af0*/  DMUL R4, R6, 8.11296384146066816958e+31 ;  /* 0x4690000006047828 */ /* 0x000fe20000000000 */
[----:B------:R-:W-:Y:S02]  /*0b00*/  HFMA2 R11, -RZ, RZ, 1.9609375, 0 ;  /* 0x3fd80000ff0b7431 */ /* 0x000fe400000001ff */
[----:B------:R-:W-:Y:S01]  /*0b10*/  IMAD.MOV.U32 R6, RZ, RZ, RZ ;  /* 0x000000ffff067224 */ /* 0x000fe200078e00ff */
[----:B------:R-:W-:Y:S02]  /*0b20*/  MOV R10, 0x0 ;  /* 0x00000000000a7802 */ /* 0x000fe40000000f00 */
[----:B------:R-:W0:Y:S03]  /*0b30*/  MUFU.RSQ64H R7, R5 ;  /* 0x0000000500077308 */ /* 0x000e260000001c00 */
[----:B0-----:R-:W-:-:S08]  /*0b40*/  DMUL R8, R6, R6 ;  /* 0x0000000606087228 */ /* 0x001fd00000000000 */
[----:B------:R-:W-:-:S08]  /*0b50*/  DFMA R8, R4, -R8, 1 ;  /* 0x3ff000000408742b */ /* 0x000fd00000000808 */
[----:B------:R-:W-:Y:S02]  /*0b60*/  DFMA R10, R8, R10, 0.5 ;  /* 0x3fe00000080a742b */ /* 0x000fe4000000000a */
[----:B------:R-:W-:-:S08]  /*0b70*/  DMUL R8, R6, R8 ;  /* 0x0000000806087228 */ /* 0x000fd00000000000 */
[----:B------:R-:W-:-:S08]  /*0b80*/  DFMA R8, R10, R8, R6 ;  /* 0x000000080a08722b */ /* 0x000fd00000000006 */
[----:B------:R-:W-:Y:S02]  /*0b90*/  DMUL R6, R4, R8 ;  /* 0x0000000804067228 */ /* 0x000fe40000000000 */
[----:B------:R-:W-:-:S06]  /*0ba0*/  VIADD R9, R9, 0xfff00000 ;  /* 0xfff0000009097836 */ /* 0x000fcc0000000000 */
[----:B------:R-:W-:-:S08]  /*0bb0*/  DFMA R10, R6, -R6, R4 ;  /* 0x80000006060a722b */ /* 0x000fd00000000004 */
[----:B------:R-:W-:-:S10]  /*0bc0*/  DFMA R4, R8, R10, R6 ;  /* 0x0000000a0804722b */ /* 0x000fd40000000006 */
[----:B------:R-:W-:Y:S01]  /*0bd0*/  IADD3 R5, PT, PT, R5, -0x3500000, RZ ;  /* 0xfcb0000005057810 */ /* 0x000fe20007ffe0ff */
[----:B------:R-:W-:Y:S06]  /*0be0*/  BRA `(.L_x_153) ;  /* 0x0000000000047947 */ /* 0x000fec0003800000 */
.L_x_154:
[----:B------:R-:W-:-:S11]  /*0bf0*/  DADD R4, R6, R6 ;  /* 0x0000000006047229 */ /* 0x000fd60000000006 */
.L_x_153:
[----:B------:R-:W-:Y:S05]  /*0c00*/  BSYNC.RECONVERGENT B1 ;  /* 0x0000000000017941 */ /* 0x000fea0003800200 */
.L_x_151:
[----:B------:R-:W-:-:S04]  /*0c10*/  MOV R3, 0x0 ;  /* 0x0000000000037802 */ /* 0x000fc80000000f00 */
[----:B------:R-:W-:Y:S05]  /*0c20*/  RET.REL.NODEC R2 `(_Z20compute_rhs_kernel_1PdS_S_S_S_S_S_S_iii) ;  /* 0xfffffff002f47950 */ /* 0x000fea0003c3ffff */
.L_x_155:
        /* <DEDUP_REMOVED lines=13> */
.L_x_238:


//--------------------- .text._Z17initialize_kernelPdiii --------------------------
	.section	.text._Z17initialize_kernelPdiii,"ax",@progbits
	.align	128
.text._Z17initialize_kernelPdiii:
        .type           _Z17initialize_kernelPdiii,@function
        .size           _Z17initialize_kernelPdiii,(.L_x_241 - _Z17initialize_kernelPdiii)
        .other          _Z17initialize_kernelPdiii,@"STO_CUDA_ENTRY STV_DEFAULT"
_Z17initialize_kernelPdiii:
[----:B------:R-:W-:Y:S01]  /*0000*/  LDC R1, c[0x0][0x37c] ;  /* 0x0000df00ff017b82 */ /* 0x000fe20000000800 */
[----:B------:R-:W0:Y:S07]  /*0010*/  S2R R84, SR_TID.X ;  /* 0x0000000000547919 */ /* 0x000e2e0000002100 */
[----:B------:R-:W1:Y:S01]  /*0020*/  S2UR UR5, SR_CTAID.X ;  /* 0x00000000000579c3 */ /* 0x000e620000002500 */
[----:B------:R-:W2:Y:S01]  /*0030*/  LDCU.64 UR16, c[0x3][0x3a0] ;  /* 0x00c07400ff1077ac */ /* 0x000ea20008000a00 */
[----:B------:R-:W-:Y:S01]  /*0040*/  BSSY.RECONVERGENT B0, `(.L_x_156) ;  /* 0x000019c000007945 */ /* 0x000fe20003800200 */
[----:B------:R-:W3:Y:S01]  /*0050*/  S2R R0, SR_CTAID.Y ;  /* 0x0000000000007919 */ /* 0x000ee20000002600 */
[----:B------:R-:W4:Y:S04]  /*0060*/  LDCU.128 UR8, c[0x3][0x60] ;  /* 0x00c00c00ff0877ac */ /* 0x000f280008000c00 */
[----:B------:R-:W2:Y:S01]  /*0070*/  LDC.64 R22, c[0x3][0x328] ;  /* 0x00c0ca00ff167b82 */ /* 0x000ea20000000a00 */
[----:B------:R-:W5:Y:S01]  /*0080*/  LDCU.64 UR12, c[0x3][0x378] ;  /* 0x00c06f00ff0c77ac */ /* 0x000f620008000a00 */
[----:B------:R-:W4:Y:S06]  /*0090*/  LDCU.64 UR18, c[0x3][0x2b0] ;  /* 0x00c05600ff1277ac */ /* 0x000f2c0008000a00 */
[----:B------:R-:W5:Y:S01]  /*00a0*/  LDC.64 R16, c[0x3][0x300] ;  /* 0x00c0c000ff107b82 */ /* 0x000f620000000a00 */
[----:B------:R-:W4:Y:S01]  /*00b0*/  LDCU.64 UR6, c[0x3][0x70] ;  /* 0x00c00e00ff0677ac */ /* 0x000f220008000a00 */
[----:B------:R-:W4:Y:S06]  /*00c0*/  LDCU.64 UR20, c[0x3][0x3c8] ;  /* 0x00c07900ff1477ac */ /* 0x000f2c0008000a00 */
[----:B------:R-:W4:Y:S01]  /*00d0*/  LDC.64 R24, c[0x3][0x350] ;  /* 0x00c0d400ff187b82 */ /* 0x000f220000000a00 */
[----:B------:R-:W4:Y:S01]  /*00e0*/  LDCU.64 UR14, c[0x3][0x288] ;  /* 0x00c05100ff0e77ac */ /* 0x000f220008000a00 */
[----:B-1----:R-:W1:Y:S01]  /*00f0*/  I2F.F64.U32 R70, UR5 ;  /* 0x0000000500467d12 */ /* 0x002e620008201800 */
[----:B------:R-:W1:Y:S01]  /*0100*/  LDCU.64 UR22, c[0x3][0x2d8] ;  /* 0x00c05b00ff1677ac */ /* 0x000e620008000a00 */
[----:B--2---:R-:W-:-:S04]  /*0110*/  DFMA R8, RZ, UR16, R22 ;  /* 0x00000010ff087c2b */ /* 0x004fc80008000016 */
[----:B------:R-:W2:Y:S02]  /*0120*/  LDC.64 R26, c[0x3][0x308] ;  /* 0x00c0c200ff1a7b82 */ /* 0x000ea40000000a00 */
[----:B0-----:R-:W0:Y:S01]  /*0130*/  I2F.F64.U32 R74, R84 ;  /* 0x00000054004a7312 */ /* 0x001e220000201800 */
[----:B------:R-:W-:Y:S01]  /*0140*/  DADD R10, R22, UR16 ;  /* 0x00000010160a7e29 */ /* 0x000fe20008000000 */
[----:B---3--:R-:W-:Y:S01]  /*0150*/  ISETP.NE.AND P2, PT, R0, RZ, PT ;  /* 0x000000ff0000720c */ /* 0x008fe20003f45270 */
[----:B-----5:R-:W-:-:S03]  /*0160*/  DADD R4, R16, UR12 ;  /* 0x0000000c10047e29 */ /* 0x020fc60008000000 */
[----:B------:R-:W3:Y:S02]  /*0170*/  LDC.64 R34, c[0x3][0x330] ;  /* 0x00c0cc00ff227b82 */ /* 0x000ee40000000a00 */
[----:B------:R-:W5:Y:S01]  /*0180*/  I2F.F64.U32 R72, R0 ;  /* 0x0000000000487312 */ /* 0x000f620000201800 */
[----:B----4-:R-:W-:Y:S02]  /*0190*/  DFMA R12, RZ, R8, UR18 ;  /* 0x00000012ff0c7e2b */ /* 0x010fe40008000008 */
[----:B------:R-:W-:Y:S02]  /*01a0*/  DFMA R2, RZ, UR12, R16 ;  /* 0x0000000cff027c2b */ /* 0x000fe40008000010 */
[----:B-1----:R-:W-:Y:S01]  /*01b0*/  DMUL R70, R70, UR6 ;  /* 0x0000000646467c28 */ /* 0x002fe20008000000 */
[----:B------:R-:W1:Y:S01]  /*01c0*/  LDCU.64 UR6, c[0x3][0x1e8] ;  /* 0x00c03d00ff0677ac */ /* 0x000e620008000a00 */
[----:B0-----:R-:W-:Y:S01]  /*01d0*/  DMUL R74, R74, UR8 ;  /* 0x000000084a4a7c28 */ /* 0x001fe20008000000 */
[----:B------:R-:W0:Y:S01]  /*01e0*/  LDC.64 R36, c[0x3][0x358] ;  /* 0x00c0d600ff247b82 */ /* 0x000e220000000a00 */
[----:B------:R-:W-:Y:S01]  /*01f0*/  DFMA R14, RZ, UR20, R24 ;  /* 0x00000014ff0e7c2b */ /* 0x000fe20008000018 */
[----:B------:R-:W4:Y:S01]  /*0200*/  LDCU.64 UR8, c[0x3][0x210] ;  /* 0x00c04200ff0877ac */ /* 0x000f220008000a00 */
[----:B------:R-:W-:-:S02]  /*0210*/  DADD R6, R4, UR14 ;  /* 0x0000000e04067e29 */ /* 0x000fc40008000000 */
[----:B------:R-:W-:Y:S02]  /*0220*/  DFMA R2, RZ, R2, UR14 ;  /* 0x0000000eff027e2b */ /* 0x000fe40008000002 */
[----:B-----5:R-:W-:Y:S01]  /*0230*/  DMUL R72, R72, UR10 ;  /* 0x0000000a48487c28 */ /* 0x020fe20008000000 */
[----:B------:R-:W5:Y:S01]  /*0240*/  LDCU.64 UR10, c[0x3][0x238] ;  /* 0x00c04700ff0a77ac */ /* 0x000f620008000a00 */
[----:B------:R-:W-:Y:S02]  /*0250*/  DFMA R8, R74, UR12, R16 ;  /* 0x0000000c4a087c2b */ /* 0x000fe40008000010 */
[----:B------:R-:W-:Y:S01]  /*0260*/  DADD R16, R10, UR18 ;  /* 0x000000120a107e29 */ /* 0x000fe20008000000 */
[----:B------:R-:W2:Y:S01]  /*0270*/  LDCU.64 UR12, c[0x3][0x260] ;  /* 0x00c04c00ff0c77ac */ /* 0x000ea20008000a00 */
[----:B------:R-:W-:Y:S02]  /*0280*/  DFMA R18, RZ, R14, UR22 ;  /* 0x00000016ff127e2b */ /* 0x000fe4000800000e */
[----:B------:R-:W-:Y:S01]  /*0290*/  DFMA R4, R72, UR16, R22 ;  /* 0x0000001048047c2b */ /* 0x000fe20008000016 */
[----:B------:R-:W3:Y:S01]  /*02a0*/  LDCU.64 UR16, c[0x3][0x2b8] ;  /* 0x00c05700ff1077ac */ /* 0x000ee20008000a00 */
[----:B------:R-:W-:-:S02]  /*02b0*/  DFMA R10, R74, R8, UR14 ;  /* 0x0000000e4a0a7e2b */ /* 0x000fc40008000008 */
[----:B------:R-:W-:Y:S01]  /*02c0*/  DADD R20, R24, UR20 ;  /* 0x0000001418147e29 */ /* 0x000fe20008000000 */
[----:B------:R-:W3:Y:S01]  /*02d0*/  LDCU.64 UR14, c[0x3][0x3a8] ;  /* 0x00c07500ff0e77ac */ /* 0x000ee20008000a00 */
[----:B----4-:R-:W-:Y:S02]  /*02e0*/  DADD R8, R6, UR8 ;  /* 0x0000000806087e29 */ /* 0x010fe40008000000 */
[----:B------:R-:W-:Y:S01]  /*02f0*/  DFMA R6, R70, UR20, R24 ;  /* 0x0000001446067c2b */ /* 0x000fe20008000018 */
[----:B------:R-:W0:Y:S01]  /*0300*/  LDCU.64 UR20, c[0x3][0x3d0] ;  /* 0x00c07a00ff1477ac */ /* 0x000e220008000a00 */
[----:B------:R-:W-:Y:S02]  /*0310*/  DFMA R2, RZ, R2, UR8 ;  /* 0x00000008ff027e2b */ /* 0x000fe40008000002 */
[----:B-----5:R-:W-:Y:S02]  /*0320*/  DFMA R14, RZ, R12, UR10 ;  /* 0x0000000aff0e7e2b */ /* 0x020fe4000800000c */
[----:B------:R-:W-:Y:S01]  /*0330*/  DFMA R4, R72, R4, UR18 ;  /* 0x0000001248047e2b */ /* 0x000fe20008000004 */
[----:B------:R-:W4:Y:S01]  /*0340*/  LDCU.64 UR18, c[0x3][0x240] ;  /* 0x00c04800ff1277ac */ /* 0x000f220008000a00 */
[----:B------:R-:W-:-:S02]  /*0350*/  DFMA R12, R74, R10, UR8 ;  /* 0x000000084a0c7e2b */ /* 0x000fc4000800000a */
[----:B------:R-:W-:Y:S01]  /*0360*/  DFMA R6, R70, R6, UR22 ;  /* 0x0000001646067e2b */ /* 0x000fe20008000006 */
[----:B------:R-:W5:Y:S01]  /*0370*/  LDCU.64 UR8, c[0x3][0x380] ;  /* 0x00c07000ff0877ac */ /* 0x000f620008000a00 */
[----:B-1----:R-:W-:Y:S02]  /*0380*/  DFMA R2, RZ, R2, UR6 ;  /* 0x00000006ff027e2b */ /* 0x002fe40008000002 */
[----:B------:R-:W-:Y:S02]  /*0390*/  DADD R10, R8, UR6 ;  /* 0x00000006080a7e29 */ /* 0x000fe40008000000 */
[----:B------:R-:W-:Y:S02]  /*03a0*/  DFMA R4, R72, R4, UR10 ;  /* 0x0000000a48047e2b */ /* 0x000fe40008000004 */
[----:B------:R-:W-:Y:S01]  /*03b0*/  DFMA R12, R74, R12, UR6 ;  /* 0x000000064a0c7e2b */ /* 0x000fe2000800000c */
[----:B------:R-:W1:Y:S01]  /*03c0*/  LDCU.64 UR6, c[0x3][0x290] ;  /* 0x00c05200ff0677ac */ /* 0x000e620008000a00 */
[----:B------:R-:W-:-:S02]  /*03d0*/  DADD R16, R16, UR10 ;  /* 0x0000000a10107e29 */ /* 0x000fc40008000000 */
[----:B------:R-:W-:Y:S01]  /*03e0*/  DADD R20, R20, UR22 ;  /* 0x0000001614147e29 */ /* 0x000fe20008000000 */
[----:B------:R-:W0:Y:S01]  /*03f0*/  LDCU.64 UR10, c[0x3][0x218] ;  /* 0x00c04300ff0a77ac */ /* 0x000e220008000a00 */
[----:B--2---:R-:W-:Y:S02]  /*0400*/  DFMA R8, R70, R6, UR12 ;  /* 0x0000000c46087e2b */ /* 0x004fe40008000006 */
[CC--:B------:R-:W-:Y:S01]  /*0410*/  DFMA R2, R72.reuse, R4.reuse, R2 ;  /* 0x000000044802722b */ /* 0x0c0fe20000000002 */
[----:B------:R-:W2:Y:S01]  /*0420*/  LDCU.64 UR22, c[0x3][0x2e8] ;  /* 0x00c05d00ff1677ac */ /* 0x000ea20008000a00 */
[----:B------:R-:W-:Y:S02]  /*0430*/  DFMA R10, R72, R4, R10 ;  /* 0x00000004480a722b */ /* 0x000fe4000000000a */
[----:B------:R-:W-:Y:S02]  /*0440*/  DFMA R6, RZ, R14, R12 ;  /* 0x0000000eff06722b */ /* 0x000fe4000000000c */
[----:B------:R-:W-:-:S02]  /*0450*/  DADD R16, R12, R16 ;  /* 0x000000000c107229 */ /* 0x000fc40000000010 */
[----:B------:R-:W-:Y:S02]  /*0460*/  DFMA R12, R72, R4, R12 ;  /* 0x00000004480c722b */ /* 0x000fe4000000000c */
[----:B------:R-:W-:Y:S02]  /*0470*/  DFMA R18, RZ, R18, UR12 ;  /* 0x0000000cff127e2b */ /* 0x000fe40008000012 */
[----:B------:R-:W-:Y:S01]  /*0480*/  DADD R20, R20, UR12 ;  /* 0x0000000c14147e29 */ /* 0x000fe20008000000 */
[----:B------:R-:W2:Y:S01]  /*0490*/  LDCU.64 UR12, c[0x3][0x1f0] ;  /* 0x00c03e00ff0c77ac */ /* 0x000ea20008000a00 */
[CC--:B------:R-:W-:Y:S02]  /*04a0*/  DFMA R2, R70.reuse, R8.reuse, R2 ;  /* 0x000000084602722b */ /* 0x0c0fe40000000002 */
[CC--:B------:R-:W-:Y:S02]  /*04b0*/  DFMA R4, R70.reuse, R8.reuse, R10 ;  /* 0x000000084604722b */ /* 0x0c0fe4000000000a */
[----:B------:R-:W-:-:S02]  /*04c0*/  DFMA R6, R70, R8, R6 ;  /* 0x000000084606722b */ /* 0x000fc40000000006 */
[----:B------:R-:W-:Y:S02]  /*04d0*/  DFMA R8, R70, R8, R16 ;  /* 0x000000084608722b */ /* 0x000fe40000000010 */
[----:B------:R-:W-:Y:S02]  /*04e0*/  DFMA R10, RZ, R18, R12 ;  /* 0x00000012ff0a722b */ /* 0x000fe4000000000c */
[----:B-----5:R-:W-:Y:S02]  /*04f0*/  DADD R16, R26, UR8 ;  /* 0x000000081a107e29 */ /* 0x020fe40008000000 */
[----:B------:R-:W-:Y:S02]  /*0500*/  DADD R12, R12, R20 ;  /* 0x000000000c0c7229 */ /* 0x000fe40000000014 */
[----:B---3--:R-:W-:Y:S02]  /*0510*/  DFMA R22, RZ, UR14, R34 ;  /* 0x0000000eff167c2b */ /* 0x008fe40008000022 */
[----:B------:R-:W-:-:S02]  /*0520*/  DFMA R14, RZ, UR8, R26 ;  /* 0x00000008ff0e7c2b */ /* 0x000fc4000800001a */
[----:B------:R-:W-:Y:S01]  /*0530*/  DFMA R20, R74, UR8, R26 ;  /* 0x000000084a147c2b */ /* 0x000fe2000800001a */
[----:B------:R-:W3:Y:S01]  /*0540*/  LDCU.64 UR8, c[0x3][0x2e0] ;  /* 0x00c05c00ff0877ac */ /* 0x000ee20008000a00 */
[----:B-1----:R-:W-:Y:S02]  /*0550*/  DADD R18, R16, UR6 ;  /* 0x0000000610127e29 */ /* 0x002fe40008000000 */
[----:B------:R-:W-:Y:S02]  /*0560*/  DADD R24, R34, UR14 ;  /* 0x0000000e22187e29 */ /* 0x000fe40008000000 */
[----:B------:R-:W-:Y:S02]  /*0570*/  DFMA R26, RZ, R22, UR16 ;  /* 0x00000010ff1a7e2b */ /* 0x000fe40008000016 */
[----:B------:R-:W-:Y:S02]  /*0580*/  DFMA R14, RZ, R14, UR6 ;  /* 0x00000006ff0e7e2b */ /* 0x000fe4000800000e */
[----:B------:R-:W-:Y:S01]  /*0590*/  DFMA R16, R72, UR14, R34 ;  /* 0x0000000e48107c2b */ /* 0x000fe20008000022 */
[----:B------:R-:W1:Y:S01]  /*05a0*/  LDCU.64 UR14, c[0x3][0x3b0] ;  /* 0x00c07600ff0e77ac */ /* 0x000e620008000a00 */
[----:B------:R-:W-:-:S02]  /*05b0*/  DFMA R22, R74, R20, UR6 ;  /* 0x000000064a167e2b */ /* 0x000fc40008000014 */
[----:B0-----:R-:W-:Y:S01]  /*05c0*/  DADD R20, R18, UR10 ;  /* 0x0000000a12147e29 */ /* 0x001fe20008000000 */
[----:B------:R-:W0:Y:S01]  /*05d0*/  LDCU.64 UR6, c[0x3][0x268] ;  /* 0x00c04d00ff0677ac */ /* 0x000e220008000a00 */
[----:B------:R-:W-:Y:S02]  /*05e0*/  DADD R28, R24, UR16 ;  /* 0x00000010181c7e29 */ /* 0x000fe40008000000 */
[----:B------:R-:W-:Y:S02]  /*05f0*/  DFMA R18, R70, UR20, R36 ;  /* 0x0000001446127c2b */ /* 0x000fe40008000024 */
[----:B------:R-:W-:Y:S02]  /*0600*/  DFMA R14, RZ, R14, UR10 ;  /* 0x0000000aff0e7e2b */ /* 0x000fe4000800000e */
[----:B------:R-:W-:Y:S01]  /*0610*/  DFMA R16, R72, R16, UR16 ;  /* 0x0000001048107e2b */ /* 0x000fe20008000010 */
[----:B------:R-:W5:Y:S01]  /*0620*/  LDCU.64 UR16, c[0x3][0x2c0] ;  /* 0x00c05800ff1077ac */ /* 0x000f620008000a00 */
[----:B------:R-:W-:-:S02]  /*0630*/  DFMA R24, R74, R22, UR10 ;  /* 0x0000000a4a187e2b */ /* 0x000fc40008000016 */
[----:B------:R-:W-:Y:S01]  /*0640*/  DFMA R30, RZ, UR20, R36 ;  /* 0x00000014ff1e7c2b */ /* 0x000fe20008000024 */
[----:B------:R-:W5:Y:S01]  /*0650*/  LDCU.64 UR10, c[0x3][0x220] ;  /* 0x00c04400ff0a77ac */ /* 0x000f620008000a00 */
[----:B------:R-:W-:Y:S02]  /*0660*/  DADD R32, R36, UR20 ;  /* 0x0000001424207e29 */ /* 0x000fe40008000000 */
[----:B---3--:R-:W-:Y:S01]  /*0670*/  DFMA R18, R70, R18, UR8 ;  /* 0x0000000846127e2b */ /* 0x008fe20008000012 */
[----:B------:R-:W3:Y:S01]  /*0680*/  LDCU.64 UR20, c[0x3][0x3d8] ;  /* 0x00c07b00ff1477ac */ /* 0x000ee20008000a00 */
[----:B----4-:R-:W-:Y:S02]  /*0690*/  DFMA R26, RZ, R26, UR18 ;  /* 0x00000012ff1a7e2b */ /* 0x010fe4000800001a */
[----:B--2---:R-:W-:Y:S02]  /*06a0*/  DFMA R14, RZ, R14, UR12 ;  /* 0x0000000cff0e7e2b */ /* 0x004fe4000800000e */
[----:B------:R-:W-:-:S02]  /*06b0*/  DADD R22, R20, UR12 ;  /* 0x0000000c14167e29 */ /* 0x000fc40008000000 */
[----:B------:R-:W-:Y:S02]  /*06c0*/  DFMA R16, R72, R16, UR18 ;  /* 0x0000001248107e2b */ /* 0x000fe40008000010 */
[----:B------:R-:W-:Y:S01]  /*06d0*/  DFMA R24, R74, R24, UR12 ;  /* 0x0000000c4a187e2b */ /* 0x000fe20008000018 */
[----:B------:R-:W2:Y:S01]  /*06e0*/  LDCU.64 UR12, c[0x3][0x1f8] ;  /* 0x00c03f00ff0c77ac */ /* 0x000ea20008000a00 */
[----:B------:R-:W-:Y:S02]  /*06f0*/  DADD R28, R28, UR18 ;  /* 0x000000121c1c7e29 */ /* 0x000fe40008000000 */
[----:B------:R-:W-:Y:S01]  /*0700*/  DFMA R30, RZ, R30, UR8 ;  /* 0x00000008ff1e7e2b */ /* 0x000fe2000800001e */
[----:B------:R-:W4:Y:S01]  /*0710*/  LDCU.64 UR18, c[0x3][0x248] ;  /* 0x00c04900ff1277ac */ /* 0x000f220008000a00 */
[----:B------:R-:W-:Y:S02]  /*0720*/  DADD R32, R32, UR8 ;  /* 0x0000000820207e29 */ /* 0x000fe40008000000 */
[----:B0-----:R-:W-:Y:S01]  /*0730*/  DFMA R20, R70, R18, UR6 ;  /* 0x0000000646147e2b */ /* 0x001fe20008000012 */
[----:B------:R-:W0:Y:S01]  /*0740*/  LDCU.64 UR8, c[0x3][0x298] ;  /* 0x00c05300ff0877ac */ /* 0x000e220008000a00 */
[----:B------:R-:W-:-:S02]  /*0750*/  DFMA R14, R72, R16, R14 ;  /* 0x00000010480e722b */ /* 0x000fc4000000000e */
[----:B------:R-:W-:Y:S02]  /*0760*/  DFMA R22, R72, R16, R22 ;  /* 0x000000104816722b */ /* 0x000fe40000000016 */
[----:B------:R-:W-:Y:S02]  /*0770*/  DFMA R18, RZ, R26, R24 ;  /* 0x0000001aff12722b */ /* 0x000fe40000000018 */
[----:B------:R-:W-:Y:S02]  /*0780*/  DADD R28, R24, R28 ;  /* 0x00000000181c7229 */ /* 0x000fe4000000001c */
[----:B------:R-:W-:Y:S02]  /*0790*/  DADD R62, -R74, 1 ;  /* 0x3ff000004a3e7429 */ /* 0x000fe40000000100 */
[C---:B------:R-:W-:Y:S02]  /*07a0*/  DADD R64, -R72.reuse, 1 ;  /* 0x3ff0000048407429 */ /* 0x040fe40000000100 */
[----:B------:R-:W-:-:S02]  /*07b0*/  DFMA R24, R72, R16, R24 ;  /* 0x000000104818722b */ /* 0x000fc40000000018 */
[----:B------:R-:W-:Y:S02]  /*07c0*/  DFMA R30, RZ, R30, UR6 ;  /* 0x00000006ff1e7e2b */ /* 0x000fe4000800001e */
[----:B------:R-:W-:Y:S01]  /*07d0*/  DADD R32, R32, UR6 ;  /* 0x0000000620207e29 */ /* 0x000fe20008000000 */
[----:B------:R-:W3:Y:S01]  /*07e0*/  LDCU.64 UR6, c[0x3][0x388] ;  /* 0x00c07100ff0677ac */ /* 0x000ee20008000a00 */
[CC--:B------:R-:W-:Y:S02]  /*07f0*/  DFMA R14, R70.reuse, R20.reuse, R14 ;  /* 0x00000014460e722b */ /* 0x0c0fe4000000000e */
[CC--:B------:R-:W-:Y:S02]  /*0800*/  DFMA R16, R70.reuse, R20.reuse, R22 ;  /* 0x000000144610722b */ /* 0x0c0fe40000000016 */
[CC--:B------:R-:W-:Y:S02]  /*0810*/  DFMA R18, R70.reuse, R20.reuse, R18 ;  /* 0x000000144612722b */ /* 0x0c0fe40000000012 */
[----:B------:R-:W-:-:S02]  /*0820*/  DFMA R20, R70, R20, R28 ;  /* 0x000000144614722b */ /* 0x000fc4000000001c */
[----:B------:R-:W-:Y:S02]  /*0830*/  DADD R68, -R70, 1 ;  /* 0x3ff0000046447429 */ /* 0x000fe40000000100 */
[----:B------:R-:W-:Y:S02]  /*0840*/  DMUL R26, R2, R62 ;  /* 0x0000003e021a7228 */ /* 0x000fe40000000000 */
[----:B------:R-:W-:Y:S02]  /*0850*/  DMUL R28, R6, R64 ;  /* 0x00000040061c7228 */ /* 0x000fe40000000000 */
[----:B------:R-:W-:Y:S02]  /*0860*/  DFMA R22, RZ, R30, R24 ;  /* 0x0000001eff16722b */ /* 0x000fe40000000018 */
[----:B------:R-:W-:Y:S02]  /*0870*/  DADD R24, R24, R32 ;  /* 0x0000000018187229 */ /* 0x000fe40000000020 */
[----:B------:R-:W-:-:S02]  /*0880*/  DMUL R32, R14, R62 ;  /* 0x0000003e0e207228 */ /* 0x000fc40000000000 */
[----:B------:R-:W-:Y:S02]  /*0890*/  DMUL R30, R10, R68 ;  /* 0x000000440a1e7228 */ /* 0x000fe40000000000 */
[----:B------:R-:W-:Y:S02]  /*08a0*/  DMUL R34, R18, R64 ;  /* 0x0000004012227228 */ /* 0x000fe40000000000 */
[----:B------:R-:W-:Y:S02]  /*08b0*/  DFMA R26, R74, R4, R26 ;  /* 0x000000044a1a722b */ /* 0x000fe4000000001a */
[----:B------:R-:W-:Y:S02]  /*08c0*/  DFMA R28, R72, R8, R28 ;  /* 0x00000008481c722b */ /* 0x000fe4000000001c */
[----:B------:R-:W-:Y:S02]  /*08d0*/  DFMA R38, R74, R16, R32 ;  /* 0x000000104a26722b */ /* 0x000fe40000000020 */
[----:B------:R-:W-:-:S02]  /*08e0*/  DMUL R32, R22, R68 ;  /* 0x0000004416207228 */ /* 0x000fc40000000000 */
[----:B------:R-:W-:Y:S02]  /*08f0*/  DFMA R76, R70, R12, R30 ;  /* 0x0000000c464c722b */ /* 0x000fe4000000001e */
[----:B------:R-:W-:Y:S02]  /*0900*/  DFMA R40, R72, R20, R34 ;  /* 0x000000144828722b */ /* 0x000fe40000000022 */
[----:B------:R-:W-:Y:S02]  /*0910*/  DADD R30, R26, R28 ;  /* 0x000000001a1e7229 */ /* 0x000fe4000000001c */
[----:B------:R-:W-:Y:S02]  /*0920*/  DFMA R66, R70, R24, R32 ;  /* 0x000000184642722b */ /* 0x000fe40000000020 */
[----:B------:R-:W-:Y:S02]  /*0930*/  DMUL R36, R26, R28 ;  /* 0x0000001c1a247228 */ /* 0x000fe40000000000 */
[----:B------:R-:W-:-:S02]  /*0940*/  DADD R32, R38, R40 ;  /* 0x0000000026207229 */ /* 0x000fc40000000028 */
[----:B------:R-:W-:Y:S02]  /*0950*/  DADD R30, R76, R30 ;  /* 0x000000004c1e7229 */ /* 0x000fe4000000001e */
[----:B------:R-:W-:-:S04]  /*0960*/  DMUL R42, R38, R40 ;  /* 0x00000028262a7228 */ /* 0x000fc80000000000 */
[----:B------:R-:W-:Y:S02]  /*0970*/  DADD R34, R66, R32 ;  /* 0x0000000042227229 */ /* 0x000fe40000000020 */
[----:B------:R-:W-:Y:S02]  /*0980*/  DADD R32, R30, -R36 ;  /* 0x000000001e207229 */ /* 0x000fe40000000824 */
[----:B------:R-:W1:Y:S04]  /*0990*/  LDC.64 R30, c[0x3][0x338] ;  /* 0x00c0ce00ff1e7b82 */ /* 0x000e680000000a00 */
[----:B------:R-:W-:Y:S02]  /*09a0*/  DADD R44, R34, -R42 ;  /* 0x00000000222c7229 */ /* 0x000fe4000000082a */
[----:B------:R-:W-:-:S02]  /*09b0*/  DFMA R26, -R26, R76, R32 ;  /* 0x0000004c1a1a722b */ /* 0x000fc40000000120 */
[----:B------:R-:W3:Y:S04]  /*09c0*/  LDC.64 R34, c[0x3][0x310] ;  /* 0x00c0c400ff227b82 */ /* 0x000ee80000000a00 */
[----:B------:R-:W-:Y:S02]  /*09d0*/  DFMA R44, -R38, R66, R44 ;  /* 0x00000042262c722b */ /* 0x000fe4000000012c */
[----:B------:R-:W-:Y:S02]  /*09e0*/  DFMA R26, -R28, R76, R26 ;  /* 0x0000004c1c1a722b */ /* 0x000fe4000000011a */
[----:B------:R-:W2:Y:S04]  /*09f0*/  LDC.64 R32, c[0x3][0x360] ;  /* 0x00c0d800ff207b82 */ /* 0x000ea80000000a00 */
[----:B------:R-:W-:-:S02]  /*0a00*/  DFMA R44, -R40, R66, R44 ;  /* 0x00000042282c722b */ /* 0x000fc4000000012c */
[----:B------:R-:W-:Y:S02]  /*0a10*/  DFMA R76, R76, R36, R26 ;  /* 0x000000244c4c722b */ /* 0x000fe4000000001a */
[----:B-1----:R-:W-:-:S04]  /*0a20*/  DFMA R40, RZ, UR14, R30 ;  /* 0x0000000eff287c2b */ /* 0x002fc8000800001e */
[----:B------:R-:W-:Y:S02]  /*0a30*/  DFMA R66, R66, R42, R44 ;  /* 0x0000002a4242722b */ /* 0x000fe4000000002c */
[----:B------:R-:W-:Y:S02]  /*0a40*/  DADD R44, R30, UR14 ;  /* 0x0000000e1e2c7e29 */ /* 0x000fe40008000000 */
[----:B-----5:R-:W-:Y:S02]  /*0a50*/  DFMA R42, RZ, R40, UR16 ;  /* 0x00000010ff2a7e2b */ /* 0x020fe40008000028 */
[--C-:B---3--:R-:W-:Y:S02]  /*0a60*/  DFMA R40, R74, UR6, R34.reuse ;  /* 0x000000064a287c2b */ /* 0x108fe40008000022 */
[----:B------:R-:W-:Y:S02]  /*0a70*/  DFMA R26, RZ, UR6, R34 ;  /* 0x00000006ff1a7c2b */ /* 0x000fe40008000022 */
[----:B------:R-:W-:Y:S01]  /*0a80*/  DADD R28, R34, UR6 ;  /* 0x00000006221c7e29 */ /* 0x000fe20008000000 */
[----:B------:R-:W1:Y:S01]  /*0a90*/  LDCU.64 UR6, c[0x3][0x270] ;  /* 0x00c04e00ff0677ac */ /* 0x000e620008000a00 */
[----:B------:R-:W-:-:S02]  /*0aa0*/  DFMA R34, R72, UR14, R30 ;  /* 0x0000000e48227c2b */ /* 0x000fc4000800001e */
[----:B0-----:R-:W-:Y:S01]  /*0ab0*/  DFMA R40, R74, R40, UR8 ;  /* 0x000000084a287e2b */ /* 0x001fe20008000028 */
[----:B------:R-:W0:Y:S01]  /*0ac0*/  LDCU.64 UR14, c[0x3][0x2c8] ;  /* 0x00c05900ff0e77ac */ /* 0x000e220008000a00 */
[----:B------:R-:W-:Y:S02]  /*0ad0*/  DFMA R36, RZ, R26, UR8 ;  /* 0x00000008ff247e2b */ /* 0x000fe4000800001a */
[----:B------:R-:W-:Y:S01]  /*0ae0*/  DADD R38, R28, UR8 ;  /* 0x000000081c267e29 */ /* 0x000fe20008000000 */
[----:B------:R-:W3:Y:S01]  /*0af0*/  LDCU.64 UR8, c[0x3][0x390] ;  /* 0x00c07200ff0877ac */ /* 0x000ee20008000a00 */
[----:B--2---:R-:W-:Y:S02]  /*0b00*/  DFMA R46, RZ, UR20, R32 ;  /* 0x00000014ff2e7c2b */ /* 0x004fe40008000020 */
[----:B------:R-:W-:Y:S02]  /*0b10*/  DADD R48, R32, UR20 ;  /* 0x0000001420307e29 */ /* 0x000fe40008000000 */
[----:B----4-:R-:W-:-:S02]  /*0b20*/  DFMA R30, RZ, R42, UR18 ;  /* 0x00000012ff1e7e2b */ /* 0x010fc4000800002a */
[----:B------:R-:W-:Y:S02]  /*0b30*/  DADD R44, R44, UR16 ;  /* 0x000000102c2c7e29 */ /* 0x000fe40008000000 */
[----:B------:R-:W-:Y:S02]  /*0b40*/  DFMA R42, R74, R40, UR10 ;  /* 0x0000000a4a2a7e2b */ /* 0x000fe40008000028 */
[----:B------:R-:W-:Y:S01]  /*0b50*/  DFMA R36, RZ, R36, UR10 ;  /* 0x0000000aff247e2b */ /* 0x000fe20008000024 */
[----:B------:R-:W3:Y:S01]  /*0b60*/  LDC.64 R40, c[0x3][0x318] ;  /* 0x00c0c600ff287b82 */ /* 0x000ee20000000a00 */
[----:B------:R-:W-:Y:S01]  /*0b70*/  DADD R38, R38, UR10 ;  /* 0x0000000a26267e29 */ /* 0x000fe20008000000 */
[----:B------:R-:W2:Y:S01]  /*0b80*/  LDCU.64 UR10, c[0x3][0x228] ;  /* 0x00c04500ff0a77ac */ /* 0x000ea20008000a00 */
[----:B------:R-:W-:Y:S02]  /*0b90*/  DFMA R34, R72, R34, UR16 ;  /* 0x0000001048227e2b */ /* 0x000fe40008000022 */
[----:B------:R-:W-:Y:S01]  /*0ba0*/  DFMA R32, R70, UR20, R32 ;  /* 0x0000001446207c2b */ /* 0x000fe20008000020 */
[----:B------:R-:W4:Y:S01]  /*0bb0*/  LDCU.64 UR16, c[0x3][0x250] ;  /* 0x00c04a00ff1077ac */ /* 0x000f220008000a00 */
[----:B------:R-:W-:-:S02]  /*0bc0*/  DFMA R28, RZ, R46, UR22 ;  /* 0x00000016ff1c7e2b */ /* 0x000fc4000800002e */
[----:B------:R-:W-:Y:S01]  /*0bd0*/  DADD R26, R48, UR22 ;  /* 0x00000016301a7e29 */ /* 0x000fe20008000000 */
[----:B------:R-:W5:Y:S01]  /*0be0*/  LDCU.64 UR20, c[0x3][0x2d0] ;  /* 0x00c05a00ff1477ac */ /* 0x000f620008000a00 */
[----:B------:R-:W-:Y:S02]  /*0bf0*/  DADD R48, R44, UR18 ;  /* 0x000000122c307e29 */ /* 0x000fe40008000000 */
[----:B------:R-:W-:Y:S02]  /*0c00*/  DFMA R46, R74, R42, UR12 ;  /* 0x0000000c4a2e7e2b */ /* 0x000fe4000800002a */
[----:B------:R-:W-:Y:S01]  /*0c10*/  DFMA R36, RZ, R36, UR12 ;  /* 0x0000000cff247e2b */ /* 0x000fe20008000024 */
[----:B------:R-:W0:Y:S01]  /*0c20*/  LDC.64 R42, c[0x3][0x340] ;  /* 0x00c0d000ff2a7b82 */ /* 0x000e220000000a00 */
[----:B------:R-:W-:Y:S01]  /*0c30*/  DFMA R34, R72, R34, UR18 ;  /* 0x0000001248227e2b */ /* 0x000fe20008000022 */
[----:B------:R-:W4:Y:S01]  /*0c40*/  LDCU.64 UR18, c[0x3][0x3e0] ;  /* 0x00c07c00ff1277ac */ /* 0x000f220008000a00 */
[----:B------:R-:W-:-:S02]  /*0c50*/  DADD R38, R38, UR12 ;  /* 0x0000000c26267e29 */ /* 0x000fc40008000000 */
[----:B------:R-:W-:Y:S01]  /*0c60*/  DFMA R32, R70, R32, UR22 ;  /* 0x0000001646207e2b */ /* 0x000fe20008000020 */
[----:B------:R-:W0:Y:S01]  /*0c70*/  LDCU.64 UR12, c[0x3][0x3b8] ;  /* 0x00c07700ff0c77ac */ /* 0x000e220008000a00 */
[----:B------:R-:W-:Y:S02]  /*0c80*/  DFMA R30, RZ, R30, R46 ;  /* 0x0000001eff1e722b */ /* 0x000fe4000000002e */
[----:B------:R-:W-:Y:S02]  /*0c90*/  DADD R48, R46, R48 ;  /* 0x000000002e307229 */ /* 0x000fe40000000030 */
[CC--:B------:R-:W-:Y:S02]  /*0ca0*/  DFMA R36, R72.reuse, R34.reuse, R36 ;  /* 0x000000224824722b */ /* 0x0c0fe40000000024 */
[CC--:B------:R-:W-:Y:S02]  /*0cb0*/  DFMA R44, R72.reuse, R34.reuse, R38 ;  /* 0x00000022482c722b */ /* 0x0c0fe40000000026 */
[----:B------:R-:W-:Y:S01]  /*0cc0*/  DFMA R46, R72, R34, R46 ;  /* 0x00000022482e722b */ /* 0x000fe2000000002e */
[----:B------:R-:W4:Y:S01]  /*0cd0*/  LDC.64 R38, c[0x3][0x368] ;  /* 0x00c0da00ff267b82 */ /* 0x000f220000000a00 */
[----:B-1----:R-:W-:-:S02]  /*0ce0*/  DFMA R32, R70, R32, UR6 ;  /* 0x0000000646207e2b */ /* 0x002fc40008000020 */
[----:B------:R-:W-:Y:S02]  /*0cf0*/  DFMA R34, RZ, R28, UR6 ;  /* 0x00000006ff227e2b */ /* 0x000fe4000800001c */
[----:B------:R-:W-:Y:S01]  /*0d00*/  DADD R50, R26, UR6 ;  /* 0x000000061a327e29 */ /* 0x000fe20008000000 */
[----:B------:R-:W1:Y:S01]  /*0d10*/  LDCU.64 UR6, c[0x3][0x2a0] ;  /* 0x00c05400ff0677ac */ /* 0x000e620008000a00 */
[----:B0-----:R-:W-:Y:S02]  /*0d20*/  DFMA R52, RZ, UR12, R42 ;  /* 0x0000000cff347c2b */ /* 0x001fe4000800002a */
[CC--:B------:R-:W-:Y:S02]  /*0d30*/  DFMA R26, R70.reuse, R32.reuse, R36 ;  /* 0x00000020461a722b */ /* 0x0c0fe40000000024 */
[CC--:B------:R-:W-:Y:S02]  /*0d40*/  DFMA R28, R70.reuse, R32.reuse, R44 ;  /* 0x00000020461c722b */ /* 0x0c0fe4000000002c */
[----:B------:R-:W-:-:S02]  /*0d50*/  DFMA R30, R70, R32, R30 ;  /* 0x00000020461e722b */ /* 0x000fc4000000001e */
[----:B------:R-:W-:Y:S02]  /*0d60*/  DFMA R32, R70, R32, R48 ;  /* 0x000000204620722b */ /* 0x000fe40000000030 */
[----:B------:R-:W-:Y:S02]  /*0d70*/  DFMA R34, RZ, R34, R46 ;  /* 0x00000022ff22722b */ /* 0x000fe4000000002e */
[----:B------:R-:W-:Y:S02]  /*0d80*/  DADD R36, R46, R50 ;  /* 0x000000002e247229 */ /* 0x000fe40000000032 */
[--C-:B---3--:R-:W-:Y:S02]  /*0d90*/  DFMA R44, RZ, UR8, R40.reuse ;  /* 0x00000008ff2c7c2b */ /* 0x108fe40008000028 */
[----:B------:R-:W-:Y:S02]  /*0da0*/  DADD R46, R40, UR8 ;  /* 0x00000008282e7e29 */ /* 0x000fe40008000000 */
[----:B------:R-:W-:Y:S01]  /*0db0*/  DFMA R48, R74, UR8, R40 ;  /* 0x000000084a307c2b */ /* 0x000fe20008000028 */
[----:B------:R-:W0:Y:S01]  /*0dc0*/  LDCU.64 UR8, c[0x3][0x200] ;  /* 0x00c04000ff0877ac */ /* 0x000e220008000a00 */
[----:B------:R-:W-:-:S02]  /*0dd0*/  DADD R54, R42, UR12 ;  /* 0x0000000c2a367e29 */ /* 0x000fc40008000000 */
[----:B-1----:R-:W-:Y:S02]  /*0de0*/  DFMA R44, RZ, R44, UR6 ;  /* 0x00000006ff2c7e2b */ /* 0x002fe4000800002c */
[----:B------:R-:W-:Y:S02]  /*0df0*/  DADD R46, R46, UR6 ;  /* 0x000000062e2e7e29 */ /* 0x000fe40008000000 */
[----:B------:R-:W-:Y:S01]  /*0e00*/  DFMA R50, R74, R48, UR6 ;  /* 0x000000064a327e2b */ /* 0x000fe20008000030 */
[----:B------:R-:W1:Y:S01]  /*0e10*/  LDCU.64 UR6, c[0x3][0x2f0] ;  /* 0x00c05e00ff0677ac */ /* 0x000e620008000a00 */
[----:B------:R-:W-:Y:S02]  /*0e20*/  DFMA R42, R72, UR12, R42 ;  /* 0x0000000c482a7c2b */ /* 0x000fe4000800002a */
[----:B------:R-:W-:Y:S01]  /*0e30*/  DFMA R52, RZ, R52, UR14 ;  /* 0x0000000eff347e2b */ /* 0x000fe20008000034 */
[----:B------:R-:W3:Y:S01]  /*0e40*/  LDCU.64 UR12, c[0x3][0x2a8] ;  /* 0x00c05500ff0c77ac */ /* 0x000ee20008000a00 */
[----:B--2---:R-:W-:-:S02]  /*0e50*/  DFMA R44, RZ, R44, UR10 ;  /* 0x0000000aff2c7e2b */ /* 0x004fc4000800002c */
[----:B------:R-:W-:Y:S02]  /*0e60*/  DADD R48, R46, UR10 ;  /* 0x0000000a2e307e29 */ /* 0x000fe40008000000 */
[----:B------:R-:W-:Y:S01]  /*0e70*/  DFMA R50, R74, R50, UR10 ;  /* 0x0000000a4a327e2b */ /* 0x000fe20008000032 */
[----:B------:R-:W2:Y:S01]  /*0e80*/  LDCU.64 UR10, c[0x3][0x278] ;  /* 0x00c04f00ff0a77ac */ /* 0x000ea20008000a00 */
[----:B------:R-:W-:Y:S02]  /*0e90*/  DFMA R42, R72, R42, UR14 ;  /* 0x0000000e482a7e2b */ /* 0x000fe4000800002a */
[----:B------:R-:W-:Y:S01]  /*0ea0*/  DADD R58, R54, UR14 ;  /* 0x0000000e363a7e29 */ /* 0x000fe20008000000 */
[----:B------:R-:W5:Y:S01]  /*0eb0*/  LDCU.64 UR14, c[0x3][0x230] ;  /* 0x00c04600ff0e77ac */ /* 0x000f620008000a00 */
[----:B----4-:R-:W-:Y:S02]  /*0ec0*/  DFMA R46, R70, UR18, R38 ;  /* 0x00000012462e7c2b */ /* 0x010fe40008000026 */
[----:B------:R-:W-:-:S02]  /*0ed0*/  DFMA R56, RZ, R52, UR16 ;  /* 0x00000010ff387e2b */ /* 0x000fc40008000034 */
[----:B0-----:R-:W-:Y:S02]  /*0ee0*/  DADD R52, R48, UR8 ;  /* 0x0000000830347e29 */ /* 0x001fe40008000000 */
[----:B------:R-:W-:Y:S02]  /*0ef0*/  DFMA R44, RZ, R44, UR8 ;  /* 0x00000008ff2c7e2b */ /* 0x000fe4000800002c */
[----:B------:R-:W-:Y:S02]  /*0f00*/  DFMA R48, R72, R42, UR16 ;  /* 0x0000001048307e2b */ /* 0x000fe4000800002a */
[----:B------:R-:W-:Y:S01]  /*0f10*/  DFMA R54, R74, R50, UR8 ;  /* 0x000000084a367e2b */ /* 0x000fe20008000032 */
[----:B------:R-:W0:Y:S01]  /*0f20*/  LDCU.64 UR8, c[0x0][0x358] ;  /* 0x00006b00ff0877ac */ /* 0x000e220008000a00 */
[----:B------:R-:W-:Y:S02]  /*0f30*/  DADD R58, R58, UR16 ;  /* 0x000000103a3a7e29 */ /* 0x000fe40008000000 */
[----:B------:R-:W-:Y:S01]  /*0f40*/  DFMA R40, RZ, UR18, R38 ;  /* 0x00000012ff287c2b */ /* 0x000fe20008000026 */
[----:B------:R-:W4:Y:S01]  /*0f50*/  LDCU.64 UR16, c[0x3][0x208] ;  /* 0x00c04100ff1077ac */ /* 0x000f220008000a00 */
[----:B-1----:R-:W-:-:S02]  /*0f60*/  DFMA R50, R70, R46, UR6 ;  /* 0x0000000646327e2b */ /* 0x002fc4000800002e */
[----:B------:R-:W-:Y:S01]  /*0f70*/  DADD R60, R38, UR18 ;  /* 0x00000012263c7e29 */ /* 0x000fe20008000000 */
[----:B------:R-:W1:Y:S01]  /*0f80*/  LDCU.64 UR18, c[0x3][0x3c0] ;  /* 0x00c07800ff1277ac */ /* 0x000e620008000a00 */
[CC--:B------:R-:W-:Y:S02]  /*0f90*/  DFMA R38, R72.reuse, R48.reuse, R44 ;  /* 0x000000304826722b */ /* 0x0c0fe4000000002c */
[----:B------:R-:W-:Y:S02]  /*0fa0*/  DFMA R42, R72, R48, R52 ;  /* 0x00000030482a722b */ /* 0x000fe40000000034 */
[----:B------:R-:W-:Y:S02]  /*0fb0*/  DFMA R46, RZ, R56, R54 ;  /* 0x00000038ff2e722b */ /* 0x000fe40000000036 */
[----:B------:R-:W-:Y:S02]  /*0fc0*/  DADD R44, R54, R58 ;  /* 0x00000000362c7229 */ /* 0x000fe4000000003a */
[----:B------:R-:W-:-:S02]  /*0fd0*/  DFMA R48, R72, R48, R54 ;  /* 0x000000304830722b */ /* 0x000fc40000000036 */
[----:B------:R-:W-:Y:S02]  /*0fe0*/  DFMA R40, RZ, R40, UR6 ;  /* 0x00000006ff287e2b */ /* 0x000fe40008000028 */
[----:B--2---:R-:W-:Y:S02]  /*0ff0*/  DFMA R54, R70, R50, UR10 ;  /* 0x0000000a46367e2b */ /* 0x004fe40008000032 */
[----:B------:R-:W-:Y:S02]  /*1000*/  DMUL R50, R26, R62 ;  /* 0x0000003e1a327228 */ /* 0x000fe40000000000 */
[----:B------:R-:W-:Y:S02]  /*1010*/  DMUL R52, R30, R64 ;  /* 0x000000401e347228 */ /* 0x000fe40000000000 */
[----:B------:R-:W-:Y:S02]  /*1020*/  DFMA R56, RZ, R40, UR10 ;  /* 0x0000000aff387e2b */ /* 0x000fe40008000028 */
[----:B------:R-:W-:-:S02]  /*1030*/  DADD R60, R60, UR6 ;  /* 0x000000063c3c7e29 */ /* 0x000fc40008000000 */
[----:B------:R-:W-:Y:S02]  /*1040*/  DFMA R40, R70, R54, R42 ;  /* 0x000000364628722b */ /* 0x000fe4000000002a */
[----:B------:R-:W-:Y:S02]  /*1050*/  DFMA R50, R74, R28, R50 ;  /* 0x0000001c4a32722b */ /* 0x000fe40000000032 */
[----:B------:R-:W-:Y:S02]  /*1060*/  DMUL R58, R34, R68 ;  /* 0x00000044223a7228 */ /* 0x000fe40000000000 */
[----:B------:R-:W-:Y:S02]  /*1070*/  DFMA R52, R72, R32, R52 ;  /* 0x000000204834722b */ /* 0x000fe40000000034 */
[CC--:B------:R-:W-:Y:S02]  /*1080*/  DFMA R38, R70.reuse, R54.reuse, R38 ;  /* 0x000000364626722b */ /* 0x0c0fe40000000026 */
[----:B------:R-:W-:-:S02]  /*1090*/  DFMA R42, R70, R54, R46 ;  /* 0x00000036462a722b */ /* 0x000fc4000000002e */
[----:B------:R-:W-:Y:S02]  /*10a0*/  DFMA R44, R70, R54, R44 ;  /* 0x00000036462c722b */ /* 0x000fe4000000002c */
[----:B------:R-:W-:Y:S02]  /*10b0*/  DFMA R46, RZ, R56, R48 ;  /* 0x00000038ff2e722b */ /* 0x000fe40000000030 */
[----:B------:R-:W-:Y:S01]  /*10c0*/  DADD R60, R60, UR10 ;  /* 0x0000000a3c3c7e29 */ /* 0x000fe20008000000 */
[----:B------:R-:W2:Y:S01]  /*10d0*/  LDCU UR10, c[0x0][0x390] ;  /* 0x00007200ff0a77ac */ /* 0x000ea20008000800 */
[----:B------:R-:W-:Y:S02]  /*10e0*/  DFMA R56, R70, R36, R58 ;  /* 0x000000244638722b */ /* 0x000fe4000000003a */
[----:B------:R-:W-:Y:S02]  /*10f0*/  DADD R54, R50, R52 ;  /* 0x0000000032367229 */ /* 0x000fe40000000034 */
[----:B------:R-:W-:-:S02]  /*1100*/  DMUL R78, R38, R62 ;  /* 0x0000003e264e7228 */ /* 0x000fc40000000000 */
[----:B------:R-:W-:Y:S02]  /*1110*/  DMUL R82, R42, R64 ;  /* 0x000000402a527228 */ /* 0x000fe40000000000 */
[----:B------:R-:W-:Y:S02]  /*1120*/  DADD R48, R48, R60 ;  /* 0x0000000030307229 */ /* 0x000fe4000000003c */
[----:B------:R-:W-:Y:S02]  /*1130*/  DMUL R86, R46, R68 ;  /* 0x000000442e567228 */ /* 0x000fe40000000000 */
[----:B------:R-:W-:Y:S02]  /*1140*/  DMUL R58, R50, R52 ;  /* 0x00000034323a7228 */ /* 0x000fe40000000000 */
[----:B------:R-:W-:Y:S02]  /*1150*/  DADD R80, R56, R54 ;  /* 0x0000000038507229 */ /* 0x000fe40000000036 */
[----:B------:R-:W-:Y:S01]  /*1160*/  DFMA R78, R74, R40, R78 ;  /* 0x000000284a4e722b */ /* 0x000fe2000000004e */
[----:B--2---:R-:W-:Y:S01]  /*1170*/  UIADD3 UR6, UPT, UPT, UR5, UR10, URZ ;  /* 0x0000000a05067290 */ /* 0x004fe2000fffe0ff */
[----:B------:R-:W-:-:S02]  /*1180*/  DFMA R60, R72, R44, R82 ;  /* 0x0000002c483c722b */ /* 0x000fc40000000052 */
[----:B------:R-:W-:Y:S01]  /*1190*/  DFMA R54, R70, R48, R86 ;  /* 0x000000304636722b */ /* 0x000fe20000000056 */
[----:B------:R-:W-:Y:S01]  /*11a0*/  UIADD3 UR7, UPT, UPT, UR6, UR10, URZ ;  /* 0x0000000a06077290 */ /* 0x000fe2000fffe0ff */
[----:B------:R-:W-:-:S03]  /*11b0*/  DADD R80, R80, -R58 ;  /* 0x0000000050507229 */ /* 0x000fc6000000083a */
[----:B------:R-:W-:Y:S01]  /*11c0*/  UIADD3 UR4, UPT, UPT, UR7, UR10, URZ ;  /* 0x0000000a07047290 */ /* 0x000fe2000fffe0ff */
[----:B------:R-:W-:-:S04]  /*11d0*/  DADD R86, R78, R60 ;  /* 0x000000004e567229 */ /* 0x000fc8000000003c */
[----:B------:R-:W-:Y:S02]  /*11e0*/  DFMA R82, -R50, R56, R80 ;  /* 0x000000383252722b */ /* 0x000fe40000000150 */
[----:B------:R-:W-:Y:S01]  /*11f0*/  DMUL R80, R78, R60 ;  /* 0x0000003c4e507228 */ /* 0x000fe20000000000 */
[----:B------:R-:W2:Y:S01]  /*1200*/  LDC.64 R50, c[0x0][0x388] ;  /* 0x0000e200ff327b82 */ /* 0x000ea20000000a00 */
[----:B------:R-:W-:-:S04]  /*1210*/  DADD R86, R54, R86 ;  /* 0x0000000036567229 */ /* 0x000fc80000000056 */
[----:B------:R-:W-:-:S03]  /*1220*/  DFMA R82, -R52, R56, R82 ;  /* 0x000000383452722b */ /* 0x000fc60000000152 */
[----:B------:R-:W3:Y:S01]  /*1230*/  LDC.64 R52, c[0x0][0x380] ;  /* 0x0000e000ff347b82 */ /* 0x000ee20000000a00 */
[----:B------:R-:W-:-:S04]  /*1240*/  DADD R86, R86, -R80 ;  /* 0x0000000056567229 */ /* 0x000fc80000000850 */
[----:B------:R-:W-:-:S04]  /*1250*/  DFMA R88, R56, R58, R82 ;  /* 0x0000003a3858722b */ /* 0x000fc80000000052 */
[----:B------:R-:W-:Y:S01]  /*1260*/  DFMA R86, -R78, R54, R86 ;  /* 0x000000364e56722b */ /* 0x000fe20000000156 */
[----:B------:R-:W5:Y:S01]  /*1270*/  LDC.64 R78, c[0x3][0x320] ;  /* 0x00c0c800ff4e7b82 */ /* 0x000f620000000a00 */
[----:B--2---:R-:W-:-:S06]  /*1280*/  IMAD R57, R51, UR6, R0 ;  /* 0x0000000633397c24 */ /* 0x004fcc000f8e0200 */
[----:B------:R-:W-:Y:S01]  /*1290*/  DFMA R86, -R60, R54, R86 ;  /* 0x000000363c56722b */ /* 0x000fe20000000156 */
[C-C-:B------:R-:W-:Y:S01]  /*12a0*/  IMAD R59, R51.reuse, UR7, R0.reuse ;  /* 0x00000007333b7c24 */ /* 0x140fe2000f8e0200 */
[----:B------:R-:W5:Y:S01]  /*12b0*/  LDCU.64 UR6, c[0x3][0x398] ;  /* 0x00c07300ff0677ac */ /* 0x000f620008000a00 */
[----:B------:R-:W-:Y:S02]  /*12c0*/  IMAD R61, R51, UR5, R0 ;  /* 0x00000005333d7c24 */ /* 0x000fe4000f8e0200 */
[-C--:B------:R-:W-:Y:S02]  /*12d0*/  IMAD R57, R57, R50.reuse, RZ ;  /* 0x0000003239397224 */ /* 0x080fe400078e02ff */
[-C--:B------:R-:W-:Y:S01]  /*12e0*/  IMAD R61, R61, R50.reuse, RZ ;  /* 0x000000323d3d7224 */ /* 0x080fe200078e02ff */
[----:B------:R-:W-:Y:S01]  /*12f0*/  DFMA R90, R54, R80, R86 ;  /* 0x00000050365a722b */ /* 0x000fe20000000056 */
[----:B------:R-:W-:Y:S01]  /*1300*/  IMAD R59, R59, R50, RZ ;  /* 0x000000323b3b7224 */ /* 0x000fe200078e02ff */
[----:B------:R-:W1:Y:S01]  /*1310*/  LDC.64 R86, c[0x3][0x348] ;  /* 0x00c0d200ff567b82 */ /* 0x000e620000000a00 */
[----:B------:R-:W-:-:S02]  /*1320*/  IADD3 R57, PT, PT, R57, R84, RZ ;  /* 0x0000005439397210 */ /* 0x000fc40007ffe0ff */
[-C--:B------:R-:W-:Y:S01]  /*1330*/  IADD3 R55, PT, PT, R61, R84.reuse, RZ ;  /* 0x000000543d377210 */ /* 0x080fe20007ffe0ff */
[----:B------:R-:W-:Y:S01]  /*1340*/  IMAD R61, R51, UR4, R0 ;  /* 0x00000004333d7c24 */ /* 0x000fe2000f8e0200 */
[----:B------:R-:W-:Y:S01]  /*1350*/  IADD3 R59, PT, PT, R59, R84, RZ ;  /* 0x000000543b3b7210 */ /* 0x000fe20007ffe0ff */
[----:B---3--:R-:W-:Y:S01]  /*1360*/  IMAD.WIDE R56, R57, 0x8, R52 ;  /* 0x0000000839387825 */ /* 0x008fe200078e0234 */
[----:B------:R-:W-:-:S03]  /*1370*/  UIADD3 UR4, UPT, UPT, UR4, UR10, URZ ;  /* 0x0000000a04047290 */ /* 0x000fc6000fffe0ff */
[--C-:B------:R-:W-:Y:S01]  /*1380*/  IMAD.WIDE R54, R55, 0x8, R52.reuse ;  /* 0x0000000837367825 */ /* 0x100fe200078e0234 */
[--C-:B-----5:R-:W-:Y:S02]  /*1390*/  DFMA R80, RZ, UR6, R78.reuse ;  /* 0x00000006ff507c2b */ /* 0x120fe4000800004e */
[----:B------:R-:W-:Y:S01]  /*13a0*/  DADD R82, R78, UR6 ;  /* 0x000000064e527e29 */ /* 0x000fe20008000000 */
[----:B------:R-:W-:Y:S01]  /*13b0*/  IMAD.WIDE R58, R59, 0x8, R52 ;  /* 0x000000083b3a7825 */ /* 0x000fe200078e0234 */
[----:B0-----:R1:W-:Y:S01]  /*13c0*/  STG.E.64 desc[UR8][R54.64], R76 ;  /* 0x0000004c36007986 */ /* 0x0013e2000c101b08 */
[----:B------:R-:W-:Y:S01]  /*13d0*/  DFMA R78, R74, UR6, R78 ;  /* 0x000000064a4e7c2b */ /* 0x000fe2000800004e */
[----:B------:R-:W0:Y:S01]  /*13e0*/  LDCU.64 UR6, c[0x3][0x258] ;  /* 0x00c04b00ff0677ac */ /* 0x000e220008000a00 */
[----:B------:R-:W-:Y:S01]  /*13f0*/  IMAD R61, R61, R50, RZ ;  /* 0x000000323d3d7224 */ /* 0x000fe200078e02ff */
[----:B------:R2:W-:Y:S01]  /*1400*/  STG.E.64 desc[UR8][R56.64], R66 ;  /* 0x0000004238007986 */ /* 0x0005e2000c101b08 */
[----:B------:R-:W-:-:S02]  /*1410*/  DFMA R80, RZ, R80, UR12 ;  /* 0x0000000cff507e2b */ /* 0x000fc40008000050 */
[----:B------:R-:W-:Y:S01]  /*1420*/  DADD R82, R82, UR12 ;  /* 0x0000000c52527e29 */ /* 0x000fe20008000000 */
[----:B------:R3:W-:Y:S01]  /*1430*/  STG.E.64 desc[UR8][R58.64], R88 ;  /* 0x000000583a007986 */ /* 0x0007e2000c101b08 */
[----:B------:R-:W-:Y:S01]  /*1440*/  DFMA R78, R74, R78, UR12 ;  /* 0x0000000c4a4e7e2b */ /* 0x000fe2000800004e */
[----:B------:R-:W5:Y:S01]  /*1450*/  LDCU.64 UR12, c[0x3][0x3e8] ;  /* 0x00c07d00ff0c77ac */ /* 0x000f620008000a00 */
[----:B------:R-:W-:Y:S02]  /*1460*/  IADD3 R61, PT, PT, R61, R84, RZ ;  /* 0x000000543d3d7210 */ /* 0x000fe40007ffe0ff */
[----:B------:R-:W-:Y:S02]  /*1470*/  DFMA R80, RZ, R80, UR14 ;  /* 0x0000000eff507e2b */ /* 0x000fe40008000050 */
[----:B-1----:R-:W-:Y:S01]  /*1480*/  DFMA R76, R72, UR18, R86 ;  /* 0x00000012484c7c2b */ /* 0x002fe20008000056 */
[----:B------:R-:W-:Y:S01]  /*1490*/  IMAD.WIDE R60, R61, 0x8, R52 ;  /* 0x000000083d3c7825 */ /* 0x000fe200078e0234 */
[----:B------:R-:W-:-:S02]  /*14a0*/  DADD R82, R82, UR14 ;  /* 0x0000000e52527e29 */ /* 0x000fc40008000000 */
[----:B--2---:R-:W-:Y:S02]  /*14b0*/  DADD R66, R86, UR18 ;  /* 0x0000001256427e29 */ /* 0x004fe40008000000 */
[----:B------:R-:W-:Y:S01]  /*14c0*/  DFMA R78, R74, R78, UR14 ;  /* 0x0000000e4a4e7e2b */ /* 0x000fe2000800004e */
[----:B------:R-:W1:Y:S01]  /*14d0*/  LDCU.64 UR14, c[0x3][0x280] ;  /* 0x00c05000ff0e77ac */ /* 0x000e620008000a00 */
[----:B---3--:R-:W-:Y:S01]  /*14e0*/  DFMA R88, RZ, UR18, R86 ;  /* 0x00000012ff587c2b */ /* 0x008fe20008000056 */
[----:B------:R2:W-:Y:S01]  /*14f0*/  STG.E.64 desc[UR8][R60.64], R90 ;  /* 0x0000005a3c007986 */ /* 0x0005e2000c101b08 */
[----:B------:R-:W-:Y:S02]  /*1500*/  DFMA R76, R72, R76, UR20 ;  /* 0x00000014484c7e2b */ /* 0x000fe4000800004c */
[----:B------:R-:W-:Y:S02]  /*1510*/  DADD R86, R66, UR20 ;  /* 0x0000001442567e29 */ /* 0x000fe40008000000 */
[----:B------:R-:W5:Y:S01]  /*1520*/  LDC.64 R66, c[0x3][0x370] ;  /* 0x00c0dc00ff427b82 */ /* 0x000f620000000a00 */
[----:B----4-:R-:W-:-:S02]  /*1530*/  DFMA R80, RZ, R80, UR16 ;  /* 0x00000010ff507e2b */ /* 0x010fc40008000050 */
[----:B------:R-:W-:Y:S02]  /*1540*/  DFMA R88, RZ, R88, UR20 ;  /* 0x00000014ff587e2b */ /* 0x000fe40008000058 */
[----:B0-----:R-:W-:Y:S02]  /*1550*/  DFMA R76, R72, R76, UR6 ;  /* 0x00000006484c7e2b */ /* 0x001fe4000800004c */
[----:B------:R-:W-:Y:S02]  /*1560*/  DADD R86, R86, UR6 ;  /* 0x0000000656567e29 */ /* 0x000fe40008000000 */
[----:B------:R-:W-:Y:S02]  /*1570*/  DADD R82, R82, UR16 ;  /* 0x0000001052527e29 */ /* 0x000fe40008000000 */
[----:B------:R-:W-:Y:S01]  /*1580*/  DFMA R88, RZ, R88, UR6 ;  /* 0x00000006ff587e2b */ /* 0x000fe20008000058 */
[----:B------:R-:W0:Y:S01]  /*1590*/  LDCU.64 UR6, c[0x3][0x2f8] ;  /* 0x00c05f00ff0677ac */ /* 0x000e220008000a00 */
[----:B------:R-:W-:-:S02]  /*15a0*/  DFMA R78, R74, R78, UR16 ;  /* 0x000000104a4e7e2b */ /* 0x000fc4000800004e */
[CC--:B------:R-:W-:Y:S02]  /*15b0*/  DFMA R80, R72.reuse, R76.reuse, R80 ;  /* 0x0000004c4850722b */ /* 0x0c0fe40000000050 */
[----:B------:R-:W-:-:S04]  /*15c0*/  DFMA R82, R72, R76, R82 ;  /* 0x0000004c4852722b */ /* 0x000fc80000000052 */
[----:B------:R-:W-:Y:S02]  /*15d0*/  DFMA R88, RZ, R88, R78 ;  /* 0x00000058ff58722b */ /* 0x000fe4000000004e */
[----:B------:R-:W-:Y:S02]  /*15e0*/  DADD R86, R78, R86 ;  /* 0x000000004e567229 */ /* 0x000fe40000000056 */
[----:B------:R-:W-:Y:S02]  /*15f0*/  DFMA R76, R72, R76, R78 ;  /* 0x0000004c484c722b */ /* 0x000fe4000000004e */
[----:B-----5:R-:W-:-:S08]  /*1600*/  DFMA R78, R70, UR12, R66 ;  /* 0x0000000c464e7c2b */ /* 0x020fd00008000042 */
[----:B0-----:R-:W-:-:S08]  /*1610*/  DFMA R78, R70, R78, UR6 ;  /* 0x00000006464e7e2b */ /* 0x001fd0000800004e */
[----:B-1----:R-:W-:-:S08]  /*1620*/  DFMA R78, R70, R78, UR14 ;  /* 0x0000000e464e7e2b */ /* 0x002fd0000800004e */
[CC--:B------:R-:W-:Y:S02]  /*1630*/  DFMA R80, R70.reuse, R78.reuse, R80 ;  /* 0x0000004e4650722b */ /* 0x0c0fe40000000050 */
[CC--:B------:R-:W-:Y:S02]  /*1640*/  DFMA R82, R70.reuse, R78.reuse, R82 ;  /* 0x0000004e4652722b */ /* 0x0c0fe40000000052 */
[CC--:B------:R-:W-:Y:S02]  /*1650*/  DFMA R88, R70.reuse, R78.reuse, R88 ;  /* 0x0000004e4658722b */ /* 0x0c0fe40000000058 */
[----:B------:R-:W-:Y:S02]  /*1660*/  DFMA R86, R70, R78, R86 ;  /* 0x0000004e4656722b */ /* 0x000fe40000000056 */
[----:B------:R-:W-:Y:S02]  /*1670*/  DFMA R78, RZ, UR12, R66 ;  /* 0x0000000cff4e7c2b */ /* 0x000fe40008000042 */
[----:B------:R-:W-:-:S02]  /*1680*/  DADD R66, R66, UR12 ;  /* 0x0000000c42427e29 */ /* 0x000fc40008000000 */
[----:B------:R-:W-:Y:S02]  /*1690*/  DMUL R62, R80, R62 ;  /* 0x0000003e503e7228 */ /* 0x000fe40000000000 */
[----:B------:R-:W-:Y:S02]  /*16a0*/  DMUL R64, R88, R64 ;  /* 0x0000004058407228 */ /* 0x000fe40000000000 */
[----:B------:R-:W-:Y:S02]  /*16b0*/  DFMA R78, RZ, R78, UR6 ;  /* 0x00000006ff4e7e2b */ /* 0x000fe4000800004e */
[----:B------:R-:W-:Y:S02]  /*16c0*/  DADD R66, R66, UR6 ;  /* 0x0000000642427e29 */ /* 0x000fe40008000000 */
[----:B------:R-:W-:Y:S02]  /*16d0*/  DFMA R62, R74, R82, R62 ;  /* 0x000000524a3e722b */ /* 0x000fe4000000003e */
[----:B------:R-:W-:-:S02]  /*16e0*/  DFMA R64, R72, R86, R64 ;  /* 0x000000564840722b */ /* 0x000fc40000000040 */
[----:B------:R-:W-:Y:S01]  /*16f0*/  DFMA R78, RZ, R78, UR14 ;  /* 0x0000000eff4e7e2b */ /* 0x000fe2000800004e */
[----:B------:R-:W0:Y:S01]  /*1700*/  S2R R73, SR_TID.X ;  /* 0x0000000000497919 */ /* 0x000e220000002100 */
[----:B------:R-:W-:-:S06]  /*1710*/  DADD R66, R66, UR14 ;  /* 0x0000000e42427e29 */ /* 0x000fcc0008000000 */
[----:B------:R-:W-:Y:S02]  /*1720*/  DFMA R78, RZ, R78, R76 ;  /* 0x0000004eff4e722b */ /* 0x000fe4000000004c */
[----:B------:R-:W-:-:S06]  /*1730*/  DADD R66, R76, R66 ;  /* 0x000000004c427229 */ /* 0x000fcc0000000042 */
[----:B------:R-:W-:-:S08]  /*1740*/  DMUL R68, R78, R68 ;  /* 0x000000444e447228 */ /* 0x000fd00000000000 */
[----:B------:R-:W-:Y:S02]  /*1750*/  DFMA R70, R70, R66, R68 ;  /* 0x000000424646722b */ /* 0x000fe40000000044 */
[----:B------:R-:W-:Y:S01]  /*1760*/  DADD R68, R62, R64 ;  /* 0x000000003e447229 */ /* 0x000fe20000000040 */
[----:B0-----:R-:W-:-:S07]  /*1770*/  ISETP.NE.AND P0, PT, R73, RZ, PT ;  /* 0x000000ff4900720c */ /* 0x001fce0003f05270 */
[----:B------:R-:W-:Y:S02]  /*1780*/  DADD R74, R70, R68 ;  /* 0x00000000464a7229 */ /* 0x000fe40000000044 */
[----:B------:R-:W-:-:S08]  /*1790*/  DMUL R68, R62, R64 ;  /* 0x000000403e447228 */ /* 0x000fd00000000000 */
[----:B------:R-:W-:-:S08]  /*17a0*/  DADD R74, R74, -R68 ;  /* 0x000000004a4a7229 */ /* 0x000fd00000000844 */
[-C--:B------:R-:W-:Y:S01]  /*17b0*/  DFMA R74, -R62, R70.reuse, R74 ;  /* 0x000000463e4a722b */ /* 0x080fe2000000014a */
[----:B------:R-:W-:Y:S01]  /*17c0*/  IMAD R63, R51, UR4, R0 ;  /* 0x00000004333f7c24 */ /* 0x000fe2000f8e0200 */
[----:B------:R-:W-:Y:S01]  /*17d0*/  IADD3 R62, PT, PT, R50, -0x1, RZ ;  /* 0xffffffff323e7810 */ /* 0x000fe20007ffe0ff */
[----:B------:R-:W-:Y:S02]  /*17e0*/  UIADD3 UR4, UPT, UPT, UR5, UR10, URZ ;  /* 0x0000000a05047290 */ /* 0x000fe4000fffe0ff */
[----:B------:R-:W-:Y:S01]  /*17f0*/  IMAD R63, R63, R50, RZ ;  /* 0x000000323f3f7224 */ /* 0x000fe200078e02ff */
[----:B------:R-:W-:Y:S02]  /*1800*/  ISETP.NE.AND P1, PT, R73, R62, PT ;  /* 0x0000003e4900720c */ /* 0x000fe40003f25270 */
[----:B------:R-:W-:Y:S01]  /*1810*/  DFMA R64, -R64, R70, R74 ;  /* 0x000000464040722b */ /* 0x000fe2000000014a */
[----:B------:R-:W-:Y:S01]  /*1820*/  UIADD3 UR6, UPT, UPT, UR4, UR10, URZ ;  /* 0x0000000a04067290 */ /* 0x000fe2000fffe0ff */
[----:B------:R-:W-:-:S02]  /*1830*/  IADD3 R75, PT, PT, R51, -0x1, RZ ;  /* 0xffffffff334b7810 */ /* 0x000fc40007ffe0ff */
[----:B------:R-:W-:Y:S01]  /*1840*/  IADD3 R63, PT, PT, R63, R84, RZ ;  /* 0x000000543f3f7210 */ /* 0x000fe20007ffe0ff */
[----:B------:R-:W-:Y:S01]  /*1850*/  UIADD3 UR7, UPT, UPT, UR6, UR10, URZ ;  /* 0x0000000a06077290 */ /* 0x000fe2000fffe0ff */
[----:B------:R-:W-:Y:S02]  /*1860*/  ISETP.NE.AND P3, PT, R0, R75, PT ;  /* 0x0000004b0000720c */ /* 0x000fe40003f65270 */
[----:B------:R-:W-:Y:S01]  /*1870*/  DFMA R64, R70, R68, R64 ;  /* 0x000000444640722b */ /* 0x000fe20000000040 */
[----:B------:R-:W-:Y:S01]  /*1880*/  IMAD.WIDE R62, R63, 0x8, R52 ;  /* 0x000000083f3e7825 */ /* 0x000fe200078e0234 */
[----:B------:R-:W-:-:S05]  /*1890*/  UIADD3 UR11, UPT, UPT, UR7, UR10, URZ ;  /* 0x0000000a070b7290 */ /* 0x000fca000fffe0ff */
[----:B------:R2:W-:Y:S01]  /*18a0*/  STG.E.64 desc[UR8][R62.64], R64 ;  /* 0x000000403e007986 */ /* 0x0005e2000c101b08 */
[----:B------:R-:W-:Y:S06]  /*18b0*/  @P0 BRA `(.L_x_157) ;  /* 0x0000000000500947 */ /* 0x000fec0003800000 */
[C-C-:B--2---:R-:W-:Y:S02]  /*18c0*/  IMAD R65, R51.reuse, UR5, R0.reuse ;  /* 0x0000000533417c24 */ /* 0x144fe4000f8e0200 */
[C-C-:B------:R-:W-:Y:S02]  /*18d0*/  IMAD R77, R51.reuse, UR4, R0.reuse ;  /* 0x00000004334d7c24 */ /* 0x140fe4000f8e0200 */
[C-C-:B------:R-:W-:Y:S02]  /*18e0*/  IMAD R75, R51.reuse, UR6, R0.reuse ;  /* 0x00000006334b7c24 */ /* 0x140fe4000f8e0200 */
[--C-:B------:R-:W-:Y:S02]  /*18f0*/  IMAD R69, R51, UR7, R0.reuse ;  /* 0x0000000733457c24 */ /* 0x100fe4000f8e0200 */
[----:B------:R-:W-:Y:S02]  /*1900*/  IMAD R65, R65, R50, RZ ;  /* 0x0000003241417224 */ /* 0x000fe400078e02ff */
[----:B------:R-:W-:-:S02]  /*1910*/  IMAD R71, R51, UR11, R0 ;  /* 0x0000000b33477c24 */ /* 0x000fc4000f8e0200 */
[-C--:B------:R-:W-:Y:S02]  /*1920*/  IMAD R91, R77, R50.reuse, RZ ;  /* 0x000000324d5b7224 */ /* 0x080fe400078e02ff */
[-C--:B------:R-:W-:Y:S02]  /*1930*/  IMAD R85, R75, R50.reuse, RZ ;  /* 0x000000324b557224 */ /* 0x080fe400078e02ff */
[----:B------:R-:W-:Y:S02]  /*1940*/  IMAD R75, R69, R50, RZ ;  /* 0x00000032454b7224 */ /* 0x000fe400078e02ff */
[----:B------:R-:W-:-:S04]  /*1950*/  IMAD.WIDE R64, R65, 0x8, R52 ;  /* 0x0000000841407825 */ /* 0x000fc800078e0234 */
[----:B------:R-:W-:Y:S01]  /*1960*/  IMAD R77, R71, R50, RZ ;  /* 0x00000032474d7224 */ /* 0x000fe200078e02ff */
[----:B------:R0:W-:Y:S01]  /*1970*/  STG.E.64 desc[UR8][R64.64], R2 ;  /* 0x0000000240007986 */ /* 0x0001e2000c101b08 */
[----:B------:R-:W-:-:S04]  /*1980*/  IMAD.WIDE R68, R91, 0x8, R52 ;  /* 0x000000085b447825 */ /* 0x000fc800078e0234 */
[--C-:B------:R-:W-:Y:S01]  /*1990*/  IMAD.WIDE R70, R85, 0x8, R52.reuse ;  /* 0x0000000855467825 */ /* 0x100fe200078e0234 */
[----:B------:R0:W-:Y:S03]  /*19a0*/  STG.E.64 desc[UR8][R68.64], R14 ;  /* 0x0000000e44007986 */ /* 0x0001e6000c101b08 */
[--C-:B------:R-:W-:Y:S01]  /*19b0*/  IMAD.WIDE R74, R75, 0x8, R52.reuse ;  /* 0x000000084b4a7825 */ /* 0x100fe200078e0234 */
[----:B------:R0:W-:Y:S03]  /*19c0*/  STG.E.64 desc[UR8][R70.64], R26 ;  /* 0x0000001a46007986 */ /* 0x0001e6000c101b08 */
[----:B------:R-:W-:Y:S01]  /*19d0*/  IMAD.WIDE R76, R77, 0x8, R52 ;  /* 0x000000084d4c7825 */ /* 0x000fe200078e0234 */
[----:B------:R0:W-:Y:S04]  /*19e0*/  STG.E.64 desc[UR8][R74.64], R38 ;  /* 0x000000264a007986 */ /* 0x0001e8000c101b08 */
[----:B------:R0:W-:Y:S02]  /*19f0*/  STG.E.64 desc[UR8][R76.64], R80 ;  /* 0x000000504c007986 */ /* 0x0001e4000c101b08 */
.L_x_157:
[----:B------:R-:W-:Y:S05]  /*1a00*/  BSYNC.RECONVERGENT B0 ;  /* 0x0000000000007941 */ /* 0x000fea0003800200 */
.L_x_156:
[----:B------:R1:W-:Y:S04]  /*1a10*/  @!P1 STG.E.64 desc[UR8][R54.64], R4 ;  /* 0x0000000436009986 */ /* 0x0003e8000c101b08 */
[----:B------:R1:W-:Y:S04]  /*1a20*/  @!P1 STG.E.64 desc[UR8][R56.64], R16 ;  /* 0x0000001038009986 */ /* 0x0003e8000c101b08 */
[----:B------:R1:W-:Y:S04]  /*1a30*/  @!P1 STG.E.64 desc[UR8][R58.64], R28 ;  /* 0x0000001c3a009986 */ /* 0x0003e8000c101b08 */
[----:B------:R1:W-:Y:S04]  /*1a40*/  @!P1 STG.E.64 desc[UR8][R60.64], R40 ;  /* 0x000000283c009986 */ /* 0x0003e8000c101b08 */
[----:B------:R1:W-:Y:S01]  /*1a50*/  @!P1 STG.E.64 desc[UR8][R62.64], R82 ;  /* 0x000000523e009986 */ /* 0x0003e2000c101b08 */
[----:B------:R-:W-:Y:S05]  /*1a60*/  @P2 BRA `(.L_x_158) ;  /* 0x0000000000402947 */ /* 0x000fea0003800000 */
[----:B0-----:R-:W-:-:S04]  /*1a70*/  IMAD R2, R51, R50, RZ ;  /* 0x0000003233027224 */ /* 0x001fc800078e02ff */
[C-C-:B------:R-:W-:Y:S02]  /*1a80*/  IMAD R3, R2.reuse, UR5, R73.reuse ;  /* 0x0000000502037c24 */ /* 0x140fe4000f8e0249 */
[C-C-:B-1----:R-:W-:Y:S02]  /*1a90*/  IMAD R5, R2.reuse, UR4, R73.reuse ;  /* 0x0000000402057c24 */ /* 0x142fe4000f8e0249 */
[C-C-:B------:R-:W-:Y:S02]  /*1aa0*/  IMAD R15, R2.reuse, UR6, R73.reuse ;  /* 0x00000006020f7c24 */ /* 0x140fe4000f8e0249 */
[C-C-:B------:R-:W-:Y:S02]  /*1ab0*/  IMAD R17, R2.reuse, UR7, R73.reuse ;  /* 0x0000000702117c24 */ /* 0x140fe4000f8e0249 */
[----:B------:R-:W-:Y:S02]  /*1ac0*/  IMAD R27, R2, UR11, R73 ;  /* 0x0000000b021b7c24 */ /* 0x000fe4000f8e0249 */
[----:B------:R-:W-:-:S04]  /*1ad0*/  IMAD.WIDE R2, R3, 0x8, R52 ;  /* 0x0000000803027825 */ /* 0x000fc800078e0234 */
        /* <DEDUP_REMOVED lines=9> */
.L_x_158:
[----:B------:R4:W-:Y:S01]  /*1b70*/  @!P3 STG.E.64 desc[UR8][R54.64], R8 ;  /* 0x000000083600b986 */ /* 0x0009e2000c101b08 */
[----:B------:R-:W-:-:S03]  /*1b80*/  UISETP.NE.AND UP0, UPT, UR5, URZ, UPT ;  /* 0x000000ff0500728c */ /* 0x000fc6000bf05270 */
[----:B------:R4:W-:Y:S04]  /*1b90*/  @!P3 STG.E.64 desc[UR8][R56.64], R20 ;  /* 0x000000143800b986 */ /* 0x0009e8000c101b08 */
[----:B------:R4:W-:Y:S04]  /*1ba0*/  @!P3 STG.E.64 desc[UR8][R58.64], R32 ;  /* 0x000000203a00b986 */ /* 0x0009e8000c101b08 */
[----:B------:R4:W-:Y:S04]  /*1bb0*/  @!P3 STG.E.64 desc[UR8][R60.64], R44 ;  /* 0x0000002c3c00b986 */ /* 0x0009e8000c101b08 */
[----:B------:R4:W-:Y:S01]  /*1bc0*/  @!P3 STG.E.64 desc[UR8][R62.64], R86 ;  /* 0x000000563e00b986 */ /* 0x0009e2000c101b08 */
[----:B------:R-:W-:Y:S05]  /*1bd0*/  BRA.U UP0, `(.L_x_159) ;  /* 0x00000001004c7547 */ /* 0x000fea000b800000 */
[C---:B0--3--:R-:W-:Y:S02]  /*1be0*/  IMAD R2, R51.reuse, UR10, R0 ;  /* 0x0000000a33027c24 */ /* 0x049fe4000f8e0200 */
[-CC-:B------:R-:W-:Y:S02]  /*1bf0*/  IMAD R3, R0, R50.reuse, R73.reuse ;  /* 0x0000003200037224 */ /* 0x180fe400078e0249 */
[C---:B-1----:R-:W-:Y:S02]  /*1c00*/  IMAD R4, R51.reuse, UR10, R2 ;  /* 0x0000000a33047c24 */ /* 0x042fe4000f8e0202 */
[-CC-:B------:R-:W-:Y:S02]  /*1c10*/  IMAD R5, R2, R50.reuse, R73.reuse ;  /* 0x0000003202057224 */ /* 0x180fe400078e0249 */
[----:B------:R-:W-:Y:S02]  /*1c20*/  IMAD R6, R51, UR10, R4 ;  /* 0x0000000a33067c24 */ /* 0x000fe4000f8e0204 */
[----:B------:R-:W-:-:S02]  /*1c30*/  IMAD R7, R4, R50, R73 ;  /* 0x0000003204077224 */ /* 0x000fc400078e0249 */
[----:B------:R-:W-:Y:S02]  /*1c40*/  IMAD R51, R51, UR10, R6 ;  /* 0x0000000a33337c24 */ /* 0x000fe4000f8e0206 */
[-CC-:B----4-:R-:W-:Y:S02]  /*1c50*/  IMAD R9, R6, R50.reuse, R73.reuse ;  /* 0x0000003206097224 */ /* 0x190fe400078e0249 */
[----:B------:R-:W-:Y:S02]  /*1c60*/  IMAD R51, R51, R50, R73 ;  /* 0x0000003233337224 */ /* 0x000fe400078e0249 */
        /* <DEDUP_REMOVED lines=10> */
.L_x_159:
[----:B------:R-:W-:-:S04]  /*1d10*/  UIADD3 UR4, UPT, UPT, UR10, -0x1, URZ ;  /* 0xffffffff0a047890 */ /* 0x000fc8000fffe0ff */
[----:B------:R-:W-:-:S06]  /*1d20*/  UISETP.NE.AND UP0, UPT, UR5, UR4, UPT ;  /* 0x000000040500728c */ /* 0x000fcc000bf05270 */
[----:B------:R-:W-:-:S13]  /*1d30*/  PLOP3.LUT P0, PT, PT, PT, UP0, 0x80, 0x8 ;  /* 0x000000000008781c */ /* 0x000fda0003f0f008 */
[----:B------:R-:W-:Y:S05]  /*1d40*/  @P0 EXIT ;  /* 0x000000000000094d */ /* 0x000fea0003800000 */
[----:B------:R-:W-:Y:S04]  /*1d50*/  STG.E.64 desc[UR8][R54.64], R12 ;  /* 0x0000000c36007986 */ /* 0x000fe8000c101b08 */
[----:B------:R-:W-:Y:S04]  /*1d60*/  STG.E.64 desc[UR8][R56.64], R24 ;  /* 0x0000001838007986 */ /* 0x000fe8000c101b08 */
[----:B------:R-:W-:Y:S04]  /*1d70*/  STG.E.64 desc[UR8][R58.64], R36 ;  /* 0x000000243a007986 */ /* 0x000fe8000c101b08 */
[----:B------:R-:W-:Y:S04]  /*1d80*/  STG.E.64 desc[UR8][R60.64], R48 ;  /* 0x000000303c007986 */ /* 0x000fe8000c101b08 */
[----:B------:R-:W-:Y:S01]  /*1d90*/  STG.E.64 desc[UR8][R62.64], R66 ;  /* 0x000000423e007986 */ /* 0x000fe2000c101b08 */
[----:B------:R-:W-:Y:S05]  /*1da0*/  EXIT ;  /* 0x000000000000794d */ /* 0x000fea0003800000 */
.L_x_160:
        /* <DEDUP_REMOVED lines=13> */
.L_x_241:


//--------------------- .text._Z18exact_rhs_kernel_zPdiii --------------------------
	.section	.text._Z18exact_rhs_kernel_zPdiii,"ax",@progbits
	.align	128
.text._Z18exact_rhs_kernel_zPdiii:
        .type           _Z18exact_rhs_kernel_zPdiii,@function
        .size           _Z18exact_rhs_kernel_zPdiii,(.L_x_242 - _Z18exact_rhs_kernel_zPdiii)
        .other          _Z18exact_rhs_kernel_zPdiii,@"STO_CUDA_ENTRY STV_DEFAULT"
_Z18exact_rhs_kernel_zPdiii:
[----:B------:R-:W-:Y:S01]  /*0000*/  LDC R1, c[0x0][0x37c] ;  /* 0x0000df00ff017b82 */ /* 0x000fe20000000800 */
[----:B------:R-:W0:Y:S07]  /*0010*/  S2R R5, SR_TID.Y ;  /* 0x0000000000057919 */ /* 0x000e2e0000002200 */
[----:B------:R-:W1:Y:S01]  /*0020*/  LDC R0, c[0x0][0x360] ;  /* 0x0000d800ff007b82 */ /* 0x000e620000000800 */
[----:B------:R-:W2:Y:S01]  /*0030*/  LDCU.64 UR6, c[0x0][0x388] ;  /* 0x00007100ff0677ac */ /* 0x000ea20008000a00 */
[----:B------:R-:W1:Y:S06]  /*0040*/  S2R R3, SR_TID.X ;  /* 0x0000000000037919 */ /* 0x000e6c0000002100 */
[----:B------:R-:W0:Y:S08]  /*0050*/  S2UR UR5, SR_CTAID.Y ;  /* 0x00000000000579c3 */ /* 0x000e300000002600 */
[----:B------:R-:W0:Y:S08]  /*0060*/  LDC R2, c[0x0][0x364] ;  /* 0x0000d900ff027b82 */ /* 0x000e300000000800 */
[----:B------:R-:W1:Y:S01]  /*0070*/  S2UR UR4, SR_CTAID.X ;  /* 0x00000000000479c3 */ /* 0x000e620000002500 */
[----:B0-----:R-:W-:Y:S01]  /*0080*/  IMAD R2, R2, UR5, R5 ;  /* 0x0000000502027c24 */ /* 0x001fe2000f8e0205 */
[----:B--2---:R-:W-:-:S03]  /*0090*/  UIADD3 UR5, UPT, UPT, UR6, -0x1, URZ ;  /* 0xffffffff06057890 */ /* 0x004fc6000fffe0ff */
[----:B------:R-:W-:Y:S02]  /*00a0*/  VIADD R2, R2, 0x1 ;  /* 0x0000000102027836 */ /* 0x000fe40000000000 */
[----:B-1----:R-:W-:Y:S01]  /*00b0*/  IMAD R0, R0, UR4, R3 ;  /* 0x0000000400007c24 */ /* 0x002fe2000f8e0203 */
[----:B------:R-:W-:Y:S02]  /*00c0*/  UIADD3 UR4, UPT, UPT, UR7, -0x1, URZ ;  /* 0xffffffff07047890 */ /* 0x000fe4000fffe0ff */
[----:B------:R-:W-:Y:S01]  /*00d0*/  ISETP.GE.AND P0, PT, R2, UR5, PT ;  /* 0x0000000502007c0c */ /* 0x000fe2000bf06270 */
[----:B------:R-:W-:-:S05]  /*00e0*/  VIADD R22, R0, 0x1 ;  /* 0x0000000100167836 */ /* 0x000fca0000000000 */
[----:B------:R-:W-:-:S13]  /*00f0*/  ISETP.GE.OR P0, PT, R22, UR4, P0 ;  /* 0x0000000416007c0c */ /* 0x000fda0008706670 */
[----:B------:R-:W-:Y:S05]  /*0100*/  @P0 EXIT ;  /* 0x000000000000094d */ /* 0x000fea0003800000 */
[----:B------:R-:W0:Y:S01]  /*0110*/  LDCU.128 UR4, c[0x3][0x60] ;  /* 0x00c00c00ff0477ac */ /* 0x000e220008000c00 */
[----:B------:R-:W1:Y:S01]  /*0120*/  LDC.64 R4, c[0x3][0x300] ;  /* 0x00c0c000ff047b82 */ /* 0x000e620000000a00 */
[----:B------:R-:W0:Y:S01]  /*0130*/  I2F.F64.U32 R2, R2 ;  /* 0x0000000200027312 */ /* 0x000e220000201800 */
[----:B------:R-:W-:Y:S01]  /*0140*/  BSSY.RECONVERGENT B0, `(.L_x_161) ;  /* 0x0000093000007945 */ /* 0x000fe20003800200 */
[----:B------:R-:W1:Y:S01]  /*0150*/  LDCU.64 UR64, c[0x3][0x378] ;  /* 0x00c06f00ff4077ac */ /* 0x000e620008000a00 */
[----:B------:R-:W2:Y:S04]  /*0160*/  LDCU.64 UR68, c[0x3][0x380] ;  /* 0x00c07000ff4477ac */ /* 0x000ea80008000a00 */
[----:B------:R-:W2:Y:S01]  /*0170*/  LDC.64 R10, c[0x3][0x308] ;  /* 0x00c0c200ff0a7b82 */ /* 0x000ea20000000a00 */
[----:B------:R-:W3:Y:S01]  /*0180*/  I2F.F64 R22, R22 ;  /* 0x0000001600167312 */ /* 0x000ee20000201c00 */
[----:B------:R-:W4:Y:S01]  /*0190*/  LDCU.64 UR54, c[0x3][0x288] ;  /* 0x00c05100ff3677ac */ /* 0x000f220008000a00 */
[----:B------:R-:W5:Y:S05]  /*01a0*/  LDCU.64 UR66, c[0x3][0x3a0] ;  /* 0x00c07400ff4277ac */ /* 0x000f6a0008000a00 */
[----:B------:R-:W5:Y:S01]  /*01b0*/  LDC.64 R6, c[0x3][0x328] ;  /* 0x00c0ca00ff067b82 */ /* 0x000f620000000a00 */
[----:B0-----:R-:W-:Y:S01]  /*01c0*/  DMUL R2, R2, UR4 ;  /* 0x0000000402027c28 */ /* 0x001fe20008000000 */
[----:B------:R-:W0:Y:S01]  /*01d0*/  LDCU.64 UR62, c[0x3][0x70] ;  /* 0x00c00e00ff3e77ac */ /* 0x000e220008000a00 */
[----:B------:R-:W5:Y:S05]  /*01e0*/  LDCU.64 UR56, c[0x3][0x388] ;  /* 0x00c07100ff3877ac */ /* 0x000f6a0008000a00 */
[----:B------:R-:W5:Y:S01]  /*01f0*/  LDC.64 R14, c[0x3][0x310] ;  /* 0x00c0c400ff0e7b82 */ /* 0x000f620000000a00 */
[----:B---3--:R-:W-:Y:S01]  /*0200*/  DMUL R22, R22, UR6 ;  /* 0x0000000616167c28 */ /* 0x008fe20008000000 */
[----:B------:R-:W3:Y:S01]  /*0210*/  LDCU.64 UR22, c[0x3][0x290] ;  /* 0x00c05200ff1677ac */ /* 0x000ee20008000a00 */
[C---:B-1----:R-:W-:Y:S01]  /*0220*/  DFMA R4, R2.reuse, UR64, R4 ;  /* 0x0000004002047c2b */ /* 0x042fe20008000004 */
[----:B------:R-:W1:Y:S04]  /*0230*/  LDCU.64 UR70, c[0x3][0x3a8] ;  /* 0x00c07500ff4677ac */ /* 0x000e680008000a00 */
[----:B------:R-:W1:Y:S01]  /*0240*/  LDC.64 R12, c[0x3][0x330] ;  /* 0x00c0cc00ff0c7b82 */ /* 0x000e620000000a00 */
[C---:B--2---:R-:W-:Y:S01]  /*0250*/  DFMA R10, R2.reuse, UR68, R10 ;  /* 0x00000044020a7c2b */ /* 0x044fe2000800000a */
[----:B------:R-:W2:Y:S01]  /*0260*/  LDCU.64 UR8, c[0x3][0x210] ;  /* 0x00c04200ff0877ac */ /* 0x000ea20008000a00 */
[----:B----4-:R-:W-:-:S02]  /*0270*/  DFMA R4, R2, R4, UR54 ;  /* 0x0000003602047e2b */ /* 0x010fc40008000004 */
[----:B0-----:R-:W-:Y:S01]  /*0280*/  DMUL R30, RZ, UR62 ;  /* 0x0000003eff1e7c28 */ /* 0x001fe20008000000 */
[----:B------:R-:W0:Y:S02]  /*0290*/  LDCU.64 UR12, c[0x3][0x2b0] ;  /* 0x00c05600ff0c77ac */ /* 0x000e240008000a00 */
[----:B------:R-:W4:Y:S01]  /*02a0*/  LDC.64 R16, c[0x3][0x338] ;  /* 0x00c0ce00ff107b82 */ /* 0x000f220000000a00 */
[----:B-----5:R-:W-:Y:S01]  /*02b0*/  DFMA R6, R22, UR66, R6 ;  /* 0x0000004216067c2b */ /* 0x020fe20008000006 */
[----:B------:R-:W5:Y:S01]  /*02c0*/  LDCU.64 UR16, c[0x3][0x3c8] ;  /* 0x00c07900ff1077ac */ /* 0x000f620008000a00 */
[C---:B---3--:R-:W-:Y:S01]  /*02d0*/  DFMA R10, R2.reuse, R10, UR22 ;  /* 0x00000016020a7e2b */ /* 0x048fe2000800000a */
[----:B------:R-:W4:Y:S04]  /*02e0*/  LDCU.64 UR58, c[0x3][0x3b0] ;  /* 0x00c07600ff3a77ac */ /* 0x000f280008000a00 */
[----:B------:R-:W5:Y:S01]  /*02f0*/  LDC.64 R8, c[0x3][0x350] ;  /* 0x00c0d400ff087b82 */ /* 0x000f620000000a00 */
[C---:B------:R-:W-:Y:S01]  /*0300*/  DFMA R14, R2.reuse, UR56, R14 ;  /* 0x00000038020e7c2b */ /* 0x040fe2000800000e */
[----:B------:R-:W3:Y:S01]  /*0310*/  LDCU.64 UR38, c[0x3][0x298] ;  /* 0x00c05300ff2677ac */ /* 0x000ee20008000a00 */
[----:B--2---:R-:W-:Y:S01]  /*0320*/  DFMA R4, R2, R4, UR8 ;  /* 0x0000000802047e2b */ /* 0x004fe20008000004 */
[----:B------:R-:W2:Y:S01]  /*0330*/  LDCU.64 UR24, c[0x3][0x218] ;  /* 0x00c04300ff1877ac */ /* 0x000ea20008000a00 */
[----:B-1----:R-:W-:-:S03]  /*0340*/  DFMA R12, R22, UR70, R12 ;  /* 0x00000046160c7c2b */ /* 0x002fc6000800000c */
[----:B------:R-:W1:Y:S01]  /*0350*/  LDC.64 R20, c[0x3][0x318] ;  /* 0x00c0c600ff147b82 */ /* 0x000e620000000a00 */
[C---:B0-----:R-:W-:Y:S01]  /*0360*/  DFMA R6, R22.reuse, R6, UR12 ;  /* 0x0000000c16067e2b */ /* 0x041fe20008000006 */
[----:B------:R-:W0:Y:S01]  /*0370*/  LDCU.64 UR28, c[0x3][0x2b8] ;  /* 0x00c05700ff1c77ac */ /* 0x000e220008000a00 */
[----:B------:R-:W0:Y:S05]  /*0380*/  LDCU.64 UR20, c[0x3][0x1e8] ;  /* 0x00c03d00ff1477ac */ /* 0x000e2a0008000a00 */
[----:B------:R-:W1:Y:S01]  /*0390*/  LDC.64 R26, c[0x3][0x320] ;  /* 0x00c0c800ff1a7b82 */ /* 0x000e620000000a00 */
[----:B----4-:R-:W-:Y:S01]  /*03a0*/  DFMA R16, R22, UR58, R16 ;  /* 0x0000003a16107c2b */ /* 0x010fe20008000010 */
[----:B------:R-:W4:Y:S01]  /*03b0*/  LDCU.64 UR14, c[0x3][0x238] ;  /* 0x00c04700ff0e77ac */ /* 0x000f220008000a00 */
[----:B---3--:R-:W-:Y:S01]  /*03c0*/  DFMA R14, R2, R14, UR38 ;  /* 0x00000026020e7e2b */ /* 0x008fe2000800000e */
[----:B------:R-:W3:Y:S01]  /*03d0*/  LDCU.64 UR18, c[0x3][0x2d8] ;  /* 0x00c05b00ff1277ac */ /* 0x000ee20008000a00 */
[----:B-----5:R-:W-:-:S03]  /*03e0*/  DFMA R8, R30, UR16, R8 ;  /* 0x000000101e087c2b */ /* 0x020fc60008000008 */
[----:B------:R-:W5:Y:S01]  /*03f0*/  LDC.64 R24, c[0x3][0x340] ;  /* 0x00c0d000ff187b82 */ /* 0x000f620000000a00 */
[----:B--2---:R-:W-:Y:S01]  /*0400*/  DFMA R10, R2, R10, UR24 ;  /* 0x00000018020a7e2b */ /* 0x004fe2000800000a */
[----:B------:R-:W2:Y:S01]  /*0410*/  LDCU.64 UR44, c[0x3][0x2c0] ;  /* 0x00c05800ff2c77ac */ /* 0x000ea20008000a00 */
[----:B0-----:R-:W-:Y:S01]  /*0420*/  DFMA R12, R22, R12, UR28 ;  /* 0x0000001c160c7e2b */ /* 0x001fe2000800000c */
[----:B------:R-:W0:Y:S04]  /*0430*/  LDCU.64 UR40, c[0x3][0x220] ;  /* 0x00c04400ff2877ac */ /* 0x000e280008000a00 */
[----:B------:R-:W5:Y:S01]  /*0440*/  LDC.64 R28, c[0x3][0x348] ;  /* 0x00c0d200ff1c7b82 */ /* 0x000f620000000a00 */
[----:B------:R-:W-:Y:S01]  /*0450*/  DFMA R4, R2, R4, UR20 ;  /* 0x0000001402047e2b */ /* 0x000fe20008000004 */
[----:B------:R-:W0:Y:S01]  /*0460*/  LDCU.64 UR26, c[0x3][0x1f0] ;  /* 0x00c03e00ff1a77ac */ /* 0x000e220008000a00 */
[----:B----4-:R-:W-:Y:S01]  /*0470*/  DFMA R6, R22, R6, UR14 ;  /* 0x0000000e16067e2b */ /* 0x010fe20008000006 */
[----:B------:R-:W4:Y:S01]  /*0480*/  LDCU.64 UR30, c[0x3][0x240] ;  /* 0x00c04800ff1e77ac */ /* 0x000f220008000a00 */
[----:B---3--:R-:W-:-:S03]  /*0490*/  DFMA R8, R30, R8, UR18 ;  /* 0x000000121e087e2b */ /* 0x008fc60008000008 */
[----:B------:R-:W3:Y:S01]  /*04a0*/  LDC.64 R34, c[0x3][0x368] ;  /* 0x00c0da00ff227b82 */ /* 0x000ee20000000a00 */
[----:B------:R-:W1:Y:S01]  /*04b0*/  LDCU.64 UR10, c[0x3][0x260] ;  /* 0x00c04c00ff0a77ac */ /* 0x000e620008000a00 */
[----:B--2---:R-:W-:Y:S01]  /*04c0*/  DFMA R18, R22, R16, UR44 ;  /* 0x0000002c16127e2b */ /* 0x004fe20008000010 */
[----:B------:R-:W2:Y:S01]  /*04d0*/  LDCU.64 UR46, c[0x3][0x248] ;  /* 0x00c04900ff2e77ac */ /* 0x000ea20008000a00 */
[----:B0-----:R-:W-:-:S04]  /*04e0*/  DFMA R16, R2, R14, UR40 ;  /* 0x0000002802107e2b */ /* 0x001fc8000800000e */
[----:B------:R-:W0:Y:S01]  /*04f0*/  LDC.64 R36, c[0x3][0x370] ;  /* 0x00c0dc00ff247b82 */ /* 0x000e220000000a00 */
[----:B------:R-:W2:Y:S01]  /*0500*/  LDCU.64 UR42, c[0x3][0x1f8] ;  /* 0x00c03f00ff2a77ac */ /* 0x000ea20008000a00 */
[----:B------:R-:W-:Y:S02]  /*0510*/  DFMA R14, R22, R6, R4 ;  /* 0x00000006160e722b */ /* 0x000fe40000000004 */
[----:B------:R-:W-:Y:S01]  /*0520*/  DFMA R10, R2, R10, UR26 ;  /* 0x0000001a020a7e2b */ /* 0x000fe2000800000a */
[----:B------:R-:W5:Y:S01]  /*0530*/  LDCU.64 UR4, c[0x3][0x390] ;  /* 0x00c07200ff0477ac */ /* 0x000f620008000a00 */
[----:B----4-:R-:W-:Y:S01]  /*0540*/  DFMA R12, R22, R12, UR30 ;  /* 0x0000001e160c7e2b */ /* 0x010fe2000800000c */
[----:B------:R-:W4:Y:S01]  /*0550*/  LDCU.64 UR16, c[0x3][0x398] ;  /* 0x00c07300ff1077ac */ /* 0x000f220008000a00 */
[----:B-1----:R-:W-:Y:S01]  /*0560*/  DFMA R8, R30, R8, UR10 ;  /* 0x0000000a1e087e2b */ /* 0x002fe20008000008 */
[----:B------:R-:W1:Y:S01]  /*0570*/  LDCU.64 UR6, c[0x3][0x2a0] ;  /* 0x00c05400ff0677ac */ /* 0x000e620008000a00 */
[----:B--2---:R-:W-:Y:S01]  /*0580*/  DFMA R4, R22, R18, UR46 ;  /* 0x0000002e16047e2b */ /* 0x004fe20008000012 */
[----:B------:R-:W2:Y:S01]  /*0590*/  LDCU.64 UR14, c[0x3][0x2a8] ;  /* 0x00c05500ff0e77ac */ /* 0x000ea20008000a00 */
[----:B------:R-:W-:Y:S01]  /*05a0*/  DFMA R18, R2, R16, UR42 ;  /* 0x0000002a02127e2b */ /* 0x000fe20008000010 */
[----:B------:R-:W3:Y:S01]  /*05b0*/  LDCU.64 UR64, c[0x3][0x3b8] ;  /* 0x00c07700ff4077ac */ /* 0x000ee20008000a00 */
[----:B------:R-:W-:-:S02]  /*05c0*/  DFMA R16, R22, R12, R10 ;  /* 0x0000000c1610722b */ /* 0x000fc4000000000a */
[----:B-----5:R-:W-:Y:S01]  /*05d0*/  DFMA R6, R2, UR4, R20 ;  /* 0x0000000402067c2b */ /* 0x020fe20008000014 */
[----:B------:R-:W5:Y:S01]  /*05e0*/  LDCU.64 UR20, c[0x3][0x3c0] ;  /* 0x00c07800ff1477ac */ /* 0x000f620008000a00 */
[----:B------:R-:W-:Y:S02]  /*05f0*/  DFMA R32, R30, R8, R14 ;  /* 0x000000081e20722b */ /* 0x000fe4000000000e */
[----:B----4-:R-:W-:Y:S01]  /*0600*/  DFMA R10, R2, UR16, R26 ;  /* 0x00000010020a7c2b */ /* 0x010fe2000800001a */
[----:B------:R-:W4:Y:S01]  /*0610*/  LDCU.64 UR18, c[0x3][0x230] ;  /* 0x00c04600ff1277ac */ /* 0x000f220008000a00 */
[----:B------:R-:W-:Y:S01]  /*0620*/  DFMA R18, R22, R4, R18 ;  /* 0x000000041612722b */ /* 0x000fe20000000012 */
[----:B------:R-:W0:Y:S01]  /*0630*/  LDC.64 R26, c[0x3][0x358] ;  /* 0x00c0d600ff1a7b82 */ /* 0x000e220000000a00 */
[C---:B-1----:R-:W-:Y:S01]  /*0640*/  DFMA R6, R2.reuse, R6, UR6 ;  /* 0x0000000602067e2b */ /* 0x042fe20008000006 */
[----:B------:R-:W1:Y:S01]  /*0650*/  LDCU.64 UR54, c[0x3][0x2c8] ;  /* 0x00c05900ff3677ac */ /* 0x000e620008000a00 */
[----:B------:R-:W1:Y:S02]  /*0660*/  MUFU.RCP64H R13, R33 ;  /* 0x00000021000d7308 */ /* 0x000e640000001800 */
[----:B--2---:R-:W-:Y:S01]  /*0670*/  DFMA R10, R2, R10, UR14 ;  /* 0x0000000e020a7e2b */ /* 0x004fe2000800000a */
[----:B------:R-:W2:Y:S01]  /*0680*/  LDCU.64 UR10, c[0x3][0x2d0] ;  /* 0x00c05a00ff0a77ac */ /* 0x000ea20008000a00 */
[----:B------:R-:W-:Y:S01]  /*0690*/  IADD3 R12, PT, PT, R33, 0x300402, RZ ;  /* 0x00300402210c7810 */ /* 0x000fe20007ffe0ff */
[C---:B---3--:R-:W-:Y:S01]  /*06a0*/  DFMA R4, R22.reuse, UR64, R24 ;  /* 0x0000004016047c2b */ /* 0x048fe20008000018 */
[----:B------:R-:W3:Y:S02]  /*06b0*/  LDCU.64 UR60, c[0x3][0x228] ;  /* 0x00c04500ff3c77ac */ /* 0x000ee40008000a00 */
[----:B------:R-:W-:Y:S01]  /*06c0*/  FSETP.GEU.AND P0, PT, |R12|, 5.8789094863358348022e-39, PT ;  /* 0x004004020c00780b */ /* 0x000fe20003f0e200 */
[----:B-----5:R-:W-:Y:S01]  /*06d0*/  DFMA R8, R22, UR20, R28 ;  /* 0x0000001416087c2b */ /* 0x020fe2000800001c */
[----:B------:R-:W5:Y:S01]  /*06e0*/  LDCU.64 UR4, c[0x3][0x208] ;  /* 0x00c04100ff0477ac */ /* 0x000f620008000a00 */
[----:B------:R-:W0:Y:S01]  /*06f0*/  LDC.64 R28, c[0x3][0x360] ;  /* 0x00c0d800ff1c7b82 */ /* 0x000e220000000a00 */
[----:B----4-:R-:W-:Y:S01]  /*0700*/  DFMA R10, R2, R10, UR18 ;  /* 0x00000012020a7e2b */ /* 0x010fe2000800000a */
[----:B------:R-:W4:Y:S01]  /*0710*/  LDCU.64 UR12, c[0x3][0x250] ;  /* 0x00c04a00ff0c77ac */ /* 0x000f220008000a00 */
[----:B-1----:R-:W-:Y:S01]  /*0720*/  DFMA R4, R22, R4, UR54 ;  /* 0x0000003616047e2b */ /* 0x002fe20008000004 */
[----:B------:R-:W1:Y:S01]  /*0730*/  LDCU.64 UR62, c[0x3][0x200] ;  /* 0x00c04000ff3e77ac */ /* 0x000e620008000a00 */
[----:B------:R-:W-:-:S02]  /*0740*/  DFMA R24, -R32, R12, 1 ;  /* 0x3ff000002018742b */ /* 0x000fc4000000010c */
[----:B--2---:R-:W-:Y:S01]  /*0750*/  DFMA R8, R22, R8, UR10 ;  /* 0x0000000a16087e2b */ /* 0x004fe20008000008 */
[----:B------:R-:W2:Y:S01]  /*0760*/  LDCU.64 UR6, c[0x3][0x258] ;  /* 0x00c04b00ff0677ac */ /* 0x000ea20008000a00 */
[----:B---3--:R-:W-:Y:S01]  /*0770*/  DFMA R6, R2, R6, UR60 ;  /* 0x0000003c02067e2b */ /* 0x008fe20008000006 */
[----:B------:R-:W0:Y:S03]  /*0780*/  LDCU.64 UR32, c[0x3][0x3d0] ;  /* 0x00c07a00ff2077ac */ /* 0x000e260008000a00 */
[----:B------:R-:W-:Y:S02]  /*0790*/  DFMA R24, R24, R24, R24 ;  /* 0x000000181818722b */ /* 0x000fe40000000018 */
[----:B-----5:R-:W-:Y:S01]  /*07a0*/  DFMA R10, R2, R10, UR4 ;  /* 0x00000004020a7e2b */ /* 0x020fe2000800000a */
[----:B------:R-:W3:Y:S01]  /*07b0*/  LDCU.64 UR48, c[0x3][0x3d8] ;  /* 0x00c07b00ff3077ac */ /* 0x000ee20008000a00 */
[----:B----4-:R-:W-:Y:S01]  /*07c0*/  DFMA R4, R22, R4, UR12 ;  /* 0x0000000c16047e2b */ /* 0x010fe20008000004 */
[----:B------:R-:W4:Y:S01]  /*07d0*/  LDCU.64 UR8, c[0x3][0x3e0] ;  /* 0x00c07c00ff0877ac */ /* 0x000f220008000a00 */
[----:B-1----:R-:W-:Y:S01]  /*07e0*/  DFMA R6, R2, R6, UR62 ;  /* 0x0000003e02067e2b */ /* 0x002fe20008000006 */
[----:B------:R-:W1:Y:S01]  /*07f0*/  LDCU.64 UR10, c[0x3][0x3e8] ;  /* 0x00c07d00ff0a77ac */ /* 0x000e620008000a00 */
[C---:B--2---:R-:W-:Y:S01]  /*0800*/  DFMA R8, R22.reuse, R8, UR6 ;  /* 0x0000000616087e2b */ /* 0x044fe20008000008 */
[----:B------:R-:W2:Y:S05]  /*0810*/  LDCU.64 UR34, c[0x3][0x2e0] ;  /* 0x00c05c00ff2277ac */ /* 0x000eaa0008000a00 */
[----:B------:R-:W-:Y:S01]  /*0820*/  DFMA R20, R22, R4, R6 ;  /* 0x000000041614722b */ /* 0x000fe20000000006 */
[----:B------:R-:W5:Y:S01]  /*0830*/  LDCU.64 UR50, c[0x3][0x2e8] ;  /* 0x00c05d00ff3277ac */ /* 0x000f620008000a00 */
[----:B0-----:R-:W-:-:S02]  /*0840*/  DFMA R2, R30, UR32, R26 ;  /* 0x000000201e027c2b */ /* 0x001fc4000800001a */
[----:B------:R-:W-:Y:S01]  /*0850*/  DFMA R22, R22, R8, R10 ;  /* 0x000000081616722b */ /* 0x000fe2000000000a */
[----:B------:R-:W0:Y:S01]  /*0860*/  LDCU.64 UR4, c[0x3][0x2f0] ;  /* 0x00c05e00ff0477ac */ /* 0x000e220008000a00 */
[C---:B---3--:R-:W-:Y:S02]  /*0870*/  DFMA R4, R30.reuse, UR48, R28 ;  /* 0x000000301e047c2b */ /* 0x048fe4000800001c */
[----:B----4-:R-:W-:Y:S01]  /*0880*/  DFMA R6, R30, UR8, R34 ;  /* 0x000000081e067c2b */ /* 0x010fe20008000022 */
[----:B------:R-:W3:Y:S01]  /*0890*/  LDCU.64 UR12, c[0x3][0x2f8] ;  /* 0x00c05f00ff0c77ac */ /* 0x000ee20008000a00 */
[----:B------:R-:W-:Y:S02]  /*08a0*/  DFMA R10, R12, R24, R12 ;  /* 0x000000180c0a722b */ /* 0x000fe4000000000c */
[C---:B-1----:R-:W-:Y:S01]  /*08b0*/  DFMA R8, R30.reuse, UR10, R36 ;  /* 0x0000000a1e087c2b */ /* 0x042fe20008000024 */
[----:B------:R-:W1:Y:S01]  /*08c0*/  LDCU.64 UR36, c[0x3][0x268] ;  /* 0x00c04d00ff2477ac */ /* 0x000e620008000a00 */
[C---:B--2---:R-:W-:Y:S01]  /*08d0*/  DFMA R2, R30.reuse, R2, UR34 ;  /* 0x000000221e027e2b */ /* 0x044fe20008000002 */
[----:B------:R-:W2:Y:S01]  /*08e0*/  LDCU.64 UR52, c[0x3][0x270] ;  /* 0x00c04e00ff3477ac */ /* 0x000ea20008000a00 */
[C---:B-----5:R-:W-:Y:S01]  /*08f0*/  DFMA R4, R30.reuse, R4, UR50 ;  /* 0x000000321e047e2b */ /* 0x060fe20008000004 */
[----:B------:R-:W4:Y:S01]  /*0900*/  LDCU.64 UR6, c[0x3][0x278] ;  /* 0x00c04f00ff0677ac */ /* 0x000f220008000a00 */
[C---:B0-----:R-:W-:Y:S01]  /*0910*/  DFMA R6, R30.reuse, R6, UR4 ;  /* 0x000000041e067e2b */ /* 0x041fe20008000006 */
[----:B------:R-:W0:Y:S01]  /*0920*/  LDCU.64 UR14, c[0x3][0x280] ;  /* 0x00c05000ff0e77ac */ /* 0x000e220008000a00 */
[----:B---3--:R-:W-:-:S02]  /*0930*/  DFMA R8, R30, R8, UR12 ;  /* 0x0000000c1e087e2b */ /* 0x008fc40008000008 */
[----:B-1----:R-:W-:Y:S02]  /*0940*/  DFMA R24, R30, R2, UR36 ;  /* 0x000000241e187e2b */ /* 0x002fe40008000002 */
[----:B------:R-:W-:Y:S02]  /*0950*/  DFMA R2, -R32, R10, 1 ;  /* 0x3ff000002002742b */ /* 0x000fe4000000010a */
[C---:B--2---:R-:W-:Y:S02]  /*0960*/  DFMA R4, R30.reuse, R4, UR52 ;  /* 0x000000341e047e2b */ /* 0x044fe40008000004 */
[C---:B----4-:R-:W-:Y:S02]  /*0970*/  DFMA R6, R30.reuse, R6, UR6 ;  /* 0x000000061e067e2b */ /* 0x050fe40008000006 */
[C---:B------:R-:W-:Y:S02]  /*0980*/  DFMA R24, R30.reuse, R24, R16 ;  /* 0x000000181e18722b */ /* 0x040fe40000000010 */
[----:B0-----:R-:W-:-:S02]  /*0990*/  DFMA R8, R30, R8, UR14 ;  /* 0x0000000e1e087e2b */ /* 0x001fc40008000008 */
[C---:B------:R-:W-:Y:S02]  /*09a0*/  DFMA R26, R30.reuse, R4, R18 ;  /* 0x000000041e1a722b */ /* 0x040fe40000000012 */
[----:B------:R-:W-:Y:S02]  /*09b0*/  DFMA R28, R30, R6, R20 ;  /* 0x000000061e1c722b */ /* 0x000fe40000000014 */
[----:B------:R-:W-:Y:S02]  /*09c0*/  DFMA R2, R10, R2, R10 ;  /* 0x000000020a02722b */ /* 0x000fe4000000000a */
[----:B------:R-:W-:Y:S01]  /*09d0*/  DFMA R30, R30, R8, R22 ;  /* 0x000000081e1e722b */ /* 0x000fe20000000016 */
[----:B------:R-:W-:Y:S10]  /*09e0*/  @P0 BRA `(.L_x_162) ;  /* 0x0000000000200947 */ /* 0x000ff40003800000 */
[----:B------:R-:W-:Y:S01]  /*09f0*/  LOP3.LUT R2, R33, 0x7fffffff, RZ, 0xc0, !PT ;  /* 0x7fffffff21027812 */ /* 0x000fe200078ec0ff */
[----:B------:R-:W-:Y:S01]  /*0a00*/  IMAD.MOV.U32 R84, RZ, RZ, R32 ;  /* 0x000000ffff547224 */ /* 0x000fe200078e0020 */
[----:B------:R-:W-:Y:S01]  /*0a10*/  MOV R98, 0xa50 ;  /* 0x00000a5000627802 */ /* 0x000fe20000000f00 */
[----:B------:R-:W-:Y:S01]  /*0a20*/  IMAD.MOV.U32 R61, RZ, RZ, R33 ;  /* 0x000000ffff3d7224 */ /* 0x000fe200078e0021 */
[----:B------:R-:W-:-:S07]  /*0a30*/  IADD3 R97, PT, PT, R2, -0x100000, RZ ;  /* 0xfff0000002617810 */ /* 0x000fce0007ffe0ff */
[----:B------:R-:W-:Y:S05]  /*0a40*/  CALL.REL.NOINC `($__internal_9_$__cuda_sm20_dblrcp_rn_slowpath_v3) ;  /* 0x0000002400407944 */ /* 0x000fea0003c00000 */
[----:B------:R-:W-:Y:S02]  /*0a50*/  IMAD.MOV.U32 R2, RZ, RZ, R84 ;  /* 0x000000ffff027224 */ /* 0x000fe400078e0054 */
[----:B------:R-:W-:-:S07]  /*0a60*/  IMAD.MOV.U32 R3, RZ, RZ, R85 ;  /* 0x000000ffff037224 */ /* 0x000fce00078e0055 */
.L_x_162:
[----:B------:R-:W-:Y:S05]  /*0a70*/  BSYNC.RECONVERGENT B0 ;  /* 0x0000000000007941 */ /* 0x000fea0003800200 */
.L_x_161:
[----:B------:R-:W0:Y:S01]  /*0a80*/  LDC.64 R4, c[0x3][0x3c8] ;  /* 0x00c0f200ff047b82 */ /* 0x000e220000000a00 */
[----:B------:R-:W0:Y:S01]  /*0a90*/  LDCU.64 UR4, c[0x3][0x70] ;  /* 0x00c00e00ff0477ac */ /* 0x000e220008000a00 */
[-C--:B------:R-:W-:Y:S01]  /*0aa0*/  DMUL R90, R28, R2.reuse ;  /* 0x000000021c5a7228 */ /* 0x080fe20000000000 */
[----:B------:R-:W-:Y:S01]  /*0ab0*/  BSSY.RECONVERGENT B0, `(.L_x_163) ;  /* 0x000003c000007945 */ /* 0x000fe20003800200 */
[-C--:B------:R-:W-:Y:S02]  /*0ac0*/  DMUL R82, R24, R2.reuse ;  /* 0x0000000218527228 */ /* 0x080fe40000000000 */
[----:B------:R-:W-:Y:S02]  /*0ad0*/  DMUL R88, R26, R2 ;  /* 0x000000021a587228 */ /* 0x000fe40000000000 */
[----:B------:R-:W0:Y:S08]  /*0ae0*/  LDC.64 R6, c[0x3][0x350] ;  /* 0x00c0d400ff067b82 */ /* 0x000e300000000a00 */
[----:B------:R-:W1:Y:S08]  /*0af0*/  LDC.64 R8, c[0x3][0x2d8] ;  /* 0x00c0b600ff087b82 */ /* 0x000e700000000a00 */
[----:B------:R-:W2:Y:S01]  /*0b00*/  LDC.64 R10, c[0x3][0x260] ;  /* 0x00c09800ff0a7b82 */ /* 0x000ea20000000a00 */
[----:B0-----:R-:W-:-:S07]  /*0b10*/  DFMA R4, R4, UR4, R6 ;  /* 0x0000000404047c2b */ /* 0x001fce0008000006 */
[----:B------:R-:W0:Y:S01]  /*0b20*/  LDC.64 R12, c[0x3][0x3d8] ;  /* 0x00c0f600ff0c7b82 */ /* 0x000e220000000a00 */
[----:B-1----:R-:W-:-:S07]  /*0b30*/  DFMA R4, R4, UR4, R8 ;  /* 0x0000000404047c2b */ /* 0x002fce0008000008 */
[----:B------:R-:W0:Y:S01]  /*0b40*/  LDC.64 R44, c[0x3][0x360] ;  /* 0x00c0d800ff2c7b82 */ /* 0x000e220000000a00 */
[----:B--2---:R-:W-:-:S07]  /*0b50*/  DFMA R4, R4, UR4, R10 ;  /* 0x0000000404047c2b */ /* 0x004fce000800000a */
[----:B------:R-:W1:Y:S01]  /*0b60*/  LDC.64 R8, c[0x3][0x3d0] ;  /* 0x00c0f400ff087b82 */ /* 0x000e620000000a00 */
[----:B------:R-:W-:-:S07]  /*0b70*/  DFMA R42, R4, UR4, R14 ;  /* 0x00000004042a7c2b */ /* 0x000fce000800000e */
[----:B------:R-:W1:Y:S01]  /*0b80*/  LDC.64 R10, c[0x3][0x358] ;  /* 0x00c0d600ff0a7b82 */ /* 0x000e620000000a00 */
[----:B------:R-:W2:Y:S07]  /*0b90*/  MUFU.RCP64H R39, R43 ;  /* 0x0000002b00277308 */ /* 0x000eae0000001800 */
[----:B------:R-:W3:Y:S01]  /*0ba0*/  LDC.64 R52, c[0x3][0x368] ;  /* 0x00c0da00ff347b82 */ /* 0x000ee20000000a00 */
[----:B------:R-:W-:-:S04]  /*0bb0*/  IADD3 R38, PT, PT, R43, 0x300402, RZ ;  /* 0x003004022b267810 */ /* 0x000fc80007ffe0ff */
[----:B------:R-:W-:-:S03]  /*0bc0*/  FSETP.GEU.AND P0, PT, |R38|, 5.8789094863358348022e-39, PT ;  /* 0x004004022600780b */ /* 0x000fc60003f0e200 */
[----:B------:R-:W3:Y:S01]  /*0bd0*/  LDC.64 R50, c[0x3][0x3e0] ;  /* 0x00c0f800ff327b82 */ /* 0x000ee20000000a00 */
[----:B--2---:R-:W-:-:S07]  /*0be0*/  DFMA R4, -R42, R38, 1 ;  /* 0x3ff000002a04742b */ /* 0x004fce0000000126 */
[----:B------:R-:W2:Y:S01]  /*0bf0*/  LDC.64 R58, c[0x3][0x3e8] ;  /* 0x00c0fa00ff3a7b82 */ /* 0x000ea20000000a00 */
[----:B------:R-:W-:-:S07]  /*0c00*/  DFMA R4, R4, R4, R4 ;  /* 0x000000040404722b */ /* 0x000fce0000000004 */
[----:B------:R-:W2:Y:S01]  /*0c10*/  LDC.64 R60, c[0x3][0x370] ;  /* 0x00c0dc00ff3c7b82 */ /* 0x000ea20000000a00 */
[----:B------:R-:W-:-:S07]  /*0c20*/  DFMA R6, R38, R4, R38 ;  /* 0x000000042606722b */ /* 0x000fce0000000026 */
[----:B------:R-:W4:Y:S01]  /*0c30*/  LDC.64 R36, c[0x3][0x2e0] ;  /* 0x00c0b800ff247b82 */ /* 0x000f220000000a00 */
[----:B-1----:R-:W-:Y:S02]  /*0c40*/  DFMA R4, R8, UR4, R10 ;  /* 0x0000000408047c2b */ /* 0x002fe4000800000a */
[----:B0-----:R-:W-:Y:S02]  /*0c50*/  DFMA R8, R12, UR4, R44 ;  /* 0x000000040c087c2b */ /* 0x001fe4000800002c */
[----:B---3--:R-:W-:Y:S02]  /*0c60*/  DFMA R10, R50, UR4, R52 ;  /* 0x00000004320a7c2b */ /* 0x008fe40008000034 */
[----:B------:R-:W-:Y:S01]  /*0c70*/  DFMA R34, -R42, R6, 1 ;  /* 0x3ff000002a22742b */ /* 0x000fe20000000106 */
[----:B------:R-:W0:Y:S07]  /*0c80*/  LDC.64 R46, c[0x3][0x2e8] ;  /* 0x00c0ba00ff2e7b82 */ /* 0x000e2e0000000a00 */
[----:B------:R-:W-:Y:S01]  /*0c90*/  DFMA R6, R6, R34, R6 ;  /* 0x000000220606722b */ /* 0x000fe20000000006 */
[----:B------:R-:W1:Y:S01]  /*0ca0*/  LDC.64 R54, c[0x3][0x2f0] ;  /* 0x00c0bc00ff367b82 */ /* 0x000e620000000a00 */
[----:B--2---:R-:W-:-:S07]  /*0cb0*/  DFMA R12, R58, UR4, R60 ;  /* 0x000000043a0c7c2b */ /* 0x004fce000800003c */
[----:B------:R-:W2:Y:S01]  /*0cc0*/  LDC.64 R62, c[0x3][0x2f8] ;  /* 0x00c0be00ff3e7b82 */ /* 0x000ea20000000a00 */
[----:B----4-:R-:W-:-:S07]  /*0cd0*/  DFMA R4, R4, UR4, R36 ;  /* 0x0000000404047c2b */ /* 0x010fce0008000024 */
[----:B------:R-:W3:Y:S01]  /*0ce0*/  LDC.64 R40, c[0x3][0x268] ;  /* 0x00c09a00ff287b82 */ /* 0x000ee20000000a00 */
[----:B0-----:R-:W-:-:S07]  /*0cf0*/  DFMA R8, R8, UR4, R46 ;  /* 0x0000000408087c2b */ /* 0x001fce000800002e */
[----:B------:R-:W0:Y:S01]  /*0d00*/  LDC.64 R48, c[0x3][0x270] ;  /* 0x00c09c00ff307b82 */ /* 0x000e220000000a00 */
[----:B-1----:R-:W-:-:S07]  /*0d10*/  DFMA R10, R10, UR4, R54 ;  /* 0x000000040a0a7c2b */ /* 0x002fce0008000036 */
[----:B------:R-:W1:Y:S01]  /*0d20*/  LDC.64 R56, c[0x3][0x278] ;  /* 0x00c09e00ff387b82 */ /* 0x000e620000000a00 */
[----:B--2---:R-:W-:-:S07]  /*0d30*/  DFMA R12, R12, UR4, R62 ;  /* 0x000000040c0c7c2b */ /* 0x004fce000800003e */
[----:B------:R-:W2:Y:S01]  /*0d40*/  LDC.64 R64, c[0x3][0x280] ;  /* 0x00c0a000ff407b82 */ /* 0x000ea20000000a00 */
[----:B---3--:R-:W-:Y:S02]  /*0d50*/  DFMA R4, R4, UR4, R40 ;  /* 0x0000000404047c2b */ /* 0x008fe40008000028 */
[----:B0-----:R-:W-:-:S06]  /*0d60*/  DFMA R36, R8, UR4, R48 ;  /* 0x0000000408247c2b */ /* 0x001fcc0008000030 */
[----:B------:R-:W-:Y:S02]  /*0d70*/  DFMA R34, R4, UR4, R16 ;  /* 0x0000000404227c2b */ /* 0x000fe40008000010 */
[----:B------:R-:W-:Y:S02]  /*0d80*/  DMUL R8, R90, R90 ;  /* 0x0000005a5a087228 */ /* 0x000fe40000000000 */
[----:B-1----:R-:W-:Y:S02]  /*0d90*/  DFMA R10, R10, UR4, R56 ;  /* 0x000000040a0a7c2b */ /* 0x002fe40008000038 */
[----:B------:R-:W-:Y:S02]  /*0da0*/  DFMA R36, R36, UR4, R18 ;  /* 0x0000000424247c2b */ /* 0x000fe40008000012 */
[----:B--2---:R-:W-:-:S04]  /*0db0*/  DFMA R12, R12, UR4, R64 ;  /* 0x000000040c0c7c2b */ /* 0x004fc80008000040 */
[----:B------:R-:W-:-:S04]  /*0dc0*/  DFMA R38, R10, UR4, R20 ;  /* 0x000000040a267c2b */ /* 0x000fc80008000014 */
[----:B------:R-:W-:Y:S01]  /*0dd0*/  DFMA R40, R12, UR4, R22 ;  /* 0x000000040c287c2b */ /* 0x000fe20008000016 */
        /* <DEDUP_REMOVED lines=9> */
.L_x_164:
[----:B------:R-:W-:Y:S05]  /*0e70*/  BSYNC.RECONVERGENT B0 ;  /* 0x0000000000007941 */ /* 0x000fea0003800200 */
.L_x_163:
[----:B------:R-:W0:Y:S01]  /*0e80*/  LDC.64 R52, c[0x3][0x70] ;  /* 0x00c01c00ff347b82 */ /* 0x000e220000000a00 */
[----:B------:R-:W1:Y:S01]  /*0e90*/  LDCU.64 UR4, c[0x3][0x3c8] ;  /* 0x00c07900ff0477ac */ /* 0x000e620008000a00 */
[----:B------:R-:W-:Y:S01]  /*0ea0*/  BSSY.RECONVERGENT B0, `(.L_x_165) ;  /* 0x0000038000007945 */ /* 0x000fe20003800200 */
[----:B------:R-:W2:Y:S05]  /*0eb0*/  LDCU.64 UR6, c[0x3][0x2d8] ;  /* 0x00c05b00ff0677ac */ /* 0x000eaa0008000a00 */
[----:B------:R-:W1:Y:S01]  /*0ec0*/  LDC.64 R4, c[0x3][0x350] ;  /* 0x00c0d400ff047b82 */ /* 0x000e620000000a00 */
[----:B------:R-:W3:Y:S01]  /*0ed0*/  LDCU.128 UR8, c[0x3][0x260] ;  /* 0x00c04c00ff0877ac */ /* 0x000ee20008000c00 */
[----:B------:R-:W4:Y:S06]  /*0ee0*/  LDCU.128 UR20, c[0x3][0x3e0] ;  /* 0x00c07c00ff1477ac */ /* 0x000f2c0008000c00 */
[----:B------:R-:W5:Y:S01]  /*0ef0*/  LDC.64 R12, c[0x3][0x360] ;  /* 0x00c0d800ff0c7b82 */ /* 0x000f620000000a00 */
[----:B------:R-:W4:Y:S01]  /*0f00*/  LDCU.128 UR12, c[0x3][0x2e0] ;  /* 0x00c05c00ff0c77ac */ /* 0x000f220008000c00 */
[----:B------:R-:W4:Y:S01]  /*0f10*/  LDCU.128 UR24, c[0x3][0x2f0] ;  /* 0x00c05e00ff1877ac */ /* 0x000f220008000c00 */
[----:B0-----:R-:W-:-:S05]  /*0f20*/  DADD R52, R52, R52 ;  /* 0x0000000034347229 */ /* 0x001fca0000000034 */
[----:B------:R-:W4:Y:S01]  /*0f30*/  LDC.64 R44, c[0x3][0x368] ;  /* 0x00c0da00ff2c7b82 */ /* 0x000f220000000a00 */
[----:B------:R-:W0:Y:S02]  /*0f40*/  LDCU.128 UR16, c[0x3][0x270] ;  /* 0x00c04e00ff1077ac */ /* 0x000e240008000c00 */
[----:B-1----:R-:W-:-:S05]  /*0f50*/  DFMA R4, R52, UR4, R4 ;  /* 0x0000000434047c2b */ /* 0x002fca0008000004 */
[----:B------:R-:W1:Y:S03]  /*0f60*/  LDC.64 R48, c[0x3][0x370] ;  /* 0x00c0dc00ff307b82 */ /* 0x000e660000000a00 */
[C---:B--2---:R-:W-:Y:S01]  /*0f70*/  DFMA R4, R52.reuse, R4, UR6 ;  /* 0x0000000634047e2b */ /* 0x044fe20008000004 */
[----:B------:R-:W2:Y:S07]  /*0f80*/  LDCU.128 UR4, c[0x3][0x3d0] ;  /* 0x00c07a00ff0477ac */ /* 0x000eae0008000c00 */
[----:B---3--:R-:W-:-:S08]  /*0f90*/  DFMA R4, R52, R4, UR8 ;  /* 0x0000000834047e2b */ /* 0x008fd00008000004 */
[----:B------:R-:W-:Y:S02]  /*0fa0*/  DFMA R58, R52, R4, R14 ;  /* 0x00000004343a722b */ /* 0x000fe4000000000e */
[----:B------:R-:W2:Y:S04]  /*0fb0*/  LDC.64 R4, c[0x3][0x358] ;  /* 0x00c0d600ff047b82 */ /* 0x000ea80000000a00 */
[----:B------:R-:W3:Y:S04]  /*0fc0*/  MUFU.RCP64H R57, R59 ;  /* 0x0000003b00397308 */ /* 0x000ee80000001800 */
[----:B------:R-:W-:-:S04]  /*0fd0*/  IADD3 R56, PT, PT, R59, 0x300402, RZ ;  /* 0x003004023b387810 */ /* 0x000fc80007ffe0ff */
[----:B------:R-:W-:Y:S02]  /*0fe0*/  FSETP.GEU.AND P0, PT, |R56|, 5.8789094863358348022e-39, PT ;  /* 0x004004023800780b */ /* 0x000fe40003f0e200 */
[----:B---3--:R-:W-:Y:S02]  /*0ff0*/  DFMA R10, -R58, R56, 1 ;  /* 0x3ff000003a0a742b */ /* 0x008fe40000000138 */
[----:B--2---:R-:W-:Y:S01]  /*1000*/  DFMA R4, R52, UR4, R4 ;  /* 0x0000000434047c2b */ /* 0x004fe20008000004 */
[----:B------:R-:W2:Y:S05]  /*1010*/  LDCU.64 UR4, c[0x3][0x280] ;  /* 0x00c05000ff0477ac */ /* 0x000eaa0008000a00 */
[----:B------:R-:W-:-:S02]  /*1020*/  DFMA R46, R10, R10, R10 ;  /* 0x0000000a0a2e722b */ /* 0x000fc4000000000a */
[C---:B-----5:R-:W-:Y:S02]  /*1030*/  DFMA R10, R52.reuse, UR6, R12 ;  /* 0x00000006340a7c2b */ /* 0x060fe4000800000c */
[C---:B----4-:R-:W-:Y:S02]  /*1040*/  DFMA R12, R52.reuse, UR20, R44 ;  /* 0x00000014340c7c2b */ /* 0x050fe4000800002c */
[----:B-1----:R-:W-:Y:S02]  /*1050*/  DFMA R44, R52, UR22, R48 ;  /* 0x00000016342c7c2b */ /* 0x002fe40008000030 */
[----:B------:R-:W-:Y:S02]  /*1060*/  DFMA R46, R56, R46, R56 ;  /* 0x0000002e382e722b */ /* 0x000fe40000000038 */
[C---:B------:R-:W-:Y:S02]  /*1070*/  DFMA R4, R52.reuse, R4, UR12 ;  /* 0x0000000c34047e2b */ /* 0x040fe40008000004 */
[----:B------:R-:W-:-:S02]  /*1080*/  DFMA R10, R52, R10, UR14 ;  /* 0x0000000e340a7e2b */ /* 0x000fc4000800000a */
[C---:B------:R-:W-:Y:S02]  /*1090*/  DFMA R12, R52.reuse, R12, UR24 ;  /* 0x00000018340c7e2b */ /* 0x040fe4000800000c */
[----:B------:R-:W-:Y:S02]  /*10a0*/  DFMA R44, R52, R44, UR26 ;  /* 0x0000001a342c7e2b */ /* 0x000fe4000800002c */
[----:B------:R-:W-:Y:S02]  /*10b0*/  DFMA R48, -R58, R46, 1 ;  /* 0x3ff000003a30742b */ /* 0x000fe4000000012e */
[C---:B------:R-:W-:Y:S02]  /*10c0*/  DFMA R4, R52.reuse, R4, UR10 ;  /* 0x0000000a34047e2b */ /* 0x040fe40008000004 */
[C---:B0-----:R-:W-:Y:S02]  /*10d0*/  DFMA R10, R52.reuse, R10, UR16 ;  /* 0x00000010340a7e2b */ /* 0x041fe4000800000a */
[----:B------:R-:W-:-:S02]  /*10e0*/  DFMA R12, R52, R12, UR18 ;  /* 0x00000012340c7e2b */ /* 0x000fc4000800000c */
[----:B--2---:R-:W-:Y:S02]  /*10f0*/  DFMA R54, R52, R44, UR4 ;  /* 0x0000000434367e2b */ /* 0x004fe4000800002c */
[----:B------:R-:W-:Y:S02]  /*1100*/  DMUL R44, R38, R6 ;  /* 0x00000006262c7228 */ /* 0x000fe40000000000 */
[----:B------:R-:W-:Y:S02]  /*1110*/  DFMA R98, R46, R48, R46 ;  /* 0x000000302e62722b */ /* 0x000fe4000000002e */
[C---:B------:R-:W-:Y:S02]  /*1120*/  DFMA R46, R52.reuse, R4, R16 ;  /* 0x00000004342e722b */ /* 0x040fe40000000010 */
[C---:B------:R-:W-:Y:S02]  /*1130*/  DFMA R48, R52.reuse, R10, R18 ;  /* 0x0000000a3430722b */ /* 0x040fe40000000012 */
[----:B------:R-:W-:-:S02]  /*1140*/  DFMA R50, R52, R12, R20 ;  /* 0x0000000c3432722b */ /* 0x000fc40000000014 */
[----:B------:R-:W-:Y:S02]  /*1150*/  DFMA R52, R52, R54, R22 ;  /* 0x000000363434722b */ /* 0x000fe40000000016 */
[-C--:B------:R-:W-:Y:S02]  /*1160*/  DMUL R54, R34, R6.reuse ;  /* 0x0000000622367228 */ /* 0x080fe40000000000 */
[----:B------:R-:W-:Y:S02]  /*1170*/  DMUL R56, R36, R6 ;  /* 0x0000000624387228 */ /* 0x000fe40000000000 */
[----:B------:R-:W-:Y:S01]  /*1180*/  DMUL R10, R44, R44 ;  /* 0x0000002c2c0a7228 */ /* 0x000fe20000000000 */
        /* <DEDUP_REMOVED lines=9> */
.L_x_166:
[----:B------:R-:W-:Y:S05]  /*1220*/  BSYNC.RECONVERGENT B0 ;  /* 0x0000000000007941 */ /* 0x000fea0003800200 */
.L_x_165:
[----:B------:R-:W0:Y:S02]  /*1230*/  LDC R122, c[0x0][0x390] ;  /* 0x0000e400ff7a7b82 */ /* 0x000e240000000800 */
[----:B0-----:R-:W-:-:S13]  /*1240*/  ISETP.GE.AND P0, PT, R122, 0x3, PT ;  /* 0x000000037a00780c */ /* 0x001fda0003f06270 */
[----:B------:R-:W-:Y:S05]  /*1250*/  @!P0 EXIT ;  /* 0x000000000000894d */ /* 0x000fea0003800000 */
[----:B------:R-:W0:Y:S01]  /*1260*/  LDC.64 R68, c[0x3][0x1a8] ;  /* 0x00c06a00ff447b82 */ /* 0x000e220000000a00 */
[----:B------:R-:W-:Y:S01]  /*1270*/  DMUL R60, R30, R2 ;  /* 0x000000021e3c7228 */ /* 0x000fe20000000000 */
[----:B------:R-:W1:Y:S01]  /*1280*/  LDCU.64 UR42, c[0x0][0x358] ;  /* 0x00006b00ff2a77ac */ /* 0x000e620008000a00 */
[----:B------:R-:W-:Y:S02]  /*1290*/  DMUL R2, R36, R56 ;  /* 0x0000003824027228 */ /* 0x000fe40000000000 */
[-C--:B------:R-:W-:Y:S01]  /*12a0*/  DMUL R100, R48, R98.reuse ;  /* 0x0000006230647228 */ /* 0x080fe20000000000 */
[----:B------:R-:W2:Y:S01]  /*12b0*/  LDCU.64 UR60, c[0x3][0x70] ;  /* 0x00c00e00ff3c77ac */ /* 0x000ea20008000a00 */
[-C--:B------:R-:W-:Y:S01]  /*12c0*/  DMUL R104, R46, R98.reuse ;  /* 0x000000622e687228 */ /* 0x080fe20000000000 */
[----:B------:R-:W3:Y:S01]  /*12d0*/  LDC.64 R12, c[0x0][0x388] ;  /* 0x0000e200ff0c7b82 */ /* 0x000ee20000000a00 */
[----:B------:R-:W-:Y:S01]  /*12e0*/  DMUL R102, R50, R98 ;  /* 0x0000006232667228 */ /* 0x000fe20000000000 */
[----:B------:R-:W4:Y:S01]  /*12f0*/  LDCU.64 UR62, c[0x3][0x3c8] ;  /* 0x00c07900ff3e77ac */ /* 0x000f220008000a00 */
[----:B------:R-:W-:-:S02]  /*1300*/  DFMA R4, R34, R54, R2 ;  /* 0x000000362204722b */ /* 0x000fc40000000002 */
[----:B------:R-:W-:Y:S01]  /*1310*/  DMUL R64, R26, R88 ;  /* 0x000000581a407228 */ /* 0x000fe20000000000 */
[----:B------:R-:W0:Y:S01]  /*1320*/  LDCU.64 UR64, c[0x3][0x2d8] ;  /* 0x00c05b00ff4077ac */ /* 0x000e220008000a00 */
[----:B------:R-:W-:Y:S02]  /*1330*/  DMUL R2, R48, R100 ;  /* 0x0000006430027228 */ /* 0x000fe40000000000 */
[----:B------:R-:W-:Y:S01]  /*1340*/  DMUL R96, R102, R102 ;  /* 0x0000006666607228 */ /* 0x000fe20000000000 */
[----:B------:R-:W0:Y:S01]  /*1350*/  LDCU.64 UR66, c[0x3][0x280] ;  /* 0x00c05000ff4277ac */ /* 0x000e220008000a00 */
[----:B------:R-:W-:Y:S02]  /*1360*/  DFMA R62, R54, R54, R10 ;  /* 0x00000036363e722b */ /* 0x000fe4000000000a */
[----:B------:R-:W-:Y:S01]  /*1370*/  DFMA R66, R24, R82, R64 ;  /* 0x000000521842722b */ /* 0x000fe20000000040 */
[----:B------:R-:W0:Y:S01]  /*1380*/  LDCU UR59, c[0x0][0x390] ;  /* 0x00007200ff3b77ac */ /* 0x000e220008000800 */
[----:B------:R-:W-:-:S02]  /*1390*/  DFMA R2, R46, R104, R2 ;  /* 0x000000682e02722b */ /* 0x000fc40000000002 */
[----:B0-----:R-:W-:Y:S01]  /*13a0*/  DMUL R64, R68, 0.5 ;  /* 0x3fe0000044407828 */ /* 0x001fe20000000000 */
[----:B------:R-:W0:Y:S01]  /*13b0*/  LDCU.64 UR46, c[0x3][0x38] ;  /* 0x00c00700ff2e77ac */ /* 0x000e220008000a00 */
[----:B------:R-:W-:Y:S02]  /*13c0*/  DFMA R124, R82, R82, R8 ;  /* 0x00000052527c722b */ /* 0x000fe40000000008 */
[----:B------:R-:W-:Y:S01]  /*13d0*/  DFMA R92, R28, R90, R66 ;  /* 0x0000005a1c5c722b */ /* 0x000fe20000000042 */
[----:B------:R-:W0:Y:S01]  /*13e0*/  LDCU.64 UR48, c[0x3][0x1a0] ;  /* 0x00c03400ff3077ac */ /* 0x000e220008000a00 */
[----:B------:R-:W-:Y:S01]  /*13f0*/  DFMA R120, R104, R104, R96 ;  /* 0x000000686878722b */ /* 0x000fe20000000060 */
[----:B---3--:R-:W-:Y:S01]  /*1400*/  IMAD R68, R13, R122, RZ ;  /* 0x0000007a0d447224 */ /* 0x008fe200078e02ff */
[----:B------:R-:W-:Y:S01]  /*1410*/  DFMA R84, R50, R102, R2 ;  /* 0x000000663254722b */ /* 0x000fe20000000002 */
[----:B------:R-:W-:Y:S01]  /*1420*/  IADD3 R122, PT, PT, R122, -0x4, RZ ;  /* 0xfffffffc7a7a7810 */ /* 0x000fe20007ffe0ff */
[----:B------:R-:W-:Y:S01]  /*1430*/  DFMA R4, R38, R44, R4 ;  /* 0x0000002c2604722b */ /* 0x000fe20000000004 */
[C-C-:B------:R-:W-:Y:S01]  /*1440*/  IMAD R71, R68.reuse, 0x3, R13.reuse ;  /* 0x0000000344477824 */ /* 0x140fe200078e020d */
[CC--:B------:R-:W-:Y:S01]  /*1450*/  LEA R69, R68.reuse, R13.reuse, 0x1 ;  /* 0x0000000d44457211 */ /* 0x0c0fe200078e08ff */
[--C-:B------:R-:W-:Y:S01]  /*1460*/  IMAD R73, R68, 0x4, R13.reuse ;  /* 0x0000000444497824 */ /* 0x100fe200078e020d */
[C---:B------:R-:W-:Y:S01]  /*1470*/  IADD3 R75, PT, PT, R0.reuse, R13, R68 ;  /* 0x0000000d004b7210 */ /* 0x040fe20007ffe044 */
[C---:B------:R-:W-:Y:S01]  /*1480*/  IMAD.IADD R13, R0.reuse, 0x1, R13 ;  /* 0x00000001000d7824 */ /* 0x040fe200078e020d */
[C---:B------:R-:W-:Y:S01]  /*1490*/  IADD3 R69, PT, PT, R0.reuse, R69, RZ ;  /* 0x0000004500457210 */ /* 0x040fe20007ffe0ff */
[C---:B------:R-:W-:Y:S01]  /*14a0*/  IMAD.IADD R71, R0.reuse, 0x1, R71 ;  /* 0x0000000100477824 */ /* 0x040fe200078e0247 */
[----:B------:R-:W-:Y:S01]  /*14b0*/  DMUL R6, R40, R6 ;  /* 0x0000000628067228 */ /* 0x000fe20000000000 */
[----:B------:R-:W-:Y:S01]  /*14c0*/  IMAD.IADD R73, R0, 0x1, R73 ;  /* 0x0000000100497824 */ /* 0x000fe200078e0249 */
[----:B------:R-:W-:Y:S01]  /*14d0*/  DMUL R98, R52, R98 ;  /* 0x0000006234627228 */ /* 0x000fe20000000000 */
[-CC-:B------:R-:W-:Y:S01]  /*14e0*/  IMAD R0, R13, R12.reuse, R12.reuse ;  /* 0x0000000c0d007224 */ /* 0x180fe200078e020c */
[----:B------:R-:W-:Y:S01]  /*14f0*/  DFMA R62, R56, R56, R62 ;  /* 0x00000038383e722b */ /* 0x000fe2000000003e */
[-CC-:B------:R-:W-:Y:S01]  /*1500*/  IMAD R2, R75, R12.reuse, R12.reuse ;  /* 0x0000000c4b027224 */ /* 0x180fe200078e020c */
[----:B------:R-:W-:Y:S01]  /*1510*/  DFMA R124, R88, R88, R124 ;  /* 0x00000058587c722b */ /* 0x000fe2000000007c */
[----:B------:R-:W-:Y:S01]  /*1520*/  IMAD R3, R69, R12, R12 ;  /* 0x0000000c45037224 */ /* 0x000fe200078e020c */
[----:B------:R-:W-:Y:S01]  /*1530*/  DMUL R92, R92, 0.5 ;  /* 0x3fe000005c5c7828 */ /* 0x000fe20000000000 */
[----:B------:R-:W3:Y:S01]  /*1540*/  LDCU.64 UR52, c[0x3][0x198] ;  /* 0x00c03300ff3477ac */ /* 0x000ee20008000a00 */
[----:B------:R-:W-:-:S02]  /*1550*/  DFMA R120, R100, R100, R120 ;  /* 0x000000646478722b */ /* 0x000fc40000000078 */
[----:B------:R-:W-:Y:S01]  /*1560*/  DMUL R84, R84, 0.5 ;  /* 0x3fe0000054547828 */ /* 0x000fe20000000000 */
[----:B------:R-:W0:Y:S01]  /*1570*/  LDCU.64 UR56, c[0x3][0x1e0] ;  /* 0x00c03c00ff3877ac */ /* 0x000e220008000a00 */
[----:B------:R-:W-:Y:S01]  /*1580*/  DMUL R66, R4, 0.5 ;  /* 0x3fe0000004427828 */ /* 0x000fe20000000000 */
[-CC-:B------:R-:W-:Y:S01]  /*1590*/  IMAD R4, R71, R12.reuse, R12.reuse ;  /* 0x0000000c47047224 */ /* 0x180fe200078e020c */
[----:B------:R-:W0:Y:S01]  /*15a0*/  LDCU.128 UR4, c[0x3][0x260] ;  /* 0x00c04c00ff0477ac */ /* 0x000e220008000c00 */
[----:B------:R-:W-:Y:S01]  /*15b0*/  IMAD R5, R73, R12, R12 ;  /* 0x0000000c49057224 */ /* 0x000fe200078e020c */
[----:B------:R-:W0:Y:S01]  /*15c0*/  LDCU.128 UR8, c[0x3][0x3d0] ;  /* 0x00c07a00ff0877ac */ /* 0x000e220008000c00 */
[----:B------:R-:W0:Y:S01]  /*15d0*/  LDCU.128 UR12, c[0x3][0x2e0] ;  /* 0x00c05c00ff0c77ac */ /* 0x000e220008000c00 */
[----:B------:R-:W0:Y:S01]  /*15e0*/  LDCU.128 UR16, c[0x3][0x270] ;  /* 0x00c04e00ff1077ac */ /* 0x000e220008000c00 */
[----:B------:R-:W0:Y:S01]  /*15f0*/  LDCU.128 UR20, c[0x3][0x3e0] ;  /* 0x00c07c00ff1477ac */ /* 0x000e220008000c00 */
[----:B------:R-:W0:Y:S01]  /*1600*/  LDCU.128 UR24, c[0x3][0x2f0] ;  /* 0x00c05e00ff1877ac */ /* 0x000e220008000c00 */
[----:B------:R-:W0:Y:S01]  /*1610*/  LDCU.128 UR28, c[0x3][0x1c0] ;  /* 0x00c03800ff1c77ac */ /* 0x000e220008000c00 */
[----:B------:R-:W0:Y:S01]  /*1620*/  LDCU.128 UR32, c[0x3][0x1d0] ;  /* 0x00c03a00ff2077ac */ /* 0x000e220008000c00 */
[----:B------:R-:W0:Y:S01]  /*1630*/  LDCU.128 UR36, c[0x3][0x1b0] ;  /* 0x00c03600ff2477ac */ /* 0x000e220008000c00 */
[----:B------:R-:W0:Y:S01]  /*1640*/  LDCU.64 UR44, c[0x0][0x380] ;  /* 0x00007000ff2c77ac */ /* 0x000e220008000a00 */
[----:B-1234-:R-:W-:-:S05]  /*1650*/  UMOV UR40, 0x2 ;  /* 0x0000000200287882 */ /* 0x01efca0000000000 */
.L_x_176:
[----:B------:R-:W-:Y:S01]  /*1660*/  UIADD3 UR58, UPT, UPT, UR40, -0x1, URZ ;  /* 0xffffffff283a7890 */ /* 0x000fe2000fffe0ff */
[----:B------:R-:W-:Y:S01]  /*1670*/  IMAD.MOV.U32 R68, RZ, RZ, R32 ;  /* 0x000000ffff447224 */ /* 0x000fe200078e0020 */
[----:B------:R-:W-:Y:S01]  /*1680*/  UIADD3 UR40, UPT, UPT, UR40, 0x1, URZ ;  /* 0x0000000128287890 */ /* 0x000fe2000fffe0ff */
[----:B------:R-:W-:Y:S01]  /*1690*/  IMAD.MOV.U32 R69, RZ, RZ, R33 ;  /* 0x000000ffff457224 */ /* 0x000fe200078e0021 */
[----:B------:R-:W-:Y:S01]  /*16a0*/  MOV R70, R24 ;  /* 0x0000001800467202 */ /* 0x000fe20000000f00 */
[----:B------:R-:W-:Y:S01]  /*16b0*/  IMAD.MOV.U32 R71, RZ, RZ, R25 ;  /* 0x000000ffff477224 */ /* 0x000fe200078e0019 */
[----:B------:R-:W-:Y:S01]  /*16c0*/  UISETP.GE.AND UP0, UPT, UR40, UR59, UPT ;  /* 0x0000003b2800728c */ /* 0x000fe2000bf06270 */
        /* <DEDUP_REMOVED lines=17> */
[----:B------:R-:W-:Y:S01]  /*17e0*/  IMAD.MOV.U32 R29, RZ, RZ, R39 ;  /* 0x000000ffff1d7224 */ /* 0x000fe200078e0027 */
[----:B------:R-:W-:Y:S01]  /*17f0*/  MOV R39, R51 ;  /* 0x0000003300277202 */ /* 0x000fe20000000f00 */
[----:B------:R-:W-:Y:S02]  /*1800*/  IMAD.MOV.U32 R31, RZ, RZ, R41 ;  /* 0x000000ffff1f7224 */ /* 0x000fe400078e0029 */
[----:B------:R-:W-:Y:S02]  /*1810*/  IMAD.MOV.U32 R78, RZ, RZ, R54 ;  /* 0x000000ffff4e7224 */ /* 0x000fe400078e0036 */
[----:B------:R-:W-:Y:S02]  /*1820*/  IMAD.MOV.U32 R42, RZ, RZ, R58 ;  /* 0x000000ffff2a7224 */ /* 0x000fe400078e003a */
[----:B------:R-:W-:Y:S02]  /*1830*/  IMAD.MOV.U32 R34, RZ, RZ, R46 ;  /* 0x000000ffff227224 */ /* 0x000fe400078e002e */
[----:B------:R-:W-:-:S02]  /*1840*/  IMAD.MOV.U32 R35, RZ, RZ, R47 ;  /* 0x000000ffff237224 */ /* 0x000fc400078e002f */
[----:B------:R-:W-:Y:S02]  /*1850*/  IMAD.MOV.U32 R37, RZ, RZ, R49 ;  /* 0x000000ffff257224 */ /* 0x000fe400078e0031 */
[----:B------:R-:W-:Y:S02]  /*1860*/  IMAD.MOV.U32 R38, RZ, RZ, R50 ;  /* 0x000000ffff267224 */ /* 0x000fe400078e0032 */
[----:B------:R-:W-:Y:S02]  /*1870*/  IMAD.MOV.U32 R40, RZ, RZ, R52 ;  /* 0x000000ffff287224 */ /* 0x000fe400078e0034 */
[----:B------:R-:W-:Y:S01]  /*1880*/  IMAD.MOV.U32 R41, RZ, RZ, R53 ;  /* 0x000000ffff297224 */ /* 0x000fe200078e0035 */
[----:B------:R-:W-:Y:S06]  /*1890*/  BRA.U UP0, `(.L_x_167) ;  /* 0x00000001006c7547 */ /* 0x000fec000b800000 */
[----:B------:R-:W1:Y:S01]  /*18a0*/  LDC.64 R58, c[0x3][0x350] ;  /* 0x00c0d400ff3a7b82 */ /* 0x000e620000000a00 */
[----:B------:R-:W2:Y:S07]  /*18b0*/  I2F.F64.U32 R52, UR40 ;  /* 0x0000002800347d12 */ /* 0x000eae0008201800 */
[----:B------:R-:W0:Y:S08]  /*18c0*/  LDC.64 R46, c[0x3][0x358] ;  /* 0x00c0d600ff2e7b82 */ /* 0x000e300000000a00 */
[----:B------:R-:W3:Y:S01]  /*18d0*/  LDC.64 R48, c[0x3][0x360] ;  /* 0x00c0d800ff307b82 */ /* 0x000ee20000000a00 */
[----:B--2---:R-:W-:-:S07]  /*18e0*/  DMUL R52, R52, UR60 ;  /* 0x0000003c34347c28 */ /* 0x004fce0008000000 */
[----:B------:R-:W2:Y:S01]  /*18f0*/  LDC.64 R50, c[0x3][0x368] ;  /* 0x00c0da00ff327b82 */ /* 0x000ea20000000a00 */
[----:B-1----:R-:W-:-:S07]  /*1900*/  DFMA R58, R52, UR62, R58 ;  /* 0x0000003e343a7c2b */ /* 0x002fce000800003a */
[----:B------:R-:W1:Y:S01]  /*1910*/  LDC.64 R12, c[0x3][0x370] ;  /* 0x00c0dc00ff0c7b82 */ /* 0x000e620000000a00 */
[C---:B0-----:R-:W-:Y:S02]  /*1920*/  DFMA R46, R52.reuse, UR8, R46 ;  /* 0x00000008342e7c2b */ /* 0x041fe4000800002e */
[C---:B------:R-:W-:Y:S02]  /*1930*/  DFMA R58, R52.reuse, R58, UR64 ;  /* 0x00000040343a7e2b */ /* 0x040fe4000800003a */
[----:B---3--:R-:W-:-:S04]  /*1940*/  DFMA R48, R52, UR10, R48 ;  /* 0x0000000a34307c2b */ /* 0x008fc80008000030 */
[C---:B------:R-:W-:Y:S02]  /*1950*/  DFMA R46, R52.reuse, R46, UR12 ;  /* 0x0000000c342e7e2b */ /* 0x040fe4000800002e */
[C---:B------:R-:W-:Y:S02]  /*1960*/  DFMA R58, R52.reuse, R58, UR4 ;  /* 0x00000004343a7e2b */ /* 0x040fe4000800003a */
[C---:B--2---:R-:W-:Y:S02]  /*1970*/  DFMA R50, R52.reuse, UR20, R50 ;  /* 0x0000001434327c2b */ /* 0x044fe40008000032 */
[C---:B------:R-:W-:Y:S02]  /*1980*/  DFMA R48, R52.reuse, R48, UR14 ;  /* 0x0000000e34307e2b */ /* 0x040fe40008000030 */
[C---:B------:R-:W-:Y:S02]  /*1990*/  DFMA R46, R52.reuse, R46, UR6 ;  /* 0x00000006342e7e2b */ /* 0x040fe4000800002e */
[----:B------:R-:W-:-:S02]  /*19a0*/  DFMA R58, R52, R58, R14 ;  /* 0x0000003a343a722b */ /* 0x000fc4000000000e */
[C---:B-1----:R-:W-:Y:S02]  /*19b0*/  DFMA R12, R52.reuse, UR22, R12 ;  /* 0x00000016340c7c2b */ /* 0x042fe4000800000c */
[C---:B------:R-:W-:Y:S02]  /*19c0*/  DFMA R50, R52.reuse, R50, UR24 ;  /* 0x0000001834327e2b */ /* 0x040fe40008000032 */
[C---:B------:R-:W-:Y:S02]  /*19d0*/  DFMA R48, R52.reuse, R48, UR16 ;  /* 0x0000001034307e2b */ /* 0x040fe40008000030 */
[C---:B------:R-:W-:Y:S02]  /*19e0*/  DFMA R46, R52.reuse, R46, R16 ;  /* 0x0000002e342e722b */ /* 0x040fe40000000010 */
[C---:B------:R-:W-:Y:S02]  /*19f0*/  DFMA R12, R52.reuse, R12, UR26 ;  /* 0x0000001a340c7e2b */ /* 0x040fe4000800000c */
[----:B------:R-:W-:-:S02]  /*1a00*/  DFMA R50, R52, R50, UR18 ;  /* 0x0000001234327e2b */ /* 0x000fc40008000032 */
[----:B------:R-:W-:-:S04]  /*1a10*/  DFMA R48, R52, R48, R18 ;  /* 0x000000303430722b */ /* 0x000fc80000000012 */
[C---:B------:R-:W-:Y:S02]  /*1a20*/  DFMA R12, R52.reuse, R12, UR66 ;  /* 0x00000042340c7e2b */ /* 0x040fe4000800000c */
[----:B------:R-:W-:-:S06]  /*1a30*/  DFMA R50, R52, R50, R20 ;  /* 0x000000323432722b */ /* 0x000fcc0000000014 */
[----:B------:R-:W-:-:S11]  /*1a40*/  DFMA R52, R52, R12, R22 ;  /* 0x0000000c3434722b */ /* 0x000fd60000000016 */
.L_x_167:
[----:B------:R-:W-:Y:S01]  /*1a50*/  DADD R12, R78, R78 ;  /* 0x000000004e0c7229 */ /* 0x000fe2000000004e */
[----:B------:R-:W-:Y:S01]  /*1a60*/  MOV R54, R104 ;  /* 0x0000006800367202 */ /* 0x000fe20000000f00 */
[----:B------:R-:W-:Y:S01]  /*1a70*/  IMAD.MOV.U32 R55, RZ, RZ, R105 ;  /* 0x000000ffff377224 */ /* 0x000fe200078e0069 */
[----:B------:R-:W1:Y:S01]  /*1a80*/  S2R R123, SR_TID.Y ;  /* 0x00000000007b7919 */ /* 0x000e620000002200 */
[----:B------:R-:W1:Y:S01]  /*1a90*/  S2UR UR41, SR_CTAID.Y ;  /* 0x00000000002979c3 */ /* 0x000e620000002600 */
[----:B------:R-:W-:Y:S01]  /*1aa0*/  UMOV UR50, 0x9999999a ;  /* 0x9999999a00327882 */ /* 0x000fe20000000000 */
[----:B------:R-:W-:Y:S01]  /*1ab0*/  UMOV UR51, 0x3fd99999 ;  /* 0x3fd9999900337882 */ /* 0x000fe20000000000 */
[----:B------:R-:W-:Y:S01]  /*1ac0*/  IMAD.MOV.U32 R80, RZ, RZ, R66 ;  /* 0x000000ffff507224 */ /* 0x000fe200078e0042 */
[----:B------:R-:W-:Y:S01]  /*1ad0*/  DADD R12, R54, -R12 ;  /* 0x00000000360c7229 */ /* 0x000fe2000000080c */
[----:B------:R-:W-:Y:S01]  /*1ae0*/  MOV R81, R67 ;  /* 0x0000004300517202 */ /* 0x000fe20000000f00 */
[----:B------:R-:W-:Y:S01]  /*1af0*/  IMAD.MOV.U32 R66, RZ, RZ, R84 ;  /* 0x000000ffff427224 */ /* 0x000fe200078e0054 */
[----:B------:R-:W-:Y:S01]  /*1b00*/  UMOV UR54, 0x66666666 ;  /* 0x6666666600367882 */ /* 0x000fe20000000000 */
[----:B------:R-:W1:Y:S01]  /*1b10*/  LDC R86, c[0x0][0x364] ;  /* 0x0000d900ff567b82 */ /* 0x000e620000000800 */
[----:B------:R-:W-:Y:S01]  /*1b20*/  IMAD.MOV.U32 R67, RZ, RZ, R85 ;  /* 0x000000ffff437224 */ /* 0x000fe200078e0055 */
[----:B------:R-:W-:Y:S01]  /*1b30*/  UMOV UR55, 0x3ff66666 ;  /* 0x3ff6666600377882 */ /* 0x000fe20000000000 */
[----:B------:R-:W-:Y:S01]  /*1b40*/  IMAD.MOV.U32 R87, RZ, RZ, R57 ;  /* 0x000000ffff577224 */ /* 0x000fe200078e0039 */
[----:B------:R-:W-:-:S02]  /*1b50*/  DADD R104, R12, R82 ;  /* 0x000000000c687229 */ /* 0x000fc40000000052 */
[C---:B------:R-:W-:Y:S01]  /*1b60*/  DMUL R12, R92.reuse, UR50 ;  /* 0x000000325c0c7c28 */ /* 0x040fe20008000000 */
[----:B------:R-:W-:Y:S01]  /*1b70*/  MOV R82, R44 ;  /* 0x0000002c00527202 */ /* 0x000fe20000000f00 */
[----:B------:R-:W-:Y:S01]  /*1b80*/  IMAD.MOV.U32 R83, RZ, RZ, R45 ;  /* 0x000000ffff537224 */ /* 0x000fe200078e002d */
[----:B------:R-:W-:Y:S01]  /*1b90*/  MOV R45, R103 ;  /* 0x00000067002d7202 */ /* 0x000fe20000000f00 */
[----:B------:R-:W-:Y:S01]  /*1ba0*/  IMAD.MOV.U32 R44, RZ, RZ, R102 ;  /* 0x000000ffff2c7224 */ /* 0x000fe200078e0066 */
[----:B------:R-:W-:-:S03]  /*1bb0*/  DADD R102, -R92, R76 ;  /* 0x000000005c667229 */ /* 0x000fc6000000014c */
[----:B------:R-:W-:Y:S02]  /*1bc0*/  DFMA R118, R76, UR54, -R12 ;  /* 0x000000364c767c2b */ /* 0x000fe4000800080c */
[----:B------:R-:W-:-:S06]  /*1bd0*/  DMUL R12, R66, UR50 ;  /* 0x00000032420c7c28 */ /* 0x000fcc0008000000 */
[----:B------:R-:W-:Y:S02]  /*1be0*/  DMUL R118, R118, R90 ;  /* 0x0000005a76767228 */ /* 0x000fe40000000000 */
[----:B------:R-:W-:Y:S01]  /*1bf0*/  DFMA R12, R40, UR54, -R12 ;  /* 0x00000036280c7c2b */ /* 0x000fe2000800080c */
[----:B-1----:R-:W-:Y:S01]  /*1c00*/  IMAD R123, R86, UR41, R123 ;  /* 0x00000029567b7c24 */ /* 0x002fe2000f8e027b */
[----:B------:R-:W-:Y:S01]  /*1c10*/  DMUL R102, R102, UR50 ;  /* 0x0000003266667c28 */ /* 0x000fe20008000000 */
[----:B------:R-:W-:-:S05]  /*1c20*/  IMAD.MOV.U32 R86, RZ, RZ, R56 ;  /* 0x000000ffff567224 */ /* 0x000fca00078e0038 */
[----:B------:R-:W-:Y:S01]  /*1c30*/  DFMA R118, R44, R12, -R118 ;  /* 0x0000000c2c76722b */ /* 0x000fe20000000876 */
[----:B------:R-:W-:-:S04]  /*1c40*/  IADD3 R12, P0, PT, R123, R2, RZ ;  /* 0x000000027b0c7210 */ /* 0x000fc80007f1e0ff */
[----:B------:R-:W-:Y:S02]  /*1c50*/  LEA.HI.X.SX32 R13, R2, RZ, 0x1, P0 ;  /* 0x000000ff020d7211 */ /* 0x000fe400000f0eff */
[----:B0-----:R-:W-:-:S04]  /*1c60*/  LEA R84, P0, R12, UR44, 0x3 ;  /* 0x0000002c0c547c11 */ /* 0x001fc8000f8018ff */
[----:B------:R-:W-:Y:S01]  /*1c70*/  LEA.HI.X R85, R12, UR45, R13, 0x3, P0 ;  /* 0x0000002d0c557c11 */ /* 0x000fe200080f1c0d */
[----:B------:R-:W-:Y:S01]  /*1c80*/  DADD R12, R40, -R66 ;  /* 0x00000000280c7229 */ /* 0x000fe20000000842 */
[----:B------:R-:W-:Y:S01]  /*1c90*/  MOV R56, R100 ;  /* 0x0000006400387202 */ /* 0x000fe20000000f00 */
[----:B------:R-:W-:Y:S01]  /*1ca0*/  IMAD.MOV.U32 R57, RZ, RZ, R101 ;  /* 0x000000ffff397224 */ /* 0x000fe200078e0065 */
[----:B------:R-:W-:Y:S01]  /*1cb0*/  DADD R100, R86, R86 ;  /* 0x0000000056647229 */ /* 0x000fe20000000056 */
[----:B------:R-:W2:Y:S01]  /*1cc0*/  LDG.E.64 R92, desc[UR42][R84.64+0x8] ;  /* 0x0000082a545c7981 */ /* 0x000ea2000c1e1b00 */
[----:B------:R-:W-:-:S03]  /*1cd0*/  DFMA R102, R90, R74, R102 ;  /* 0x0000004a5a66722b */ /* 0x000fc60000000066 */
[----:B------:R-:W-:-:S03]  /*1ce0*/  DMUL R12, R12, UR50 ;  /* 0x000000320c0c7c28 */ /* 0x000fc60008000000 */
[----:B------:R-:W-:-:S05]  /*1cf0*/  DADD R100, R56, -R100 ;  /* 0x0000000038647229 */ /* 0x000fca0000000864 */
[----:B------:R-:W-:-:S03]  /*1d00*/  DFMA R12, R38, R44, R12 ;  /* 0x0000002c260c722b */ /* 0x000fc6000000000c */
[----:B------:R-:W-:-:S05]  /*1d10*/  DADD R100, R100, R88 ;  /* 0x0000000064647229 */ /* 0x000fca0000000058 */
[----:B------:R-:W-:Y:S01]  /*1d20*/  DADD R102, R12, -R102 ;  /* 0x000000000c667229 */ /* 0x000fe20000000866 */
[----:B------:R-:W-:-:S04]  /*1d30*/  IADD3 R12, P0, PT, R123, R3, RZ ;  /* 0x000000037b0c7210 */ /* 0x000fc80007f1e0ff */
[----:B------:R-:W-:Y:S02]  /*1d40*/  LEA.HI.X.SX32 R13, R3, RZ, 0x1, P0 ;  /* 0x000000ff030d7211 */ /* 0x000fe400000f0eff */
[----:B------:R-:W-:-:S04]  /*1d50*/  LEA R88, P0, R12, UR44, 0x3 ;  /* 0x0000002c0c587c11 */ /* 0x000fc8000f8018ff */
[----:B------:R-:W-:-:S05]  /*1d60*/  LEA.HI.X R89, R12, UR45, R13, 0x3, P0 ;  /* 0x0000002d0c597c11 */ /* 0x000fca00080f1c0d */
[----:B------:R-:W3:Y:S01]  /*1d70*/  LDG.E.64 R12, desc[UR42][R88.64+0x8] ;  /* 0x0000082a580c7981 */ /* 0x000ee2000c1e1b00 */
[----:B------:R-:W-:Y:S02]  /*1d80*/  DMUL R94, R90, R70 ;  /* 0x000000465a5e7228 */ /* 0x000fe40000000000 */
[----:B------:R-:W-:-:S06]  /*1d90*/  DADD R116, R82, R82 ;  /* 0x0000000052747229 */ /* 0x000fcc0000000052 */
[----:B------:R-:W-:Y:S02]  /*1da0*/  DFMA R94, R34, R44, -R94 ;  /* 0x0000002c225e722b */ /* 0x000fe4000000085e */
[----:B------:R-:W-:-:S08]  /*1db0*/  DADD R116, R44, -R116 ;  /* 0x000000002c747229 */ /* 0x000fd00000000874 */
[----:B------:R-:W-:Y:S02]  /*1dc0*/  DADD R116, R116, R90 ;  /* 0x0000000074747229 */ /* 0x000fe4000000005a */
[----:B--2---:R-:W-:-:S08]  /*1dd0*/  DFMA R92, -R94, UR46, R92 ;  /* 0x0000002e5e5c7c2b */ /* 0x004fd0000800015c */
[----:B------:R-:W-:Y:S02]  /*1de0*/  DFMA R104, R104, UR48, R92 ;  /* 0x0000003068687c2b */ /* 0x000fe4000800005c */
[----:B------:R-:W-:-:S08]  /*1df0*/  DMUL R92, R90, R72 ;  /* 0x000000485a5c7228 */ /* 0x000fd00000000000 */
[----:B------:R-:W-:-:S08]  /*1e00*/  DFMA R92, R36, R44, -R92 ;  /* 0x0000002c245c722b */ /* 0x000fd0000000085c */
[----:B---3--:R-:W-:Y:S01]  /*1e10*/  DFMA R92, -R92, UR46, R12 ;  /* 0x0000002e5c5c7c2b */ /* 0x008fe2000800010c */
[----:B------:R-:W-:-:S04]  /*1e20*/  IADD3 R12, P0, PT, R123, R4, RZ ;  /* 0x000000047b0c7210 */ /* 0x000fc80007f1e0ff */
[----:B------:R-:W-:Y:S02]  /*1e30*/  LEA.HI.X.SX32 R13, R4, RZ, 0x1, P0 ;  /* 0x000000ff040d7211 */ /* 0x000fe400000f0eff */
[----:B------:R-:W-:-:S04]  /*1e40*/  LEA R90, P0, R12, UR44, 0x3 ;  /* 0x0000002c0c5a7c11 */ /* 0x000fc8000f8018ff */
[----:B------:R-:W-:-:S05]  /*1e50*/  LEA.HI.X R91, R12, UR45, R13, 0x3, P0 ;  /* 0x0000002d0c5b7c11 */ /* 0x000fca00080f1c0d */
[----:B------:R-:W2:Y:S01]  /*1e60*/  LDG.E.64 R12, desc[UR42][R90.64+0x8] ;  /* 0x0000082a5a0c7981 */ /* 0x000ea2000c1e1b00 */
[----:B------:R-:W-:Y:S01]  /*1e70*/  DFMA R100, R100, UR48, R92 ;  /* 0x0000003064647c2b */ /* 0x000fe2000800005c */
[----:B------:R-:W-:Y:S01]  /*1e80*/  IMAD.MOV.U32 R92, RZ, RZ, R62 ;  /* 0x000000ffff5c7224 */ /* 0x000fe200078e003e */
[----:B------:R-:W-:Y:S01]  /*1e90*/  MOV R93, R63 ;  /* 0x0000003f005d7202 */ /* 0x000fe20000000f00 */
[----:B------:R-:W-:Y:S02]  /*1ea0*/  IMAD.MOV.U32 R62, RZ, RZ, R120 ;  /* 0x000000ffff3e7224 */ /* 0x000fe400078e0078 */
[----:B------:R-:W-:-:S03]  /*1eb0*/  IMAD.MOV.U32 R63, RZ, RZ, R121 ;  /* 0x000000ffff3f7224 */ /* 0x000fc600078e0079 */
[----:B------:R-:W-:-:S08]  /*1ec0*/  DADD R120, R92, R92 ;  /* 0x000000005c787229 */ /* 0x000fd0000000005c */
[----:B------:R-:W-:-:S08]  /*1ed0*/  DADD R120, R62, -R120 ;  /* 0x000000003e787229 */ /* 0x000fd00000000878 */
[----:B------:R-:W-:Y:S02]  /*1ee0*/  DADD R120, R120, R124 ;  /* 0x0000000078787229 */ /* 0x000fe4000000007c */
[----:B--2---:R-:W-:Y:S01]  /*1ef0*/  DFMA R102, -R102, UR46, R12 ;  /* 0x0000002e66667c2b */ /* 0x004fe2000800010c */
[----:B------:R-:W-:-:S04]  /*1f00*/  IADD3 R12, P0, PT, R123, R5, RZ ;  /* 0x000000057b0c7210 */ /* 0x000fc80007f1e0ff */
[----:B------:R-:W-:Y:S02]  /*1f10*/  LEA.HI.X.SX32 R13, R5, RZ, 0x1, P0 ;  /* 0x000000ff050d7211 */ /* 0x000fe400000f0eff */
[----:B------:R-:W-:-:S04]  /*1f20*/  LEA R94, P0, R12, UR44, 0x3 ;  /* 0x0000002c0c5e7c11 */ /* 0x000fc8000f8018ff */
[----:B------:R-:W-:Y:S01]  /*1f30*/  LEA.HI.X R95, R12, UR45, R13, 0x3, P0 ;  /* 0x0000002d0c5f7c11 */ /* 0x000fe200080f1c0d */
[----:B------:R-:W-:Y:S01]  /*1f40*/  IMAD.MOV.U32 R13, RZ, RZ, R11 ;  /* 0x000000ffff0d7224 */ /* 0x000fe200078e000b */
[----:B------:R-:W-:Y:S01]  /*1f50*/  MOV R12, R10 ;  /* 0x0000000a000c7202 */ /* 0x000fe20000000f00 */
[----:B------:R-:W-:Y:S01]  /*1f60*/  IMAD.MOV.U32 R10, RZ, RZ, R96 ;  /* 0x000000ffff0a7224 */ /* 0x000fe200078e0060 */
[----:B------:R-:W-:-:S04]  /*1f70*/  MOV R11, R97 ;  /* 0x00000061000b7202 */ /* 0x000fc80000000f00 */
[----:B------:R-:W-:-:S08]  /*1f80*/  DADD R96, R12, R12 ;  /* 0x000000000c607229 */ /* 0x000fd0000000000c */
[----:B------:R-:W-:-:S08]  /*1f90*/  DADD R96, R10, -R96 ;  /* 0x000000000a607229 */ /* 0x000fd00000000860 */
[----:B------:R-:W-:Y:S01]  /*1fa0*/  DADD R96, R96, R8 ;  /* 0x0000000060607229 */ /* 0x000fe20000000008 */
[----:B------:R-:W-:Y:S01]  /*1fb0*/  IMAD.MOV.U32 R8, RZ, RZ, R6 ;  /* 0x000000ffff087224 */ /* 0x000fe200078e0006 */
[----:B------:R-:W-:Y:S01]  /*1fc0*/  MOV R9, R7 ;  /* 0x0000000700097202 */ /* 0x000fe20000000f00 */
[----:B------:R-:W-:Y:S01]  /*1fd0*/  IMAD.MOV.U32 R6, RZ, RZ, R98 ;  /* 0x000000ffff067224 */ /* 0x000fe200078e0062 */
[----:B------:R-:W-:-:S04]  /*1fe0*/  MOV R7, R99 ;  /* 0x0000006300077202 */ /* 0x000fc80000000f00 */
[----:B------:R-:W-:-:S08]  /*1ff0*/  DADD R98, R8, R8 ;  /* 0x0000000008627229 */ /* 0x000fd00000000008 */
[----:B------:R-:W-:-:S08]  /*2000*/  DADD R98, R6, -R98 ;  /* 0x0000000006627229 */ /* 0x000fd00000000862 */
[----:B------:R-:W-:Y:S01]  /*2010*/  DADD R98, R98, R60 ;  /* 0x0000000062627229 */ /* 0x000fe2000000003c */
[----:B------:R-:W2:Y:S01]  /*2020*/  LDG.E.64 R60, desc[UR42][R94.64+0x8] ;  /* 0x0000082a5e3c7981 */ /* 0x000ea2000c1e1b00 */
[----:B------:R-:W-:Y:S01]  /*2030*/  IADD3 R123, P0, PT, R123, R0, RZ ;  /* 0x000000007b7b7210 */ /* 0x000fe20007f1e0ff */
[----:B------:R-:W-:Y:S02]  /*2040*/  DFMA R102, R116, UR52, R102 ;  /* 0x0000003474667c2b */ /* 0x000fe40008000066 */
[----:B--2---:R-:W-:Y:S01]  /*2050*/  DFMA R60, -R118, UR46, R60 ;  /* 0x0000002e763c7c2b */ /* 0x004fe2000800013c */
[----:B------:R-:W-:Y:S02]  /*2060*/  LEA.HI.X.SX32 R118, R0, RZ, 0x1, P0 ;  /* 0x000000ff00767211 */ /* 0x000fe400000f0eff */
[----:B------:R-:W-:-:S04]  /*2070*/  LEA R116, P0, R123, UR44, 0x3 ;  /* 0x0000002c7b747c11 */ /* 0x000fc8000f8018ff */
[----:B------:R-:W-:-:S05]  /*2080*/  LEA.HI.X R117, R123, UR45, R118, 0x3, P0 ;  /* 0x0000002d7b757c11 */ /* 0x000fca00080f1c76 */
[----:B------:R-:W2:Y:S01]  /*2090*/  LDG.E.64 R118, desc[UR42][R116.64+0x8] ;  /* 0x0000082a74767981 */ /* 0x000ea2000c1e1b00 */
[----:B------:R-:W-:Y:S01]  /*20a0*/  DFMA R60, R64, R120, R60 ;  /* 0x00000078403c722b */ /* 0x000fe2000000003c */
[----:B------:R-:W-:-:S07]  /*20b0*/  UISETP.NE.AND UP0, UPT, UR58, 0x2, UPT ;  /* 0x000000023a00788c */ /* 0x000fce000bf05270 */
[----:B------:R-:W-:Y:S02]  /*20c0*/  DFMA R96, R96, UR36, R60 ;  /* 0x0000002460607c2b */ /* 0x000fe4000800003c */
[----:B------:R-:W-:-:S06]  /*20d0*/  DADD R60, R24, R24 ;  /* 0x00000000183c7229 */ /* 0x000fcc0000000018 */
[----:B------:R-:W-:Y:S02]  /*20e0*/  DFMA R96, R98, UR38, R96 ;  /* 0x0000002662607c2b */ /* 0x000fe40008000060 */
[----:B------:R-:W-:Y:S02]  /*20f0*/  DADD R60, R34, -R60 ;  /* 0x00000000223c7229 */ /* 0x000fe4000000083c */
[----:B------:R-:W-:-:S06]  /*2100*/  DADD R98, R30, R30 ;  /* 0x000000001e627229 */ /* 0x000fcc000000001e */
[----:B------:R-:W-:Y:S02]  /*2110*/  DADD R60, R60, R70 ;  /* 0x000000003c3c7229 */ /* 0x000fe40000000046 */
[----:B------:R-:W-:-:S06]  /*2120*/  DADD R98, R40, -R98 ;  /* 0x0000000028627229 */ /* 0x000fcc0000000862 */
[----:B------:R-:W-:Y:S02]  /*2130*/  DFMA R104, R60, UR30, R104 ;  /* 0x0000001e3c687c2b */ /* 0x000fe40008000068 */
[----:B------:R-:W-:Y:S02]  /*2140*/  DADD R60, R26, R26 ;  /* 0x000000001a3c7229 */ /* 0x000fe4000000001a */
[----:B------:R-:W-:-:S06]  /*2150*/  DADD R98, R98, R76 ;  /* 0x0000000062627229 */ /* 0x000fcc000000004c */
[----:B------:R-:W-:Y:S02]  /*2160*/  DADD R60, R36, -R60 ;  /* 0x00000000243c7229 */ /* 0x000fe4000000083c */
[----:B------:R-:W-:-:S06]  /*2170*/  DFMA R96, R98, UR56, R96 ;  /* 0x0000003862607c2b */ /* 0x000fcc0008000060 */
[----:B------:R-:W-:-:S08]  /*2180*/  DADD R60, R60, R72 ;  /* 0x000000003c3c7229 */ /* 0x000fd00000000048 */
[----:B------:R-:W-:Y:S02]  /*2190*/  DFMA R100, R60, UR32, R100 ;  /* 0x000000203c647c2b */ /* 0x000fe40008000064 */
[----:B------:R-:W-:-:S08]  /*21a0*/  DADD R60, R28, R28 ;  /* 0x000000001c3c7229 */ /* 0x000fd0000000001c */
[----:B------:R-:W-:-:S08]  /*21b0*/  DADD R60, R38, -R60 ;  /* 0x00000000263c7229 */ /* 0x000fd0000000083c */
[----:B------:R-:W-:-:S08]  /*21c0*/  DADD R60, R60, R74 ;  /* 0x000000003c3c7229 */ /* 0x000fd0000000004a */
[----:B------:R-:W-:Y:S02]  /*21d0*/  DFMA R102, R60, UR34, R102 ;  /* 0x000000223c667c2b */ /* 0x000fe40008000066 */
[----:B------:R-:W-:-:S08]  /*21e0*/  DADD R60, R38, -R74 ;  /* 0x00000000263c7229 */ /* 0x000fd0000000084a */
[----:B--2---:R-:W-:Y:S02]  /*21f0*/  DFMA R118, -R60, UR46, R118 ;  /* 0x0000002e3c767c2b */ /* 0x004fe40008000176 */
[----:B------:R-:W-:-:S08]  /*2200*/  DADD R60, R32, R32 ;  /* 0x00000000203c7229 */ /* 0x000fd00000000020 */
[----:B------:R-:W-:-:S08]  /*2210*/  DADD R60, R42, -R60 ;  /* 0x000000002a3c7229 */ /* 0x000fd0000000083c */
[----:B------:R-:W-:-:S08]  /*2220*/  DADD R60, R60, R68 ;  /* 0x000000003c3c7229 */ /* 0x000fd00000000044 */
[----:B------:R-:W-:Y:S01]  /*2230*/  DFMA R60, R60, UR28, R118 ;  /* 0x0000001c3c3c7c2b */ /* 0x000fe20008000076 */
[----:B------:R-:W-:Y:S10]  /*2240*/  BRA.U !UP0, `(.L_x_168) ;  /* 0x0000000508787547 */ /* 0x000ff4000b800000 */
[----:B------:R-:W-:-:S09]  /*2250*/  UISETP.NE.AND UP0, UPT, UR58, 0x1, UPT ;  /* 0x000000013a00788c */ /* 0x000fd2000bf05270 */
[----:B------:R-:W-:Y:S05]  /*2260*/  BRA.U UP0, `(.L_x_169) ;  /* 0x0000000100547547 */ /* 0x000fea000b800000 */
[----:B------:R-:W-:Y:S02]  /*2270*/  DMUL R98, R42, 4 ;  /* 0x401000002a627828 */ /* 0x000fe40000000000 */
[----:B------:R-:W-:Y:S02]  /*2280*/  DMUL R108, R34, 4 ;  /* 0x40100000226c7828 */ /* 0x000fe40000000000 */
[----:B------:R-:W-:Y:S02]  /*2290*/  DMUL R110, R36, 4 ;  /* 0x40100000246e7828 */ /* 0x000fe40000000000 */
[----:B------:R-:W-:Y:S02]  /*22a0*/  DMUL R106, R40, 4 ;  /* 0x40100000286a7828 */ /* 0x000fe40000000000 */
[----:B------:R-:W-:Y:S02]  /*22b0*/  DFMA R98, R32, 5, -R98 ;  /* 0x401400002062782b */ /* 0x000fe40000000862 */
[----:B------:R-:W-:-:S02]  /*22c0*/  DFMA R108, R24, 5, -R108 ;  /* 0x40140000186c782b */ /* 0x000fc4000000086c */
[----:B------:R-:W-:Y:S02]  /*22d0*/  DFMA R110, R26, 5, -R110 ;  /* 0x401400001a6e782b */ /* 0x000fe4000000086e */
[----:B------:R-:W-:Y:S02]  /*22e0*/  DFMA R106, R30, 5, -R106 ;  /* 0x401400001e6a782b */ /* 0x000fe4000000086a */
[----:B------:R-:W-:Y:S02]  /*22f0*/  DADD R98, R58, R98 ;  /* 0x000000003a627229 */ /* 0x000fe40000000062 */
[----:B------:R-:W-:Y:S02]  /*2300*/  DADD R108, R46, R108 ;  /* 0x000000002e6c7229 */ /* 0x000fe4000000006c */
[----:B------:R-:W-:Y:S02]  /*2310*/  DADD R110, R48, R110 ;  /* 0x00000000306e7229 */ /* 0x000fe4000000006e */
[----:B------:R-:W-:-:S02]  /*2320*/  DADD R106, R52, R106 ;  /* 0x00000000346a7229 */ /* 0x000fc4000000006a */
[----:B------:R-:W-:Y:S02]  /*2330*/  DFMA R60, R98, -0.25, R60 ;  /* 0xbfd00000623c782b */ /* 0x000fe4000000003c */
[----:B------:R-:W-:Y:S02]  /*2340*/  DMUL R98, R38, 4 ;  /* 0x4010000026627828 */ /* 0x000fe40000000000 */
[----:B------:R-:W-:Y:S02]  /*2350*/  DFMA R104, R108, -0.25, R104 ;  /* 0xbfd000006c68782b */ /* 0x000fe40000000068 */
[----:B------:R-:W-:Y:S02]  /*2360*/  DFMA R100, R110, -0.25, R100 ;  /* 0xbfd000006e64782b */ /* 0x000fe40000000064 */
[----:B------:R-:W-:Y:S02]  /*2370*/  DFMA R96, R106, -0.25, R96 ;  /* 0xbfd000006a60782b */ /* 0x000fe40000000060 */
[----:B------:R-:W-:-:S08]  /*2380*/  DFMA R98, R28, 5, -R98 ;  /* 0x401400001c62782b */ /* 0x000fd00000000862 */
[----:B------:R-:W-:-:S08]  /*2390*/  DADD R98, R50, R98 ;  /* 0x0000000032627229 */ /* 0x000fd00000000062 */
[----:B------:R-:W-:Y:S01]  /*23a0*/  DFMA R102, R98, -0.25, R102 ;  /* 0xbfd000006266782b */ /* 0x000fe20000000066 */
[----:B------:R-:W-:Y:S10]  /*23b0*/  BRA `(.L_x_170) ;  /* 0x0000000400807947 */ /* 0x000ff40003800000 */
.L_x_169:
[----:B------:R-:W-:-:S04]  /*23c0*/  UIADD3 UR41, UPT, UPT, UR59, -0x3, URZ ;  /* 0xfffffffd3b297890 */ /* 0x000fc8000fffe0ff */
[----:B------:R-:W-:-:S04]  /*23d0*/  UISETP.GE.AND UP0, UPT, UR58, UR41, UPT ;  /* 0x000000293a00728c */ /* 0x000fc8000bf06270 */
[----:B------:R-:W-:-:S09]  /*23e0*/  UISETP.LT.U32.OR UP0, UPT, UR58, 0x3, UP0 ;  /* 0x000000033a00788c */ /* 0x000fd20008701470 */
[----:B------:R-:W-:Y:S05]  /*23f0*/  BRA.U UP0, `(.L_x_171) ;  /* 0x0000000100687547 */ /* 0x000fea000b800000 */
[----:B------:R-:W-:Y:S02]  /*2400*/  DFMA R98, R68, -4, R108 ;  /* 0xc01000004462782b */ /* 0x000fe4000000006c */
[----:B------:R-:W-:Y:S02]  /*2410*/  DFMA R108, R72, -4, R112 ;  /* 0xc0100000486c782b */ /* 0x000fe40000000070 */
[----:B------:R-:W-:-:S04]  /*2420*/  DFMA R106, R76, -4, R106 ;  /* 0xc01000004c6a782b */ /* 0x000fc8000000006a */
[----:B------:R-:W-:Y:S02]  /*2430*/  DFMA R98, R32, 6, R98 ;  /* 0x401800002062782b */ /* 0x000fe40000000062 */
[----:B------:R-:W-:Y:S02]  /*2440*/  DFMA R108, R26, 6, R108 ;  /* 0x401800001a6c782b */ /* 0x000fe4000000006c */
[----:B------:R-:W-:-:S04]  /*2450*/  DFMA R106, R30, 6, R106 ;  /* 0x401800001e6a782b */ /* 0x000fc8000000006a */
[----:B------:R-:W-:Y:S02]  /*2460*/  DFMA R98, R42, -4, R98 ;  /* 0xc01000002a62782b */ /* 0x000fe40000000062 */
[----:B------:R-:W-:Y:S02]  /*2470*/  DFMA R108, R36, -4, R108 ;  /* 0xc0100000246c782b */ /* 0x000fe4000000006c */
[----:B------:R-:W-:-:S04]  /*2480*/  DFMA R106, R40, -4, R106 ;  /* 0xc0100000286a782b */ /* 0x000fc8000000006a */
[----:B------:R-:W-:Y:S02]  /*2490*/  DADD R98, R58, R98 ;  /* 0x000000003a627229 */ /* 0x000fe40000000062 */
[----:B------:R-:W-:Y:S02]  /*24a0*/  DADD R108, R48, R108 ;  /* 0x00000000306c7229 */ /* 0x000fe4000000006c */
[----:B------:R-:W-:-:S04]  /*24b0*/  DADD R106, R52, R106 ;  /* 0x00000000346a7229 */ /* 0x000fc8000000006a */
[----:B------:R-:W-:Y:S02]  /*24c0*/  DFMA R60, R98, -0.25, R60 ;  /* 0xbfd00000623c782b */ /* 0x000fe4000000003c */
[----:B------:R-:W-:Y:S02]  /*24d0*/  DFMA R98, R70, -4, R110 ;  /* 0xc01000004662782b */ /* 0x000fe4000000006e */
[----:B------:R-:W-:Y:S02]  /*24e0*/  DFMA R110, R74, -4, R114 ;  /* 0xc01000004a6e782b */ /* 0x000fe40000000072 */
[----:B------:R-:W-:Y:S02]  /*24f0*/  DFMA R100, R108, -0.25, R100 ;  /* 0xbfd000006c64782b */ /* 0x000fe40000000064 */
[----:B------:R-:W-:Y:S02]  /*2500*/  DFMA R96, R106, -0.25, R96 ;  /* 0xbfd000006a60782b */ /* 0x000fe40000000060 */
[----:B------:R-:W-:-:S02]  /*2510*/  DFMA R98, R24, 6, R98 ;  /* 0x401800001862782b */ /* 0x000fc40000000062 */
[----:B------:R-:W-:-:S06]  /*2520*/  DFMA R110, R28, 6, R110 ;  /* 0x401800001c6e782b */ /* 0x000fcc000000006e */
[----:B------:R-:W-:Y:S02]  /*2530*/  DFMA R98, R34, -4, R98 ;  /* 0xc01000002262782b */ /* 0x000fe40000000062 */
[----:B------:R-:W-:-:S06]  /*2540*/  DFMA R110, R38, -4, R110 ;  /* 0xc0100000266e782b */ /* 0x000fcc000000006e */
[----:B------:R-:W-:Y:S02]  /*2550*/  DADD R98, R46, R98 ;  /* 0x000000002e627229 */ /* 0x000fe40000000062 */
[----:B------:R-:W-:-:S06]  /*2560*/  DADD R110, R50, R110 ;  /* 0x00000000326e7229 */ /* 0x000fcc000000006e */
[----:B------:R-:W-:Y:S02]  /*2570*/  DFMA R104, R98, -0.25, R104 ;  /* 0xbfd000006268782b */ /* 0x000fe40000000068 */
[----:B------:R-:W-:Y:S01]  /*2580*/  DFMA R102, R110, -0.25, R102 ;  /* 0xbfd000006e66782b */ /* 0x000fe20000000066 */
[----:B------:R-:W-:Y:S10]  /*2590*/  BRA `(.L_x_170) ;  /* 0x0000000400087947 */ /* 0x000ff40003800000 */
.L_x_171:
[----:B------:R-:W-:-:S13]  /*25a0*/  ISETP.NE.AND P0, PT, R122, RZ, PT ;  /* 0x000000ff7a00720c */ /* 0x000fda0003f05270 */
[----:B------:R-:W-:Y:S05]  /*25b0*/  @P0 BRA `(.L_x_172) ;  /* 0x0000000000540947 */ /* 0x000fea0003800000 */
        /* <DEDUP_REMOVED lines=18> */
[----:B------:R-:W-:Y:S02]  /*26e0*/  DFMA R104, R98, -0.25, R104 ;  /* 0xbfd000006268782b */ /* 0x000fe40000000068 */
[----:B------:R-:W-:Y:S01]  /*26f0*/  DFMA R102, R110, -0.25, R102 ;  /* 0xbfd000006e66782b */ /* 0x000fe20000000066 */
[----:B------:R-:W-:Y:S10]  /*2700*/  BRA `(.L_x_170) ;  /* 0x0000000000ac7947 */ /* 0x000ff40003800000 */
.L_x_172:
[----:B------:R-:W-:-:S13]  /*2710*/  ISETP.NE.AND P0, PT, R122, -0x1, PT ;  /* 0xffffffff7a00780c */ /* 0x000fda0003f05270 */
[----:B------:R-:W-:Y:S05]  /*2720*/  @P0 BRA `(.L_x_170) ;  /* 0x0000000000a40947 */ /* 0x000fea0003800000 */
[----:B------:R-:W-:Y:S02]  /*2730*/  DFMA R98, R68, -4, R108 ;  /* 0xc01000004462782b */ /* 0x000fe4000000006c */
[----:B------:R-:W-:Y:S02]  /*2740*/  DFMA R108, R72, -4, R112 ;  /* 0xc0100000486c782b */ /* 0x000fe40000000070 */
[----:B------:R-:W-:-:S04]  /*2750*/  DFMA R106, R76, -4, R106 ;  /* 0xc01000004c6a782b */ /* 0x000fc8000000006a */
[----:B------:R-:W-:Y:S02]  /*2760*/  DFMA R98, R32, 5, R98 ;  /* 0x401400002062782b */ /* 0x000fe40000000062 */
[----:B------:R-:W-:Y:S02]  /*2770*/  DFMA R108, R26, 5, R108 ;  /* 0x401400001a6c782b */ /* 0x000fe4000000006c */
[----:B------:R-:W-:-:S04]  /*2780*/  DFMA R106, R30, 5, R106 ;  /* 0x401400001e6a782b */ /* 0x000fc8000000006a */
[----:B------:R-:W-:Y:S02]  /*2790*/  DFMA R60, R98, -0.25, R60 ;  /* 0xbfd00000623c782b */ /* 0x000fe4000000003c */
[----:B------:R-:W-:Y:S02]  /*27a0*/  DFMA R98, R70, -4, R110 ;  /* 0xc01000004662782b */ /* 0x000fe4000000006e */
[----:B------:R-:W-:Y:S02]  /*27b0*/  DFMA R110, R74, -4, R114 ;  /* 0xc01000004a6e782b */ /* 0x000fe40000000072 */
[----:B------:R-:W-:Y:S02]  /*27c0*/  DFMA R100, R108, -0.25, R100 ;  /* 0xbfd000006c64782b */ /* 0x000fe40000000064 */
[----:B------:R-:W-:Y:S02]  /*27d0*/  DFMA R96, R106, -0.25, R96 ;  /* 0xbfd000006a60782b */ /* 0x000fe40000000060 */
[----:B------:R-:W-:-:S02]  /*27e0*/  DFMA R98, R24, 5, R98 ;  /* 0x401400001862782b */ /* 0x000fc40000000062 */
[----:B------:R-:W-:-:S06]  /*27f0*/  DFMA R110, R28, 5, R110 ;  /* 0x401400001c6e782b */ /* 0x000fcc000000006e */
[----:B------:R-:W-:Y:S02]  /*2800*/  DFMA R104, R98, -0.25, R104 ;  /* 0xbfd000006268782b */ /* 0x000fe40000000068 */
[----:B------:R-:W-:Y:S01]  /*2810*/  DFMA R102, R110, -0.25, R102 ;  /* 0xbfd000006e66782b */ /* 0x000fe20000000066 */
[----:B------:R-:W-:Y:S10]  /*2820*/  BRA `(.L_x_170) ;  /* 0x0000000000647947 */ /* 0x000ff40003800000 */
.L_x_168:
        /* <DEDUP_REMOVED lines=16> */
[----:B------:R-:W-:Y:S02]  /*2930*/  DFMA R60, R98, -0.25, R60 ;  /* 0xbfd00000623c782b */ /* 0x000fe4000000003c */
[----:B------:R-:W-:-:S02]  /*2940*/  DMUL R98, R74, 4 ;  /* 0x401000004a627828 */ /* 0x000fc40000000000 */
[----:B------:R-:W-:Y:S02]  /*2950*/  DFMA R104, R108, -0.25, R104 ;  /* 0xbfd000006c68782b */ /* 0x000fe40000000068 */
[----:B------:R-:W-:Y:S02]  /*2960*/  DFMA R100, R110, -0.25, R100 ;  /* 0xbfd000006e64782b */ /* 0x000fe40000000064 */
[----:B------:R-:W-:Y:S02]  /*2970*/  DFMA R96, R106, -0.25, R96 ;  /* 0xbfd000006a60782b */ /* 0x000fe40000000060 */
[----:B------:R-:W-:-:S08]  /*2980*/  DFMA R98, R28, 6, -R98 ;  /* 0x401800001c62782b */ /* 0x000fd00000000862 */
[----:B------:R-:W-:-:S08]  /*2990*/  DFMA R98, R38, -4, R98 ;  /* 0xc01000002662782b */ /* 0x000fd00000000062 */
[----:B------:R-:W-:-:S08]  /*29a0*/  DADD R98, R50, R98 ;  /* 0x0000000032627229 */ /* 0x000fd00000000062 */
[----:B------:R-:W-:-:S11]  /*29b0*/  DFMA R102, R98, -0.25, R102 ;  /* 0xbfd000006266782b */ /* 0x000fd60000000066 */
.L_x_170:
[----:B------:R-:W-:Y:S01]  /*29c0*/  DADD R60, -RZ, -R60 ;  /* 0x00000000ff3c7229 */ /* 0x000fe2000000093c */
[----:B------:R-:W-:Y:S01]  /*29d0*/  UIADD3 UR41, UPT, UPT, UR59, -0x2, URZ ;  /* 0xfffffffe3b297890 */ /* 0x000fe2000fffe0ff */
[----:B------:R-:W-:Y:S01]  /*29e0*/  DADD R106, -RZ, -R104 ;  /* 0x00000000ff6a7229 */ /* 0x000fe20000000968 */
[----:B------:R-:W-:Y:S01]  /*29f0*/  IMAD.MOV.U32 R98, RZ, RZ, R6 ;  /* 0x000000ffff627224 */ /* 0x000fe200078e0006 */
[----:B------:R-:W-:Y:S01]  /*2a00*/  DADD R108, -RZ, -R100 ;  /* 0x00000000ff6c7229 */ /* 0x000fe20000000964 */
[----:B------:R-:W-:Y:S01]  /*2a10*/  UISETP.GE.AND UP0, UPT, UR58, UR41, UPT ;  /* 0x000000293a00728c */ /* 0x000fe2000bf06270 */
[----:B------:R-:W-:Y:S01]  /*2a20*/  DADD R110, -RZ, -R102 ;  /* 0x00000000ff6e7229 */ /* 0x000fe20000000966 */
[----:B------:R-:W-:Y:S01]  /*2a30*/  STG.E.64 desc[UR42][R116.64+0x8], R60 ;  /* 0x0000083c74007986 */ /* 0x000fe2000c101b2a */
[----:B------:R-:W-:Y:S01]  /*2a40*/  DADD R112, -RZ, -R96 ;  /* 0x00000000ff707229 */ /* 0x000fe20000000960 */
[----:B------:R-:W-:Y:S01]  /*2a50*/  MOV R99, R7 ;  /* 0x0000000700637202 */ /* 0x000fe20000000f00 */
[----:B------:R-:W-:Y:S01]  /*2a60*/  IMAD.MOV.U32 R102, RZ, RZ, R44 ;  /* 0x000000ffff667224 */ /* 0x000fe200078e002c */
[----:B------:R0:W-:Y:S01]  /*2a70*/  STG.E.64 desc[UR42][R84.64+0x8], R106 ;  /* 0x0000086a54007986 */ /* 0x0001e2000c101b2a */
[----:B------:R-:W-:Y:S01]  /*2a80*/  MOV R103, R45 ;  /* 0x0000002d00677202 */ /* 0x000fe20000000f00 */
[----:B------:R-:W-:Y:S01]  /*2a90*/  IMAD.MOV.U32 R100, RZ, RZ, R56 ;  /* 0x000000ffff647224 */ /* 0x000fe200078e0038 */
[----:B------:R-:W-:Y:S01]  /*2aa0*/  MOV R101, R57 ;  /* 0x0000003900657202 */ /* 0x000fe20000000f00 */
[----:B------:R1:W-:Y:S01]  /*2ab0*/  STG.E.64 desc[UR42][R88.64+0x8], R108 ;  /* 0x0000086c58007986 */ /* 0x0003e2000c101b2a */
[----:B------:R-:W-:Y:S01]  /*2ac0*/  IMAD.MOV.U32 R104, RZ, RZ, R54 ;  /* 0x000000ffff687224 */ /* 0x000fe200078e0036 */
[----:B------:R-:W-:Y:S01]  /*2ad0*/  MOV R105, R55 ;  /* 0x0000003700697202 */ /* 0x000fe20000000f00 */
[----:B------:R-:W-:Y:S01]  /*2ae0*/  IMAD.MOV.U32 R120, RZ, RZ, R62 ;  /* 0x000000ffff787224 */ /* 0x000fe200078e003e */
[----:B------:R1:W-:Y:S01]  /*2af0*/  STG.E.64 desc[UR42][R90.64+0x8], R110 ;  /* 0x0000086e5a007986 */ /* 0x0003e2000c101b2a */
[----:B------:R-:W-:Y:S01]  /*2b00*/  MOV R121, R63 ;  /* 0x0000003f00797202 */ /* 0x000fe20000000f00 */
[----:B------:R-:W-:Y:S01]  /*2b10*/  IMAD.MOV.U32 R96, RZ, RZ, R10 ;  /* 0x000000ffff607224 */ /* 0x000fe200078e000a */
[----:B------:R-:W-:Y:S01]  /*2b20*/  MOV R97, R11 ;  /* 0x0000000b00617202 */ /* 0x000fe20000000f00 */
[----:B------:R1:W-:Y:S01]  /*2b30*/  STG.E.64 desc[UR42][R94.64+0x8], R112 ;  /* 0x000008705e007986 */ /* 0x0003e2000c101b2a */
[----:B0-----:R-:W-:Y:S01]  /*2b40*/  IMAD.MOV.U32 R84, RZ, RZ, R66 ;  /* 0x000000ffff547224 */ /* 0x001fe200078e0042 */
[----:B------:R-:W-:Y:S01]  /*2b50*/  MOV R85, R67 ;  /* 0x0000004300557202 */ /* 0x000fe20000000f00 */
[----:B------:R-:W-:Y:S06]  /*2b60*/  BRA.U UP0, `(.L_x_173) ;  /* 0x0000000100707547 */ /* 0x000fec000b800000 */
[----:B------:R-:W0:Y:S01]  /*2b70*/  MUFU.RCP64H R61, R59 ;  /* 0x0000003b003d7308 */ /* 0x000e220000001800 */
[----:B------:R-:W-:Y:S01]  /*2b80*/  VIADD R60, R59, 0x300402 ;  /* 0x003004023b3c7836 */ /* 0x000fe20000000000 */
[----:B------:R-:W-:Y:S04]  /*2b90*/  BSSY.RECONVERGENT B0, `(.L_x_174) ;  /* 0x000000e000007945 */ /* 0x000fe80003800200 */
[----:B------:R-:W-:Y:S01]  /*2ba0*/  FSETP.GEU.AND P0, PT, |R60|, 5.8789094863358348022e-39, PT ;  /* 0x004004023c00780b */ /* 0x000fe20003f0e200 */
[----:B0-----:R-:W-:-:S08]  /*2bb0*/  DFMA R84, -R58, R60, 1 ;  /* 0x3ff000003a54742b */ /* 0x001fd0000000013c */
[----:B------:R-:W-:-:S08]  /*2bc0*/  DFMA R84, R84, R84, R84 ;  /* 0x000000545454722b */ /* 0x000fd00000000054 */
[----:B------:R-:W-:-:S08]  /*2bd0*/  DFMA R84, R60, R84, R60 ;  /* 0x000000543c54722b */ /* 0x000fd0000000003c */
[----:B-1----:R-:W-:-:S08]  /*2be0*/  DFMA R88, -R58, R84, 1 ;  /* 0x3ff000003a58742b */ /* 0x002fd00000000154 */
[----:B------:R-:W-:Y:S01]  /*2bf0*/  DFMA R84, R84, R88, R84 ;  /* 0x000000585454722b */ /* 0x000fe20000000054 */
[----:B------:R-:W-:Y:S10]  /*2c00*/  @P0 BRA `(.L_x_175) ;  /* 0x0000000000180947 */ /* 0x000ff40003800000 */
[----:B------:R-:W-:Y:S01]  /*2c10*/  LOP3.LUT R60, R59, 0x7fffffff, RZ, 0xc0, !PT ;  /* 0x7fffffff3b3c7812 */ /* 0x000fe200078ec0ff */
[----:B------:R-:W-:Y:S01]  /*2c20*/  IMAD.MOV.U32 R61, RZ, RZ, R59 ;  /* 0x000000ffff3d7224 */ /* 0x000fe200078e003b */
[----:B------:R-:W-:Y:S02]  /*2c30*/  MOV R84, R58 ;  /* 0x0000003a00547202 */ /* 0x000fe40000000f00 */
[----:B------:R-:W-:Y:S02]  /*2c40*/  IADD3 R97, PT, PT, R60, -0x100000, RZ ;  /* 0xfff000003c617810 */ /* 0x000fe40007ffe0ff */
[----:B------:R-:W-:-:S07]  /*2c50*/  MOV R98, 0x2c70 ;  /* 0x00002c7000627802 */ /* 0x000fce0000000f00 */
[----:B------:R-:W-:Y:S05]  /*2c60*/  CALL.REL.NOINC `($__internal_9_$__cuda_sm20_dblrcp_rn_slowpath_v3) ;  /* 0x0000000000b87944 */ /* 0x000fea0003c00000 */
.L_x_175:
[----:B------:R-:W-:Y:S05]  /*2c70*/  BSYNC.RECONVERGENT B0 ;  /* 0x0000000000007941 */ /* 0x000fea0003800200 */
.L_x_174:
[-C--:B------:R-:W-:Y:S02]  /*2c80*/  DMUL R100, R48, R84.reuse ;  /* 0x0000005430647228 */ /* 0x080fe40000000000 */
[-C--:B------:R-:W-:Y:S02]  /*2c90*/  DMUL R104, R46, R84.reuse ;  /* 0x000000542e687228 */ /* 0x080fe40000000000 */
[-C--:B------:R-:W-:Y:S02]  /*2ca0*/  DMUL R102, R50, R84.reuse ;  /* 0x0000005432667228 */ /* 0x080fe40000000000 */
[----:B------:R-:W-:Y:S02]  /*2cb0*/  DMUL R98, R52, R84 ;  /* 0x0000005434627228 */ /* 0x000fe40000000000 */
[----:B------:R-:W-:-:S04]  /*2cc0*/  DMUL R60, R48, R100 ;  /* 0x00000064303c7228 */ /* 0x000fc80000000000 */
[----:B------:R-:W-:-:S04]  /*2cd0*/  DMUL R96, R102, R102 ;  /* 0x0000006666607228 */ /* 0x000fc80000000000 */
[----:B------:R-:W-:-:S04]  /*2ce0*/  DFMA R60, R46, R104, R60 ;  /* 0x000000682e3c722b */ /* 0x000fc8000000003c */
[----:B------:R-:W-:-:S04]  /*2cf0*/  DFMA R120, R104, R104, R96 ;  /* 0x000000686878722b */ /* 0x000fc80000000060 */
[----:B------:R-:W-:-:S04]  /*2d00*/  DFMA R60, R50, R102, R60 ;  /* 0x00000066323c722b */ /* 0x000fc8000000003c */
[----:B------:R-:W-:-:S04]  /*2d10*/  DFMA R120, R100, R100, R120 ;  /* 0x000000646478722b */ /* 0x000fc80000000078 */
[----:B------:R-:W-:-:S11]  /*2d20*/  DMUL R84, R60, 0.5 ;  /* 0x3fe000003c547828 */ /* 0x000fd60000000000 */
.L_x_173:
[----:B------:R-:W0:Y:S01]  /*2d30*/  LDC.64 R60, c[0x0][0x388] ;  /* 0x0000e200ff3c7b82 */ /* 0x000e220000000a00 */
[----:B------:R-:W-:Y:S01]  /*2d40*/  VIADD R122, R122, 0xffffffff ;  /* 0xffffffff7a7a7836 */ /* 0x000fe20000000000 */
[----:B-1----:R-:W-:Y:S01]  /*2d50*/  MOV R90, R82 ;  /* 0x00000052005a7202 */ /* 0x002fe20000000f00 */
[----:B------:R-:W-:Y:S01]  /*2d60*/  IMAD.MOV.U32 R91, RZ, RZ, R83 ;  /* 0x000000ffff5b7224 */ /* 0x000fe200078e0053 */
[----:B------:R-:W-:Y:S01]  /*2d70*/  MOV R124, R92 ;  /* 0x0000005c007c7202 */ /* 0x000fe20000000f00 */
[----:B------:R-:W-:Y:S01]  /*2d80*/  IMAD.MOV.U32 R125, RZ, RZ, R93 ;  /* 0x000000ffff7d7224 */ /* 0x000fe200078e005d */
[----:B------:R-:W-:Y:S01]  /*2d90*/  ISETP.NE.AND P0, PT, R122, -0x2, PT ;  /* 0xfffffffe7a00780c */ /* 0x000fe20003f05270 */
        /* <DEDUP_REMOVED lines=16> */
[----:B0-----:R-:W-:-:S02]  /*2ea0*/  IMAD R3, R61, R60, R3 ;  /* 0x0000003c3d037224 */ /* 0x001fc400078e0203 */
[CC--:B------:R-:W-:Y:S02]  /*2eb0*/  IMAD R4, R61.reuse, R60.reuse, R4 ;  /* 0x0000003c3d047224 */ /* 0x0c0fe400078e0204 */
[CC--:B------:R-:W-:Y:S02]  /*2ec0*/  IMAD R5, R61.reuse, R60.reuse, R5 ;  /* 0x0000003c3d057224 */ /* 0x0c0fe400078e0205 */
[CC--:B------:R-:W-:Y:S02]  /*2ed0*/  IMAD R2, R61.reuse, R60.reuse, R2 ;  /* 0x0000003c3d027224 */ /* 0x0c0fe400078e0202 */
[----:B------:R-:W-:Y:S01]  /*2ee0*/  IMAD R0, R61, R60, R0 ;  /* 0x0000003c3d007224 */ /* 0x000fe200078e0200 */
[----:B------:R-:W-:Y:S01]  /*2ef0*/  MOV R60, R8 ;  /* 0x00000008003c7202 */ /* 0x000fe20000000f00 */
[----:B------:R-:W-:Y:S01]  /*2f00*/  IMAD.MOV.U32 R61, RZ, RZ, R9 ;  /* 0x000000ffff3d7224 */ /* 0x000fe200078e0009 */
[----:B------:R-:W-:Y:S01]  /*2f10*/  MOV R8, R12 ;  /* 0x0000000c00087202 */ /* 0x000fe20000000f00 */
[----:B------:R-:W-:Y:S01]  /*2f20*/  IMAD.MOV.U32 R9, RZ, RZ, R13 ;  /* 0x000000ffff097224 */ /* 0x000fe200078e000d */
[----:B------:R-:W-:Y:S06]  /*2f30*/  @P0 BRA `(.L_x_176) ;  /* 0xffffffe400c80947 */ /* 0x000fec000383ffff */
[----:B------:R-:W-:Y:S05]  /*2f40*/  EXIT ;  /* 0x000000000000794d */ /* 0x000fea0003800000 */
        .weak           $__internal_9_$__cuda_sm20_dblrcp_rn_slowpath_v3
        .type           $__internal_9_$__cuda_sm20_dblrcp_rn_slowpath_v3,@function
        .size           $__internal_9_$__cuda_sm20_dblrcp_rn_slowpath_v3,(.L_x_242 - $__internal_9_$__cuda_sm20_dblrcp_rn_slowpath_v3)
$__internal_9_$__cuda_sm20_dblrcp_rn_slowpath_v3:
[----:B------:R-:W-:Y:S01]  /*2f50*/  MOV R60, R84 ;  /* 0x00000054003c7202 */ /* 0x000fe20000000f00 */
[----:B------:R-:W-:Y:S05]  /*2f60*/  BSSY.RECONVERGENT B1, `(.L_x_177) ;  /* 0x0000025000017945 */ /* 0x000fea0003800200 */
[----:B------:R-:W-:-:S14]  /*2f70*/  DSETP.GTU.AND P0, PT, |R60|, +INF , PT ;  /* 0x7ff000003c00742a */ /* 0x000fdc0003f0c200 */
        /* <DEDUP_REMOVED lines=10> */
[----:B------:R-:W-:Y:S01]  /*3020*/  MOV R84, R60 ;  /* 0x0000003c00547202 */ /* 0x000fe20000000f00 */
[----:B------:R-:W-:Y:S02]  /*3030*/  IMAD.MOV.U32 R94, RZ, RZ, R97 ;  /* 0x000000ffff5e7224 */ /* 0x000fe400078e0061 */
[----:B------:R-:W0:Y:S04]  /*3040*/  MUFU.RCP64H R95, R85 ;  /* 0x00000055005f7308 */ /* 0x000e280000001800 */
        /* <DEDUP_REMOVED lines=10> */
.L_x_180:
[----:B------:R-:W-:Y:S01]  /*30f0*/  DMUL R60, R60, 8.11296384146066816958e+31 ;  /* 0x469000003c3c7828 */ /* 0x000fe20000000000 */
[----:B------:R-:W-:-:S05]  /*3100*/  MOV R84, R97 ;  /* 0x0000006100547202 */ /* 0x000fca0000000f00 */
        /* <DEDUP_REMOVED lines=8> */
.L_x_178:
[----:B------:R-:W-:Y:S01]  /*3190*/  LOP3.LUT R95, R61, 0x80000, RZ, 0xfc, !PT ;  /* 0x000800003d5f7812 */ /* 0x000fe200078efcff */
[----:B------:R-:W-:-:S07]  /*31a0*/  IMAD.MOV.U32 R94, RZ, RZ, R60 ;  /* 0x000000ffff5e7224 */ /* 0x000fce00078e003c */
.L_x_179:
[----:B------:R-:W-:Y:S05]  /*31b0*/  BSYNC.RECONVERGENT B1 ;  /* 0x0000000000017941 */ /* 0x000fea0003800200 */
.L_x_177:
[----:B------:R-:W-:Y:S01]  /*31c0*/  HFMA2 R99, -RZ, RZ, 0, 0 ;  /* 0x00000000ff637431 */ /* 0x000fe200000001ff */
[----:B------:R-:W-:Y:S01]  /*31d0*/  MOV R84, R94 ;  /* 0x0000005e00547202 */ /* 0x000fe20000000f00 */
[----:B------:R-:W-:Y:S02]  /*31e0*/  IMAD.MOV.U32 R85, RZ, RZ, R95 ;  /* 0x000000ffff557224 */ /* 0x000fe400078e005f */
[----:B------:R-:W-:Y:S05]  /*31f0*/  RET.REL.NODEC R98 `(_Z18exact_rhs_kernel_zPdiii) ;  /* 0xffffffcc62807950 */ /* 0x000fea0003c3ffff */
.L_x_181:
        /* <DEDUP_REMOVED lines=16> */
.L_x_242:


//--------------------- .text._Z18exact_rhs_kernel_yPdiii --------------------------
	.section	.text._Z18exact_rhs_kernel_yPdiii,"ax",@progbits
	.align	128
.text._Z18exact_rhs_kernel_yPdiii:
        .type           _Z18exact_rhs_kernel_yPdiii,@function
        .size           _Z18exact_rhs_kernel_yPdiii,(.L_x_244 - _Z18exact_rhs_kernel_yPdiii)
        .other          _Z18exact_rhs_kernel_yPdiii,@"STO_CUDA_ENTRY STV_DEFAULT"
_Z18exact_rhs_kernel_yPdiii:
[----:B------:R-:W-:Y:S01]  /*0000*/  LDC R1, c[0x0][0x37c] ;  /* 0x0000df00ff017b82 */ /* 0x000fe20000000800 */
[----:B------:R-:W0:Y:S07]  /*0010*/  S2R R5, SR_TID.Y ;  /* 0x0000000000057919 */ /* 0x000e2e0000002200 */
[----:B------:R-:W1:Y:S01]  /*0020*/  LDC R0, c[0x0][0x360] ;  /* 0x0000d800ff007b82 */ /* 0x000e620000000800 */
[----:B------:R-:W2:Y:S01]  /*0030*/  LDCU UR5, c[0x0][0x388] ;  /* 0x00007100ff0577ac */ /* 0x000ea20008000800 */
[----:B------:R-:W1:Y:S01]  /*0040*/  S2R R3, SR_TID.X ;  /* 0x0000000000037919 */ /* 0x000e620000002100 */
[----:B------:R-:W3:Y:S05]  /*0050*/  LDCU UR4, c[0x0][0x390] ;  /* 0x00007200ff0477ac */ /* 0x000eea0008000800 */
[----:B------:R-:W0:Y:S08]  /*0060*/  S2UR UR7, SR_CTAID.Y ;  /* 0x00000000000779c3 */ /* 0x000e300000002600 */
[----:B------:R-:W0:Y:S01]  /*0070*/  LDC R2, c[0x0][0x364] ;  /* 0x0000d900ff027b82 */ /* 0x000e220000000800 */
[----:B--2---:R-:W-:-:S02]  /*0080*/  UIADD3 UR5, UPT, UPT, UR5, -0x1, URZ ;  /* 0xffffffff05057890 */ /* 0x004fc4000fffe0ff */
[----:B---3--:R-:W-:-:S05]  /*0090*/  UIADD3 UR4, UPT, UPT, UR4, -0x1, URZ ;  /* 0xffffffff04047890 */ /* 0x008fca000fffe0ff */
[----:B------:R-:W1:Y:S01]  /*00a0*/  S2UR UR6, SR_CTAID.X ;  /* 0x00000000000679c3 */ /* 0x000e620000002500 */
[----:B0-----:R-:W-:-:S04]  /*00b0*/  IMAD R2, R2, UR7, R5 ;  /* 0x0000000702027c24 */ /* 0x001fc8000f8e0205 */
[----:B------:R-:W-:Y:S02]  /*00c0*/  VIADD R4, R2, 0x1 ;  /* 0x0000000102047836 */ /* 0x000fe40000000000 */
[----:B-1----:R-:W-:-:S03]  /*00d0*/  IMAD R0, R0, UR6, R3 ;  /* 0x0000000600007c24 */ /* 0x002fc6000f8e0203 */
        /* <DEDUP_REMOVED lines=8> */
[----:B------:R-:W2:Y:S01]  /*0160*/  LDCU.64 UR62, c[0x3][0x70] ;  /* 0x00c00e00ff3e77ac */ /* 0x000ea20008000a00 */
[----:B------:R-:W1:Y:S04]  /*0170*/  LDCU.64 UR64, c[0x3][0x378] ;  /* 0x00c06f00ff4077ac */ /* 0x000e680008000a00 */
[----:B------:R-:W3:Y:S01]  /*0180*/  LDC.64 R8, c[0x3][0x308] ;  /* 0x00c0c200ff087b82 */ /* 0x000ee20000000a00 */
[----:B------:R-:W2:Y:S01]  /*0190*/  I2F.F64 R2, R0 ;  /* 0x0000000000027312 */ /* 0x000ea20000201c00 */
[----:B------:R-:W4:Y:S01]  /*01a0*/  LDCU.64 UR52, c[0x3][0x3a0] ;  /* 0x00c07400ff3477ac */ /* 0x000f220008000a00 */
[----:B------:R-:W3:Y:S05]  /*01b0*/  LDCU.64 UR66, c[0x3][0x380] ;  /* 0x00c07000ff4277ac */ /* 0x000eea0008000a00 */
[----:B------:R-:W4:Y:S01]  /*01c0*/  LDC.64 R10, c[0x3][0x328] ;  /* 0x00c0ca00ff0a7b82 */ /* 0x000f220000000a00 */
[----:B0-----:R-:W-:Y:S01]  /*01d0*/  DMUL R12, R4, UR4 ;  /* 0x00000004040c7c28 */ /* 0x001fe20008000000 */
[----:B------:R-:W0:Y:S01]  /*01e0*/  LDCU.64 UR44, c[0x3][0x288] ;  /* 0x00c05100ff2c77ac */ /* 0x000e220008000a00 */
[----:B------:R-:W-:Y:S01]  /*01f0*/  DMUL R14, RZ, UR6 ;  /* 0x00000006ff0e7c28 */ /* 0x000fe20008000000 */
[----:B------:R-:W5:Y:S04]  /*0200*/  LDCU.64 UR54, c[0x3][0x3c8] ;  /* 0x00c07900ff3677ac */ /* 0x000f680008000a00 */
[----:B------:R-:W5:Y:S01]  /*0210*/  LDC.64 R32, c[0x3][0x350] ;  /* 0x00c0d400ff207b82 */ /* 0x000f620000000a00 */
[----:B--2---:R-:W-:Y:S01]  /*0220*/  DMUL R20, R2, UR62 ;  /* 0x0000003e02147c28 */ /* 0x004fe20008000000 */
[----:B------:R-:W2:Y:S01]  /*0230*/  LDCU.64 UR70, c[0x3][0x390] ;  /* 0x00c07200ff4677ac */ /* 0x000ea20008000a00 */
[C---:B-1----:R-:W-:Y:S01]  /*0240*/  DFMA R2, R12.reuse, UR64, R6 ;  /* 0x000000400c027c2b */ /* 0x042fe20008000006 */
[----:B------:R-:W1:Y:S04]  /*0250*/  LDCU.64 UR42, c[0x3][0x2b0] ;  /* 0x00c05600ff2a77ac */ /* 0x000e680008000a00 */
[----:B------:R-:W2:Y:S01]  /*0260*/  LDC.64 R24, c[0x3][0x318] ;  /* 0x00c0c600ff187b82 */ /* 0x000ea20000000a00 */
[C---:B---3--:R-:W-:Y:S01]  /*0270*/  DFMA R8, R12.reuse, UR66, R8 ;  /* 0x000000420c087c2b */ /* 0x048fe20008000008 */
[----:B------:R-:W3:Y:S01]  /*0280*/  LDCU.64 UR48, c[0x3][0x290] ;  /* 0x00c05200ff3077ac */ /* 0x000ee20008000a00 */
[----:B0-----:R-:W-:Y:S01]  /*0290*/  DFMA R2, R12, R2, UR44 ;  /* 0x0000002c0c027e2b */ /* 0x001fe20008000002 */
[----:B------:R-:W0:Y:S04]  /*02a0*/  LDCU.64 UR20, c[0x3][0x210] ;  /* 0x00c04200ff1477ac */ /* 0x000e280008000a00 */
[----:B------:R-:W0:Y:S01]  /*02b0*/  LDC.64 R18, c[0x3][0x310] ;  /* 0x00c0c400ff127b82 */ /* 0x000e220000000a00 */
[----:B----4-:R-:W-:Y:S01]  /*02c0*/  DFMA R4, R14, UR52, R10 ;  /* 0x000000340e047c2b */ /* 0x010fe2000800000a */
[----:B------:R-:W4:Y:S01]  /*02d0*/  LDCU.64 UR36, c[0x3][0x2d8] ;  /* 0x00c05b00ff2477ac */ /* 0x000f220008000a00 */
[----:B------:R-:W4:Y:S05]  /*02e0*/  LDCU.64 UR68, c[0x3][0x388] ;  /* 0x00c07100ff4477ac */ /* 0x000f2a0008000a00 */
[----:B------:R-:W4:Y:S01]  /*02f0*/  LDC.64 R28, c[0x3][0x320] ;  /* 0x00c0c800ff1c7b82 */ /* 0x000f220000000a00 */
[----:B-----5:R-:W-:Y:S01]  /*0300*/  DFMA R6, R20, UR54, R32 ;  /* 0x0000003614067c2b */ /* 0x020fe20008000020 */
[----:B------:R-:W5:Y:S01]  /*0310*/  LDCU.64 UR4, c[0x3][0x2a0] ;  /* 0x00c05400ff0477ac */ /* 0x000f620008000a00 */
[----:B-1----:R-:W-:-:S02]  /*0320*/  DFMA R4, R14, R4, UR42 ;  /* 0x0000002a0e047e2b */ /* 0x002fc40008000004 */
[C---:B---3--:R-:W-:Y:S01]  /*0330*/  DFMA R10, R12.reuse, R8, UR48 ;  /* 0x000000300c0a7e2b */ /* 0x048fe20008000008 */
[----:B------:R-:W1:Y:S02]  /*0340*/  LDCU.64 UR34, c[0x3][0x238] ;  /* 0x00c04700ff2277ac */ /* 0x000e640008000a00 */
[----:B------:R-:W3:Y:S01]  /*0350*/  LDC.64 R30, c[0x3][0x348] ;  /* 0x00c0d200ff1e7b82 */ /* 0x000ee20000000a00 */
[C---:B--2---:R-:W-:Y:S01]  /*0360*/  DFMA R24, R12.reuse, UR70, R24 ;  /* 0x000000460c187c2b */ /* 0x044fe20008000018 */
[----:B------:R-:W2:Y:S01]  /*0370*/  LDCU.64 UR16, c[0x3][0x1e8] ;  /* 0x00c03d00ff1077ac */ /* 0x000ea20008000a00 */
[----:B0-----:R-:W-:Y:S02]  /*0380*/  DFMA R2, R12, R2, UR20 ;  /* 0x000000140c027e2b */ /* 0x001fe40008000002 */
[----:B----4-:R-:W-:Y:S01]  /*0390*/  DFMA R8, R20, R6, UR36 ;  /* 0x0000002414087e2b */ /* 0x010fe20008000006 */
[----:B------:R-:W0:Y:S02]  /*03a0*/  LDCU.64 UR32, c[0x3][0x260] ;  /* 0x00c04c00ff2077ac */ /* 0x000e240008000a00 */
[----:B------:R-:W4:Y:S01]  /*03b0*/  LDC.64 R16, c[0x3][0x330] ;  /* 0x00c0cc00ff107b82 */ /* 0x000f220000000a00 */
[C---:B------:R-:W-:Y:S01]  /*03c0*/  DFMA R18, R12.reuse, UR68, R18 ;  /* 0x000000440c127c2b */ /* 0x040fe20008000012 */
[----:B------:R-:W3:Y:S01]  /*03d0*/  LDCU.64 UR46, c[0x3][0x298] ;  /* 0x00c05300ff2e77ac */ /* 0x000ee20008000a00 */
[----:B-----5:R-:W-:Y:S01]  /*03e0*/  DFMA R24, R12, R24, UR4 ;  /* 0x000000040c187e2b */ /* 0x020fe20008000018 */
[----:B------:R-:W5:Y:S04]  /*03f0*/  LDCU.64 UR72, c[0x3][0x398] ;  /* 0x00c07300ff4877ac */ /* 0x000f680008000a00 */
[----:B------:R-:W4:Y:S01]  /*0400*/  LDC.64 R22, c[0x3][0x338] ;  /* 0x00c0ce00ff167b82 */ /* 0x000f220000000a00 */
[----:B-1----:R-:W-:Y:S01]  /*0410*/  DFMA R6, R14, R4, UR34 ;  /* 0x000000220e067e2b */ /* 0x002fe20008000004 */
[----:B------:R-:W1:Y:S01]  /*0420*/  LDCU.64 UR60, c[0x3][0x3c0] ;  /* 0x00c07800ff3c77ac */ /* 0x000e620008000a00 */
[----:B--2---:R-:W-:Y:S01]  /*0430*/  DFMA R2, R12, R2, UR16 ;  /* 0x000000100c027e2b */ /* 0x004fe20008000002 */
[----:B------:R-:W2:Y:S04]  /*0440*/  LDCU.64 UR22, c[0x3][0x220] ;  /* 0x00c04400ff1677ac */ /* 0x000ea80008000a00 */
[----:B------:R-:W4:Y:S01]  /*0450*/  LDC.64 R26, c[0x3][0x340] ;  /* 0x00c0d000ff1a7b82 */ /* 0x000f220000000a00 */
[----:B0-----:R-:W-:Y:S01]  /*0460*/  DFMA R4, R20, R8, UR32 ;  /* 0x0000002014047e2b */ /* 0x001fe20008000008 */
[----:B------:R-:W0:Y:S01]  /*0470*/  LDCU.64 UR30, c[0x3][0x218] ;  /* 0x00c04300ff1e77ac */ /* 0x000e220008000a00 */
[----:B---3--:R-:W-:Y:S01]  /*0480*/  DFMA R18, R12, R18, UR46 ;  /* 0x0000002e0c127e2b */ /* 0x008fe20008000012 */
[----:B------:R-:W4:Y:S01]  /*0490*/  LDCU.64 UR58, c[0x3][0x3a8] ;  /* 0x00c07500ff3a77ac */ /* 0x000f220008000a00 */
[----:B------:R-:W-:-:S03]  /*04a0*/  DFMA R6, R14, R6, R2 ;  /* 0x000000060e06722b */ /* 0x000fc60000000002 */
[----:B------:R-:W3:Y:S01]  /*04b0*/  LDC.64 R36, c[0x3][0x358] ;  /* 0x00c0d600ff247b82 */ /* 0x000ee20000000a00 */
[----:B-----5:R-:W-:Y:S01]  /*04c0*/  DFMA R28, R12, UR72, R28 ;  /* 0x000000480c1c7c2b */ /* 0x020fe2000800001c */
[----:B------:R-:W5:Y:S01]  /*04d0*/  LDCU.64 UR56, c[0x3][0x3b0] ;  /* 0x00c07600ff3877ac */ /* 0x000f620008000a00 */
[----:B------:R-:W-:Y:S02]  /*04e0*/  DMUL R4, R20, R4 ;  /* 0x0000000414047228 */ /* 0x000fe40000000000 */
[----:B-1----:R-:W-:Y:S01]  /*04f0*/  DFMA R30, R14, UR60, R30 ;  /* 0x0000003c0e1e7c2b */ /* 0x002fe2000800001e */
[----:B------:R-:W1:Y:S01]  /*0500*/  LDCU.64 UR50, c[0x3][0x3b8] ;  /* 0x00c07700ff3277ac */ /* 0x000e620008000a00 */
[C---:B--2---:R-:W-:Y:S01]  /*0510*/  DFMA R8, R12.reuse, R18, UR22 ;  /* 0x000000160c087e2b */ /* 0x044fe20008000012 */
[----:B------:R-:W2:Y:S01]  /*0520*/  LDC.64 R38, c[0x3][0x360] ;  /* 0x00c0d800ff267b82 */ /* 0x000ea20000000a00 */
[----:B------:R-:W1:Y:S01]  /*0530*/  LDCU.64 UR64, c[0x3][0x2a8] ;  /* 0x00c05500ff4077ac */ /* 0x000e620008000a00 */
[----:B0-----:R-:W-:Y:S01]  /*0540*/  DFMA R10, R12, R10, UR30 ;  /* 0x0000001e0c0a7e2b */ /* 0x001fe2000800000a */
[----:B------:R-:W0:Y:S01]  /*0550*/  LDCU.64 UR4, c[0x3][0x228] ;  /* 0x00c04500ff0477ac */ /* 0x000e220008000a00 */
[----:B----4-:R-:W-:-:S04]  /*0560*/  DFMA R16, R14, UR58, R16 ;  /* 0x0000003a0e107c2b */ /* 0x010fc80008000010 */
[----:B------:R-:W4:Y:S01]  /*0570*/  LDC.64 R40, c[0x3][0x368] ;  /* 0x00c0da00ff287b82 */ /* 0x000f220000000a00 */
[----:B------:R-:W0:Y:S01]  /*0580*/  LDCU.64 UR52, c[0x3][0x2d0] ;  /* 0x00c05a00ff3477ac */ /* 0x000e220008000a00 */
[C---:B-----5:R-:W-:Y:S01]  /*0590*/  DFMA R22, R14.reuse, UR56, R22 ;  /* 0x000000380e167c2b */ /* 0x060fe20008000016 */
[----:B------:R-:W5:Y:S01]  /*05a0*/  LDCU.64 UR26, c[0x3][0x1f0] ;  /* 0x00c03e00ff1a77ac */ /* 0x000f620008000a00 */
[----:B-1----:R-:W-:-:S04]  /*05b0*/  DFMA R26, R14, UR50, R26 ;  /* 0x000000320e1a7c2b */ /* 0x002fc8000800001a */
[----:B------:R-:W1:Y:S01]  /*05c0*/  LDC.64 R42, c[0x3][0x370] ;  /* 0x00c0dc00ff2a7b82 */ /* 0x000e620000000a00 */
[----:B------:R-:W3:Y:S01]  /*05d0*/  LDCU.64 UR40, c[0x3][0x2b8] ;  /* 0x00c05700ff2877ac */ /* 0x000ee20008000a00 */
[C---:B------:R-:W-:Y:S01]  /*05e0*/  DFMA R28, R12.reuse, R28, UR64 ;  /* 0x000000400c1c7e2b */ /* 0x040fe2000800001c */
[----:B------:R-:W2:Y:S01]  /*05f0*/  LDCU.64 UR38, c[0x3][0x2c0] ;  /* 0x00c05800ff2677ac */ /* 0x000ea20008000a00 */
[----:B0-----:R-:W-:Y:S01]  /*0600*/  DFMA R24, R12, R24, UR4 ;  /* 0x000000040c187e2b */ /* 0x001fe20008000018 */
[----:B------:R-:W0:Y:S01]  /*0610*/  LDCU.64 UR62, c[0x3][0x2c8] ;  /* 0x00c05900ff3e77ac */ /* 0x000e220008000a00 */
[----:B------:R-:W-:Y:S01]  /*0620*/  DFMA R32, R14, R30, UR52 ;  /* 0x000000340e207e2b */ /* 0x000fe2000800001e */
[----:B------:R-:W0:Y:S01]  /*0630*/  LDCU.64 UR36, c[0x3][0x230] ;  /* 0x00c04600ff2477ac */ /* 0x000e220008000a00 */
[----:B------:R-:W-:Y:S02]  /*0640*/  DADD R30, R6, R4 ;  /* 0x00000000061e7229 */ /* 0x000fe40000000004 */
[----:B-----5:R-:W-:Y:S01]  /*0650*/  DFMA R6, R12, R10, UR26 ;  /* 0x0000001a0c067e2b */ /* 0x020fe2000800000a */
[----:B------:R-:W5:Y:S01]  /*0660*/  LDCU.64 UR20, c[0x3][0x200] ;  /* 0x00c04000ff1477ac */ /* 0x000f620008000a00 */
[----:B---3--:R-:W-:-:S02]  /*0670*/  DFMA R16, R14, R16, UR40 ;  /* 0x000000280e107e2b */ /* 0x008fc40008000010 */
[----:B------:R-:W3:Y:S01]  /*0680*/  MUFU.RCP64H R35, R31 ;  /* 0x0000001f00237308 */ /* 0x000ee20000001800 */
[----:B------:R-:W4:Y:S01]  /*0690*/  LDCU.64 UR24, c[0x3][0x1f8] ;  /* 0x00c03f00ff1877ac */ /* 0x000f220008000a00 */
[C---:B--2---:R-:W-:Y:S02]  /*06a0*/  DFMA R22, R14.reuse, R22, UR38 ;  /* 0x000000260e167e2b */ /* 0x044fe40008000016 */
[----:B------:R-:W-:Y:S01]  /*06b0*/  VIADD R34, R31, 0x300402 ;  /* 0x003004021f227836 */ /* 0x000fe20000000000 */
[----:B------:R-:W2:Y:S01]  /*06c0*/  LDCU.64 UR8, c[0x3][0x240] ;  /* 0x00c04800ff0877ac */ /* 0x000ea20008000a00 */
[----:B0-----:R-:W-:Y:S01]  /*06d0*/  DFMA R26, R14, R26, UR62 ;  /* 0x0000003e0e1a7e2b */ /* 0x001fe2000800001a */
[----:B------:R-:W0:Y:S02]  /*06e0*/  LDCU.64 UR28, c[0x3][0x248] ;  /* 0x00c04900ff1c77ac */ /* 0x000e240008000a00 */
[----:B------:R-:W-:Y:S01]  /*06f0*/  FSETP.GEU.AND P0, PT, |R34|, 5.8789094863358348022e-39, PT ;  /* 0x004004022200780b */ /* 0x000fe20003f0e200 */
[C---:B------:R-:W-:Y:S01]  /*0700*/  DFMA R28, R12.reuse, R28, UR36 ;  /* 0x000000240c1c7e2b */ /* 0x040fe2000800001c */
[----:B------:R-:W3:Y:S01]  /*0710*/  LDCU.64 UR32, c[0x3][0x250] ;  /* 0x00c04a00ff2077ac */ /* 0x000ee20008000a00 */
[C---:B-----5:R-:W-:Y:S01]  /*0720*/  DFMA R10, R12.reuse, R24, UR20 ;  /* 0x000000140c0a7e2b */ /* 0x060fe20008000018 */
[----:B------:R-:W5:Y:S01]  /*0730*/  LDCU.64 UR16, c[0x3][0x208] ;  /* 0x00c04100ff1077ac */ /* 0x000f620008000a00 */
[----:B----4-:R-:W-:Y:S01]  /*0740*/  DFMA R8, R12, R8, UR24 ;  /* 0x000000180c087e2b */ /* 0x010fe20008000008 */
[----:B------:R-:W4:Y:S01]  /*0750*/  LDCU.64 UR22, c[0x3][0x258] ;  /* 0x00c04b00ff1677ac */ /* 0x000f220008000a00 */
[C---:B--2---:R-:W-:Y:S01]  /*0760*/  DFMA R16, R14.reuse, R16, UR8 ;  /* 0x000000080e107e2b */ /* 0x044fe20008000010 */
[----:B------:R-:W2:Y:S01]  /*0770*/  LDCU.64 UR10, c[0x3][0x3d0] ;  /* 0x00c07a00ff0a77ac */ /* 0x000ea20008000a00 */
[C---:B0-----:R-:W-:Y:S01]  /*0780*/  DFMA R18, R14.reuse, R22, UR28 ;  /* 0x0000001c0e127e2b */ /* 0x041fe20008000016 */
[----:B------:R-:W0:Y:S01]  /*0790*/  LDCU.64 UR14, c[0x3][0x3d8] ;  /* 0x00c07b00ff0e77ac */ /* 0x000e220008000a00 */
[C---:B---3--:R-:W-:Y:S01]  /*07a0*/  DFMA R26, R14.reuse, R26, UR32 ;  /* 0x000000200e1a7e2b */ /* 0x048fe2000800001a */
[----:B------:R-:W3:Y:S03]  /*07b0*/  LDCU.64 UR4, c[0x3][0x3e0] ;  /* 0x00c07c00ff0477ac */ /* 0x000ee60008000a00 */
[----:B------:R-:W-:-:S02]  /*07c0*/  DFMA R22, R14, R16, R6 ;  /* 0x000000100e16722b */ /* 0x000fc40000000006 */
[----:B-----5:R-:W-:Y:S01]  /*07d0*/  DFMA R12, R12, R28, UR16 ;  /* 0x000000100c0c7e2b */ /* 0x020fe2000800001c */
[----:B------:R-:W1:Y:S01]  /*07e0*/  LDCU.64 UR20, c[0x3][0x3e8] ;  /* 0x00c07d00ff1477ac */ /* 0x000e620008000a00 */
[C---:B------:R-:W-:Y:S02]  /*07f0*/  DFMA R24, R14.reuse, R18, R8 ;  /* 0x000000120e18722b */ /* 0x040fe40000000008 */
[C---:B----4-:R-:W-:Y:S01]  /*0800*/  DFMA R32, R14.reuse, R32, UR22 ;  /* 0x000000160e207e2b */ /* 0x050fe20008000020 */
[----:B------:R-:W4:Y:S01]  /*0810*/  LDCU.64 UR18, c[0x3][0x2e0] ;  /* 0x00c05c00ff1277ac */ /* 0x000f220008000a00 */
[----:B------:R-:W-:Y:S01]  /*0820*/  DFMA R26, R14, R26, R10 ;  /* 0x0000001a0e1a722b */ /* 0x000fe2000000000a */
[----:B------:R-:W5:Y:S01]  /*0830*/  LDCU.64 UR6, c[0x3][0x2e8] ;  /* 0x00c05d00ff0677ac */ /* 0x000f620008000a00 */
[----:B0-----:R-:W-:Y:S01]  /*0840*/  DFMA R16, R20, UR14, R38 ;  /* 0x0000000e14107c2b */ /* 0x001fe20008000026 */
[----:B------:R-:W0:Y:S03]  /*0850*/  LDCU.64 UR8, c[0x3][0x2f0] ;  /* 0x00c05e00ff0877ac */ /* 0x000e260008000a00 */
[----:B------:R-:W-:-:S02]  /*0860*/  DFMA R32, R14, R32, R12 ;  /* 0x000000200e20722b */ /* 0x000fc4000000000c */
[C---:B--2---:R-:W-:Y:S01]  /*0870*/  DFMA R14, R20.reuse, UR10, R36 ;  /* 0x0000000a140e7c2b */ /* 0x044fe20008000024 */
[----:B------:R-:W2:Y:S01]  /*0880*/  LDCU.64 UR22, c[0x3][0x2f8] ;  /* 0x00c05f00ff1677ac */ /* 0x000ea20008000a00 */
[----:B---3--:R-:W-:Y:S02]  /*0890*/  DFMA R18, R20, UR4, R40 ;  /* 0x0000000414127c2b */ /* 0x008fe40008000028 */
[----:B------:R-:W-:Y:S01]  /*08a0*/  DFMA R36, -R30, R34, 1 ;  /* 0x3ff000001e24742b */ /* 0x000fe20000000122 */
[----:B------:R-:W3:Y:S01]  /*08b0*/  LDCU.64 UR12, c[0x3][0x268] ;  /* 0x00c04d00ff0c77ac */ /* 0x000ee20008000a00 */
[C---:B-1----:R-:W-:Y:S02]  /*08c0*/  DFMA R28, R20.reuse, UR20, R42 ;  /* 0x00000014141c7c2b */ /* 0x042fe4000800002a */
[C---:B----4-:R-:W-:Y:S01]  /*08d0*/  DFMA R14, R20.reuse, R14, UR18 ;  /* 0x00000012140e7e2b */ /* 0x050fe2000800000e */
[----:B------:R-:W1:Y:S01]  /*08e0*/  LDCU.64 UR44, c[0x3][0x270] ;  /* 0x00c04e00ff2c77ac */ /* 0x000e620008000a00 */
[----:B-----5:R-:W-:Y:S01]  /*08f0*/  DFMA R16, R20, R16, UR6 ;  /* 0x0000000614107e2b */ /* 0x020fe20008000010 */
[----:B------:R-:W4:Y:S01]  /*0900*/  LDCU.64 UR16, c[0x3][0x278] ;  /* 0x00c04f00ff1077ac */ /* 0x000f220008000a00 */
[----:B------:R-:W-:-:S02]  /*0910*/  DFMA R36, R36, R36, R36 ;  /* 0x000000242424722b */ /* 0x000fc40000000024 */
[C---:B0-----:R-:W-:Y:S01]  /*0920*/  DFMA R18, R20.reuse, R18, UR8 ;  /* 0x0000000814127e2b */ /* 0x041fe20008000012 */
[----:B------:R-:W0:Y:S01]  /*0930*/  LDCU.64 UR10, c[0x3][0x280] ;  /* 0x00c05000ff0a77ac */ /* 0x000e220008000a00 */
[----:B--2---:R-:W-:-:S04]  /*0940*/  DFMA R28, R20, R28, UR22 ;  /* 0x00000016141c7e2b */ /* 0x004fc8000800001c */
[----:B------:R-:W-:Y:S02]  /*0950*/  DFMA R36, R34, R36, R34 ;  /* 0x000000242224722b */ /* 0x000fe40000000022 */
[C---:B---3--:R-:W-:Y:S02]  /*0960*/  DFMA R14, R20.reuse, R14, UR12 ;  /* 0x0000000c140e7e2b */ /* 0x048fe4000800000e */
[----:B-1----:R-:W-:-:S04]  /*0970*/  DFMA R16, R20, R16, UR44 ;  /* 0x0000002c14107e2b */ /* 0x002fc80008000010 */
[----:B------:R-:W-:Y:S02]  /*0980*/  DFMA R152, -R30, R36, 1 ;  /* 0x3ff000001e98742b */ /* 0x000fe40000000124 */
[C---:B----4-:R-:W-:Y:S02]  /*0990*/  DFMA R18, R20.reuse, R18, UR16 ;  /* 0x0000001014127e2b */ /* 0x050fe40008000012 */
[C---:B------:R-:W-:Y:S02]  /*09a0*/  DMUL R14, R20.reuse, R14 ;  /* 0x0000000e140e7228 */ /* 0x040fe40000000000 */
[C---:B0-----:R-:W-:Y:S02]  /*09b0*/  DFMA R28, R20.reuse, R28, UR10 ;  /* 0x0000000a141c7e2b */ /* 0x041fe4000800001c */
[C---:B------:R-:W-:Y:S02]  /*09c0*/  DMUL R16, R20.reuse, R16 ;  /* 0x0000001014107228 */ /* 0x040fe40000000000 */
[----:B------:R-:W-:-:S02]  /*09d0*/  DMUL R18, R20, R18 ;  /* 0x0000001214127228 */ /* 0x000fc40000000000 */
[----:B------:R-:W-:Y:S02]  /*09e0*/  DFMA R152, R36, R152, R36 ;  /* 0x000000982498722b */ /* 0x000fe40000000024 */
[----:B------:R-:W-:Y:S02]  /*09f0*/  DMUL R20, R20, R28 ;  /* 0x0000001c14147228 */ /* 0x000fe40000000000 */
[----:B------:R-:W-:Y:S02]  /*0a00*/  DADD R22, R22, R14 ;  /* 0x0000000016167229 */ /* 0x000fe4000000000e */
[----:B------:R-:W-:Y:S02]  /*0a10*/  DADD R24, R24, R16 ;  /* 0x0000000018187229 */ /* 0x000fe40000000010 */
[----:B------:R-:W-:Y:S02]  /*0a20*/  DADD R26, R26, R18 ;  /* 0x000000001a1a7229 */ /* 0x000fe40000000012 */
[----:B------:R-:W-:Y:S01]  /*0a30*/  DADD R28, R32, R20 ;  /* 0x00000000201c7229 */ /* 0x000fe20000000014 */
[----:B------:R-:W-:Y:S10]  /*0a40*/  @P0 BRA `(.L_x_183) ;  /* 0x0000000000200947 */ /* 0x000ff40003800000 */
[----:B------:R-:W-:Y:S01]  /*0a50*/  LOP3.LUT R0, R31, 0x7fffffff, RZ, 0xc0, !PT ;  /* 0x7fffffff1f007812 */ /* 0x000fe200078ec0ff */
[----:B------:R-:W-:Y:S01]  /*0a60*/  IMAD.MOV.U32 R154, RZ, RZ, R30 ;  /* 0x000000ffff9a7224 */ /* 0x000fe200078e001e */
[----:B------:R-:W-:Y:S01]  /*0a70*/  MOV R110, 0xab0 ;  /* 0x00000ab0006e7802 */ /* 0x000fe20000000f00 */
[----:B------:R-:W-:Y:S01]  /*0a80*/  IMAD.MOV.U32 R155, RZ, RZ, R31 ;  /* 0x000000ffff9b7224 */ /* 0x000fe200078e001f */
[----:B------:R-:W-:-:S07]  /*0a90*/  IADD3 R111, PT, PT, R0, -0x100000, RZ ;  /* 0xfff00000006f7810 */ /* 0x000fce0007ffe0ff */
[----:B------:R-:W-:Y:S05]  /*0aa0*/  CALL.REL.NOINC `($__internal_10_$__cuda_sm20_dblrcp_rn_slowpath_v3) ;  /* 0x00000030001c7944 */ /* 0x000fea0003c00000 */
[----:B------:R-:W-:Y:S02]  /*0ab0*/  IMAD.MOV.U32 R152, RZ, RZ, R154 ;  /* 0x000000ffff987224 */ /* 0x000fe400078e009a */
[----:B------:R-:W-:-:S07]  /*0ac0*/  IMAD.MOV.U32 R153, RZ, RZ, R155 ;  /* 0x000000ffff997224 */ /* 0x000fce00078e009b */
.L_x_183:
[----:B------:R-:W-:Y:S05]  /*0ad0*/  BSYNC.RECONVERGENT B0 ;  /* 0x0000000000007941 */ /* 0x000fea0003800200 */
.L_x_182:
[----:B------:R-:W0:Y:S01]  /*0ae0*/  LDC.64 R32, c[0x3][0x3a0] ;  /* 0x00c0e800ff207b82 */ /* 0x000e220000000a00 */
[----:B------:R-:W0:Y:S01]  /*0af0*/  LDCU.64 UR4, c[0x3][0x68] ;  /* 0x00c00d00ff0477ac */ /* 0x000e220008000a00 */
[----:B------:R-:W-:Y:S06]  /*0b00*/  BSSY.RECONVERGENT B0, `(.L_x_184) ;  /* 0x000003e000007945 */ /* 0x000fec0003800200 */
[----:B------:R-:W0:Y:S08]  /*0b10*/  LDC.64 R34, c[0x3][0x328] ;  /* 0x00c0ca00ff227b82 */ /* 0x000e300000000a00 */
[----:B------:R-:W1:Y:S08]  /*0b20*/  LDC.64 R36, c[0x3][0x2b0] ;  /* 0x00c0ac00ff247b82 */ /* 0x000e700000000a00 */
[----:B------:R-:W2:Y:S01]  /*0b30*/  LDC.64 R38, c[0x3][0x238] ;  /* 0x00c08e00ff267b82 */ /* 0x000ea20000000a00 */
[----:B0-----:R-:W-:-:S07]  /*0b40*/  DFMA R32, R32, UR4, R34 ;  /* 0x0000000420207c2b */ /* 0x001fce0008000022 */
[----:B------:R-:W0:Y:S01]  /*0b50*/  LDC.64 R50, c[0x3][0x338] ;  /* 0x00c0ce00ff327b82 */ /* 0x000e220000000a00 */
[----:B-1----:R-:W-:-:S07]  /*0b60*/  DFMA R32, R32, UR4, R36 ;  /* 0x0000000420207c2b */ /* 0x002fce0008000024 */
[----:B------:R-:W1:Y:S01]  /*0b70*/  LDC.64 R34, c[0x3][0x3a8] ;  /* 0x00c0ea00ff227b82 */ /* 0x000e620000000a00 */
[----:B--2---:R-:W-:-:S07]  /*0b80*/  DFMA R32, R32, UR4, R38 ;  /* 0x0000000420207c2b */ /* 0x004fce0008000026 */
[----:B------:R-:W1:Y:S01]  /*0b90*/  LDC.64 R36, c[0x3][0x330] ;  /* 0x00c0cc00ff247b82 */ /* 0x000e620000000a00 */
[----:B------:R-:W-:-:S07]  /*0ba0*/  DFMA R32, R32, UR4, R2 ;  /* 0x0000000420207c2b */ /* 0x000fce0008000002 */
[----:B------:R-:W0:Y:S01]  /*0bb0*/  LDC.64 R38, c[0x3][0x3b0] ;  /* 0x00c0ec00ff267b82 */ /* 0x000e220000000a00 */
[----:B------:R-:W-:-:S07]  /*0bc0*/  DADD R40, R4, R32 ;  /* 0x0000000004287229 */ /* 0x000fce0000000020 */
[----:B------:R-:W2:Y:S01]  /*0bd0*/  LDC.64 R56, c[0x3][0x3b8] ;  /* 0x00c0ee00ff387b82 */ /* 0x000ea20000000a00 */
[----:B------:R-:W3:Y:S07]  /*0be0*/  MUFU.RCP64H R43, R41 ;  /* 0x00000029002b7308 */ /* 0x000eee0000001800 */
[----:B------:R-:W2:Y:S01]  /*0bf0*/  LDC.64 R58, c[0x3][0x340] ;  /* 0x00c0d000ff3a7b82 */ /* 0x000ea20000000a00 */
[----:B------:R-:W-:Y:S01]  /*0c00*/  VIADD R42, R41, 0x300402 ;  /* 0x00300402292a7836 */ /* 0x000fe20000000000 */
[----:B-1----:R-:W-:-:S04]  /*0c10*/  DFMA R32, R34, UR4, R36 ;  /* 0x0000000422207c2b */ /* 0x002fc80008000024 */
[----:B------:R-:W-:Y:S02]  /*0c20*/  FSETP.GEU.AND P0, PT, |R42|, 5.8789094863358348022e-39, PT ;  /* 0x004004022a00780b */ /* 0x000fe40003f0e200 */
[----:B------:R-:W1:Y:S01]  /*0c30*/  LDC.64 R66, c[0x3][0x348] ;  /* 0x00c0d200ff427b82 */ /* 0x000e620000000a00 */
[----:B0-----:R-:W-:Y:S02]  /*0c40*/  DFMA R34, R38, UR4, R50 ;  /* 0x0000000426227c2b */ /* 0x001fe40008000032 */
[----:B---3--:R-:W-:-:S05]  /*0c50*/  DFMA R44, -R40, R42, 1 ;  /* 0x3ff00000282c742b */ /* 0x008fca000000012a */
[----:B------:R-:W1:Y:S03]  /*0c60*/  LDC.64 R64, c[0x3][0x3c0] ;  /* 0x00c0f000ff407b82 */ /* 0x000e660000000a00 */
[----:B------:R-:W-:-:S05]  /*0c70*/  DFMA R44, R44, R44, R44 ;  /* 0x0000002c2c2c722b */ /* 0x000fca000000002c */
[----:B------:R-:W0:Y:S01]  /*0c80*/  LDC.64 R46, c[0x3][0x2b8] ;  /* 0x00c0ae00ff2e7b82 */ /* 0x000e220000000a00 */
[----:B--2---:R-:W-:Y:S02]  /*0c90*/  DFMA R36, R56, UR4, R58 ;  /* 0x0000000438247c2b */ /* 0x004fe4000800003a */
[----:B------:R-:W-:-:S05]  /*0ca0*/  DFMA R44, R42, R44, R42 ;  /* 0x0000002c2a2c722b */ /* 0x000fca000000002a */
[----:B------:R-:W2:Y:S03]  /*0cb0*/  LDC.64 R52, c[0x3][0x2c0] ;  /* 0x00c0b000ff347b82 */ /* 0x000ea60000000a00 */
[----:B------:R-:W-:-:S05]  /*0cc0*/  DFMA R78, -R40, R44, 1 ;  /* 0x3ff00000284e742b */ /* 0x000fca000000012c */
[----:B------:R-:W3:Y:S01]  /*0cd0*/  LDC.64 R60, c[0x3][0x2c8] ;  /* 0x00c0b200ff3c7b82 */ /* 0x000ee20000000a00 */
[----:B-1----:R-:W-:Y:S02]  /*0ce0*/  DFMA R38, R64, UR4, R66 ;  /* 0x0000000440267c2b */ /* 0x002fe40008000042 */
[----:B------:R-:W-:-:S05]  /*0cf0*/  DFMA R78, R44, R78, R44 ;  /* 0x0000004e2c4e722b */ /* 0x000fca000000002c */
[----:B------:R-:W1:Y:S01]  /*0d00*/  LDC.64 R68, c[0x3][0x2d0] ;  /* 0x00c0b400ff447b82 */ /* 0x000e620000000a00 */
[----:B0-----:R-:W-:-:S07]  /*0d10*/  DFMA R32, R32, UR4, R46 ;  /* 0x0000000420207c2b */ /* 0x001fce000800002e */
[----:B------:R-:W0:Y:S01]  /*0d20*/  LDC.64 R48, c[0x3][0x240] ;  /* 0x00c09000ff307b82 */ /* 0x000e220000000a00 */
[----:B--2---:R-:W-:-:S07]  /*0d30*/  DFMA R34, R34, UR4, R52 ;  /* 0x0000000422227c2b */ /* 0x004fce0008000034 */
[----:B------:R-:W2:Y:S01]  /*0d40*/  LDC.64 R54, c[0x3][0x248] ;  /* 0x00c09200ff367b82 */ /* 0x000ea20000000a00 */
[----:B---3--:R-:W-:-:S07]  /*0d50*/  DFMA R36, R36, UR4, R60 ;  /* 0x0000000424247c2b */ /* 0x008fce000800003c */
[----:B------:R-:W3:Y:S01]  /*0d60*/  LDC.64 R62, c[0x3][0x250] ;  /* 0x00c09400ff3e7b82 */ /* 0x000ee20000000a00 */
[----:B-1----:R-:W-:-:S07]  /*0d70*/  DFMA R38, R38, UR4, R68 ;  /* 0x0000000426267c2b */ /* 0x002fce0008000044 */
[----:B------:R-:W1:Y:S01]  /*0d80*/  LDC.64 R70, c[0x3][0x258] ;  /* 0x00c09600ff467b82 */ /* 0x000e620000000a00 */
[----:B0-----:R-:W-:Y:S02]  /*0d90*/  DFMA R32, R32, UR4, R48 ;  /* 0x0000000420207c2b */ /* 0x001fe40008000030 */
[----:B--2---:R-:W-:-:S06]  /*0da0*/  DFMA R34, R34, UR4, R54 ;  /* 0x0000000422227c2b */ /* 0x004fcc0008000036 */
[----:B------:R-:W-:Y:S02]  /*0db0*/  DFMA R32, R32, UR4, R6 ;  /* 0x0000000420207c2b */ /* 0x000fe40008000006 */
[----:B---3--:R-:W-:Y:S02]  /*0dc0*/  DFMA R36, R36, UR4, R62 ;  /* 0x0000000424247c2b */ /* 0x008fe4000800003e */
[----:B------:R-:W-:-:S04]  /*0dd0*/  DFMA R34, R34, UR4, R8 ;  /* 0x0000000422227c2b */ /* 0x000fc80008000008 */
[----:B------:R-:W-:Y:S02]  /*0de0*/  DADD R32, R14, R32 ;  /* 0x000000000e207229 */ /* 0x000fe40000000020 */
[----:B-1----:R-:W-:Y:S02]  /*0df0*/  DFMA R38, R38, UR4, R70 ;  /* 0x0000000426267c2b */ /* 0x002fe40008000046 */
[----:B------:R-:W-:Y:S02]  /*0e00*/  DFMA R36, R36, UR4, R10 ;  /* 0x0000000424247c2b */ /* 0x000fe4000800000a */
[----:B------:R-:W-:-:S04]  /*0e10*/  DADD R34, R16, R34 ;  /* 0x0000000010227229 */ /* 0x000fc80000000022 */
[----:B------:R-:W-:Y:S02]  /*0e20*/  DFMA R38, R38, UR4, R12 ;  /* 0x0000000426267c2b */ /* 0x000fe4000800000c */
[----:B------:R-:W-:-:S06]  /*0e30*/  DADD R36, R18, R36 ;  /* 0x0000000012247229 */ /* 0x000fcc0000000024 */
        /* <DEDUP_REMOVED lines=10> */
.L_x_185:
[----:B------:R-:W-:Y:S05]  /*0ee0*/  BSYNC.RECONVERGENT B0 ;  /* 0x0000000000007941 */ /* 0x000fea0003800200 */
.L_x_184:
[----:B------:R-:W0:Y:S01]  /*0ef0*/  LDC.64 R42, c[0x3][0x68] ;  /* 0x00c01a00ff2a7b82 */ /* 0x000e220000000a00 */
[----:B------:R-:W1:Y:S01]  /*0f00*/  LDCU.128 UR4, c[0x3][0x3a0] ;  /* 0x00c07400ff0477ac */ /* 0x000e620008000c00 */
[----:B------:R-:W-:Y:S01]  /*0f10*/  BSSY.RECONVERGENT B0, `(.L_x_186) ;  /* 0x0000037000007945 */ /* 0x000fe20003800200 */
[----:B------:R-:W2:Y:S05]  /*0f20*/  LDCU.128 UR8, c[0x3][0x2b0] ;  /* 0x00c05600ff0877ac */ /* 0x000eaa0008000c00 */
[----:B------:R-:W1:Y:S01]  /*0f30*/  LDC.64 R44, c[0x3][0x328] ;  /* 0x00c0ca00ff2c7b82 */ /* 0x000e620000000a00 */
[----:B------:R-:W3:Y:S01]  /*0f40*/  LDCU.64 UR12, c[0x3][0x238] ;  /* 0x00c04700ff0c77ac */ /* 0x000ee20008000a00 */
[----:B------:R-:W4:Y:S06]  /*0f50*/  LDCU.128 UR16, c[0x3][0x3b0] ;  /* 0x00c07600ff1077ac */ /* 0x000f2c0008000c00 */
[----:B------:R-:W5:Y:S01]  /*0f60*/  LDC.64 R46, c[0x3][0x330] ;  /* 0x00c0cc00ff2e7b82 */ /* 0x000f620000000a00 */
[----:B------:R-:W4:Y:S01]  /*0f70*/  LDCU.128 UR20, c[0x3][0x2c0] ;  /* 0x00c05800ff1477ac */ /* 0x000f220008000c00 */
[----:B------:R-:W4:Y:S01]  /*0f80*/  LDCU.64 UR24, c[0x3][0x2d0] ;  /* 0x00c05a00ff1877ac */ /* 0x000f220008000a00 */
[----:B0-----:R-:W-:-:S05]  /*0f90*/  DADD R42, R42, R42 ;  /* 0x000000002a2a7229 */ /* 0x001fca000000002a */
[----:B------:R-:W4:Y:S03]  /*0fa0*/  LDC.64 R48, c[0x3][0x338] ;  /* 0x00c0ce00ff307b82 */ /* 0x000f260000000a00 */
[----:B-1----:R-:W-:-:S05]  /*0fb0*/  DFMA R44, R42, UR4, R44 ;  /* 0x000000042a2c7c2b */ /* 0x002fca000800002c */
[----:B------:R-:W0:Y:S03]  /*0fc0*/  LDC.64 R50, c[0x3][0x340] ;  /* 0x00c0d000ff327b82 */ /* 0x000e260000000a00 */
[----:B--2---:R-:W-:-:S05]  /*0fd0*/  DFMA R44, R42, R44, UR8 ;  /* 0x000000082a2c7e2b */ /* 0x004fca000800002c */
[----:B------:R-:W1:Y:S01]  /*0fe0*/  LDC.64 R56, c[0x3][0x348] ;  /* 0x00c0d200ff387b82 */ /* 0x000e620000000a00 */
[----:B------:R-:W1:Y:S02]  /*0ff0*/  LDCU.64 UR8, c[0x3][0x3c0] ;  /* 0x00c07800ff0877ac */ /* 0x000e640008000a00 */
[C---:B---3--:R-:W-:Y:S01]  /*1000*/  DFMA R44, R42.reuse, R44, UR12 ;  /* 0x0000000c2a2c7e2b */ /* 0x048fe2000800002c */
[----:B------:R-:W2:Y:S07]  /*1010*/  LDCU.128 UR12, c[0x3][0x240] ;  /* 0x00c04800ff0c77ac */ /* 0x000eae0008000c00 */
[----:B------:R-:W-:-:S08]  /*1020*/  DFMA R44, R42, R44, R2 ;  /* 0x0000002c2a2c722b */ /* 0x000fd00000000002 */
[----:B------:R-:W-:Y:S02]  /*1030*/  DADD R100, R4, R44 ;  /* 0x0000000004647229 */ /* 0x000fe4000000002c */
[C---:B-----5:R-:W-:Y:S01]  /*1040*/  DFMA R44, R42.reuse, UR6, R46 ;  /* 0x000000062a2c7c2b */ /* 0x060fe2000800002e */
[----:B------:R-:W3:Y:S01]  /*1050*/  LDCU.128 UR4, c[0x3][0x250] ;  /* 0x00c04a00ff0477ac */ /* 0x000ee20008000c00 */
[C---:B----4-:R-:W-:Y:S02]  /*1060*/  DFMA R46, R42.reuse, UR16, R48 ;  /* 0x000000102a2e7c2b */ /* 0x050fe40008000030 */
[----:B------:R-:W4:Y:S01]  /*1070*/  MUFU.RCP64H R53, R101 ;  /* 0x0000006500357308 */ /* 0x000f220000001800 */
[C---:B0-----:R-:W-:Y:S02]  /*1080*/  DFMA R48, R42.reuse, UR18, R50 ;  /* 0x000000122a307c2b */ /* 0x041fe40008000032 */
[C---:B-1----:R-:W-:Y:S01]  /*1090*/  DFMA R50, R42.reuse, UR8, R56 ;  /* 0x000000082a327c2b */ /* 0x042fe20008000038 */
[----:B------:R-:W-:Y:S01]  /*10a0*/  VIADD R52, R101, 0x300402 ;  /* 0x0030040265347836 */ /* 0x000fe20000000000 */
[----:B------:R-:W-:-:S02]  /*10b0*/  DFMA R44, R42, R44, UR10 ;  /* 0x0000000a2a2c7e2b */ /* 0x000fc4000800002c */
[C---:B------:R-:W-:Y:S02]  /*10c0*/  DFMA R46, R42.reuse, R46, UR20 ;  /* 0x000000142a2e7e2b */ /* 0x040fe4000800002e */
[C---:B------:R-:W-:Y:S01]  /*10d0*/  DFMA R48, R42.reuse, R48, UR22 ;  /* 0x000000162a307e2b */ /* 0x040fe20008000030 */
[----:B------:R-:W-:Y:S01]  /*10e0*/  FSETP.GEU.AND P0, PT, |R52|, 5.8789094863358348022e-39, PT ;  /* 0x004004023400780b */ /* 0x000fe20003f0e200 */
[C---:B------:R-:W-:Y:S02]  /*10f0*/  DFMA R50, R42.reuse, R50, UR24 ;  /* 0x000000182a327e2b */ /* 0x040fe40008000032 */
[C---:B--2---:R-:W-:Y:S02]  /*1100*/  DFMA R44, R42.reuse, R44, UR12 ;  /* 0x0000000c2a2c7e2b */ /* 0x044fe4000800002c */
[----:B------:R-:W-:Y:S02]  /*1110*/  DFMA R46, R42, R46, UR14 ;  /* 0x0000000e2a2e7e2b */ /* 0x000fe4000800002e */
[----:B----4-:R-:W-:-:S02]  /*1120*/  DFMA R54, -R100, R52, 1 ;  /* 0x3ff000006436742b */ /* 0x010fc40000000134 */
[C---:B---3--:R-:W-:Y:S02]  /*1130*/  DFMA R48, R42.reuse, R48, UR4 ;  /* 0x000000042a307e2b */ /* 0x048fe40008000030 */
[C---:B------:R-:W-:Y:S02]  /*1140*/  DFMA R50, R42.reuse, R50, UR6 ;  /* 0x000000062a327e2b */ /* 0x040fe40008000032 */
[----:B------:R-:W-:Y:S02]  /*1150*/  DFMA R44, R42, R44, R6 ;  /* 0x0000002c2a2c722b */ /* 0x000fe40000000006 */
[----:B------:R-:W-:Y:S02]  /*1160*/  DFMA R54, R54, R54, R54 ;  /* 0x000000363636722b */ /* 0x000fe40000000036 */
[C---:B------:R-:W-:Y:S02]  /*1170*/  DFMA R46, R42.reuse, R46, R8 ;  /* 0x0000002e2a2e722b */ /* 0x040fe40000000008 */
[----:B------:R-:W-:-:S02]  /*1180*/  DFMA R48, R42, R48, R10 ;  /* 0x000000302a30722b */ /* 0x000fc4000000000a */
[----:B------:R-:W-:Y:S02]  /*1190*/  DFMA R50, R42, R50, R12 ;  /* 0x000000322a32722b */ /* 0x000fe4000000000c */
[----:B------:R-:W-:Y:S02]  /*11a0*/  DFMA R54, R52, R54, R52 ;  /* 0x000000363436722b */ /* 0x000fe40000000034 */
[----:B------:R-:W-:Y:S02]  /*11b0*/  DADD R42, R14, R44 ;  /* 0x000000000e2a7229 */ /* 0x000fe4000000002c */
[----:B------:R-:W-:Y:S02]  /*11c0*/  DADD R44, R16, R46 ;  /* 0x00000000102c7229 */ /* 0x000fe4000000002e */
[----:B------:R-:W-:Y:S02]  /*11d0*/  DADD R46, R18, R48 ;  /* 0x00000000122e7229 */ /* 0x000fe40000000030 */
[----:B------:R-:W-:-:S02]  /*11e0*/  DFMA R56, -R100, R54, 1 ;  /* 0x3ff000006438742b */ /* 0x000fc40000000136 */
[----:B------:R-:W-:-:S06]  /*11f0*/  DADD R136, R20, R50 ;  /* 0x0000000014887229 */ /* 0x000fcc0000000032 */
[----:B------:R-:W-:Y:S01]  /*1200*/  DFMA R154, R54, R56, R54 ;  /* 0x00000038369a722b */ /* 0x000fe20000000036 */
[----:B------:R-:W-:Y:S10]  /*1210*/  @P0 BRA `(.L_x_187) ;  /* 0x0000000000180947 */ /* 0x000ff40003800000 */
[----:B------:R-:W-:Y:S01]  /*1220*/  LOP3.LUT R0, R101, 0x7fffffff, RZ, 0xc0, !PT ;  /* 0x7fffffff65007812 */ /* 0x000fe200078ec0ff */
[----:B------:R-:W-:Y:S01]  /*1230*/  IMAD.MOV.U32 R154, RZ, RZ, R100 ;  /* 0x000000ffff9a7224 */ /* 0x000fe200078e0064 */
[----:B------:R-:W-:Y:S01]  /*1240*/  MOV R110, 0x1280 ;  /* 0x00001280006e7802 */ /* 0x000fe20000000f00 */
[----:B------:R-:W-:Y:S01]  /*1250*/  IMAD.MOV.U32 R155, RZ, RZ, R101 ;  /* 0x000000ffff9b7224 */ /* 0x000fe200078e0065 */
[----:B------:R-:W-:-:S07]  /*1260*/  IADD3 R111, PT, PT, R0, -0x100000, RZ ;  /* 0xfff00000006f7810 */ /* 0x000fce0007ffe0ff */
[----:B------:R-:W-:Y:S05]  /*1270*/  CALL.REL.NOINC `($__internal_10_$__cuda_sm20_dblrcp_rn_slowpath_v3) ;  /* 0x0000002800287944 */ /* 0x000fea0003c00000 */
.L_x_187:
[----:B------:R-:W-:Y:S05]  /*1280*/  BSYNC.RECONVERGENT B0 ;  /* 0x0000000000007941 */ /* 0x000fea0003800200 */
.L_x_186:
[----:B------:R-:W0:Y:S02]  /*1290*/  LDC R144, c[0x0][0x38c] ;  /* 0x0000e300ff907b82 */ /* 0x000e240000000800 */
[----:B0-----:R-:W-:-:S13]  /*12a0*/  ISETP.GE.AND P0, PT, R144, 0x3, PT ;  /* 0x000000039000780c */ /* 0x001fda0003f06270 */
[----:B------:R-:W-:Y:S05]  /*12b0*/  @!P0 EXIT ;  /* 0x000000000000894d */ /* 0x000fea0003800000 */
[----:B------:R-:W0:Y:S01]  /*12c0*/  S2R R0, SR_TID.X ;  /* 0x0000000000007919 */ /* 0x000e220000002100 */
[----:B------:R-:W0:Y:S01]  /*12d0*/  S2UR UR4, SR_CTAID.X ;  /* 0x00000000000479c3 */ /* 0x000e220000002500 */
[----:B------:R-:W1:Y:S01]  /*12e0*/  LDCU UR5, c[0x0][0x390] ;  /* 0x00007200ff0577ac */ /* 0x000e620008000800 */
[----:B------:R-:W-:Y:S01]  /*12f0*/  VIADD R95, R144, 0xfffffffe ;  /* 0xfffffffe905f7836 */ /* 0x000fe20000000000 */
[----:B------:R-:W2:Y:S01]  /*1300*/  S2R R50, SR_TID.Y ;  /* 0x0000000000327919 */ /* 0x000ea20000002200 */
[-C--:B------:R-:W-:Y:S01]  /*1310*/  DMUL R168, R44, R154.reuse ;  /* 0x0000009a2ca87228 */ /* 0x080fe20000000000 */
[----:B------:R-:W3:Y:S01]  /*1320*/  LDCU.64 UR60, c[0x0][0x380] ;  /* 0x00007000ff3c77ac */ /* 0x000ee20008000a00 */
[----:B------:R-:W-:Y:S02]  /*1330*/  DMUL R170, R42, R154 ;  /* 0x0000009a2aaa7228 */ /* 0x000fe40000000000 */
[----:B------:R-:W0:Y:S01]  /*1340*/  LDC R49, c[0x0][0x360] ;  /* 0x0000d800ff317b82 */ /* 0x000e220000000800 */
[----:B------:R-:W-:Y:S01]  /*1350*/  DMUL R156, R24, R152 ;  /* 0x00000098189c7228 */ /* 0x000fe20000000000 */
[----:B------:R-:W4:Y:S01]  /*1360*/  LDCU.64 UR40, c[0x0][0x358] ;  /* 0x00006b00ff2877ac */ /* 0x000f220008000a00 */
[----:B------:R-:W-:-:S02]  /*1370*/  DMUL R164, R46, R154 ;  /* 0x0000009a2ea47228 */ /* 0x000fc40000000000 */
[----:B------:R-:W-:Y:S01]  /*1380*/  DMUL R90, R44, R168 ;  /* 0x000000a82c5a7228 */ /* 0x000fe20000000000 */
[----:B------:R-:W0:Y:S01]  /*1390*/  LDCU.64 UR42, c[0x3][0x238] ;  /* 0x00c04700ff2a77ac */ /* 0x000e220008000a00 */
[----:B------:R-:W-:Y:S01]  /*13a0*/  DMUL R130, R22, R152 ;  /* 0x0000009816827228 */ /* 0x000fe20000000000 */
[----:B------:R-:W2:Y:S01]  /*13b0*/  S2UR UR6, SR_CTAID.Y ;  /* 0x00000000000679c3 */ /* 0x000ea20000002600 */
[----:B------:R-:W-:Y:S01]  /*13c0*/  DMUL R104, R24, R156 ;  /* 0x0000009c18687228 */ /* 0x000fe20000000000 */
[----:B------:R-:W0:Y:S01]  /*13d0*/  LDCU.64 UR44, c[0x3][0x3c0] ;  /* 0x00c07800ff2c77ac */ /* 0x000e220008000a00 */
[----:B------:R-:W-:Y:S02]  /*13e0*/  DMUL R132, R26, R152 ;  /* 0x000000981a847228 */ /* 0x000fe40000000000 */
[----:B------:R-:W-:Y:S01]  /*13f0*/  DMUL R172, R168, R168 ;  /* 0x000000a8a8ac7228 */ /* 0x000fe20000000000 */
[----:B------:R-:W0:Y:S01]  /*1400*/  LDCU.64 UR46, c[0x3][0x2d0] ;  /* 0x00c05a00ff2e77ac */ /* 0x000e220008000a00 */
[----:B------:R-:W-:Y:S01]  /*1410*/  DMUL R138, R156, R156 ;  /* 0x0000009c9c8a7228 */ /* 0x000fe20000000000 */
[----:B------:R-:W2:Y:S01]  /*1420*/  LDC R107, c[0x0][0x364] ;  /* 0x0000d900ff6b7b82 */ /* 0x000ea20000000800 */
[----:B------:R-:W-:Y:S01]  /*1430*/  DFMA R104, R22, R130, R104 ;  /* 0x000000821668722b */ /* 0x000fe20000000068 */
[----:B------:R-:W0:Y:S01]  /*1440*/  LDCU.64 UR48, c[0x3][0x68] ;  /* 0x00c00d00ff3077ac */ /* 0x000e220008000a00 */
[----:B------:R-:W-:-:S02]  /*1450*/  DMUL R154, R136, R154 ;  /* 0x0000009a889a7228 */ /* 0x000fc40000000000 */
[----:B------:R-:W-:Y:S01]  /*1460*/  DFMA R174, R170, R170, R172 ;  /* 0x000000aaaaae722b */ /* 0x000fe200000000ac */
[----:B------:R-:W0:Y:S01]  /*1470*/  LDCU UR68, c[0x0][0x388] ;  /* 0x00007100ff4477ac */ /* 0x000e220008000800 */
[----:B------:R-:W-:Y:S01]  /*1480*/  DFMA R140, R130, R130, R138 ;  /* 0x00000082828c722b */ /* 0x000fe2000000008a */
[----:B------:R-:W5:Y:S01]  /*1490*/  LDC R103, c[0x0][0x388] ;  /* 0x0000e200ff677b82 */ /* 0x000f620000000800 */
[----:B0-----:R-:W-:Y:S01]  /*14a0*/  IMAD R49, R49, UR4, R0 ;  /* 0x0000000431317c24 */ /* 0x001fe2000f8e0200 */
[----:B------:R-:W-:Y:S01]  /*14b0*/  DFMA R178, R26, R132, R104 ;  /* 0x000000841ab2722b */ /* 0x000fe20000000068 */
[----:B------:R-:W0:Y:S01]  /*14c0*/  LDCU UR66, c[0x0][0x38c] ;  /* 0x00007180ff4277ac */ /* 0x000e220008000800 */
[----:B------:R-:W-:Y:S01]  /*14d0*/  DMUL R152, R28, R152 ;  /* 0x000000981c987228 */ /* 0x000fe20000000000 */
[CCC-:B------:R-:W-:Y:S01]  /*14e0*/  IMAD R0, R49.reuse, R144.reuse, R144.reuse ;  /* 0x0000009031007224 */ /* 0x1c0fe200078e0290 */
[----:B------:R-:W-:Y:S01]  /*14f0*/  DFMA R174, R164, R164, R174 ;  /* 0x000000a4a4ae722b */ /* 0x000fe200000000ae */
[----:B-1----:R-:W-:Y:S01]  /*1500*/  VIADD R51, R49, UR5 ;  /* 0x0000000531337c36 */ /* 0x002fe20008000000 */
[----:B------:R-:W1:Y:S01]  /*1510*/  LDC.64 R88, c[0x3][0x158] ;  /* 0x00c05600ff587b82 */ /* 0x000e620000000a00 */
[C---:B------:R-:W-:Y:S01]  /*1520*/  VIADD R48, R0.reuse, 0x2 ;  /* 0x0000000200307836 */ /* 0x040fe20000000000 */
[----:B------:R-:W-:Y:S01]  /*1530*/  DFMA R140, R132, R132, R140 ;  /* 0x00000084848c722b */ /* 0x000fe2000000008c */
[----:B------:R-:W-:Y:S01]  /*1540*/  IMAD.IADD R53, R0, 0x1, R95 ;  /* 0x0000000100357824 */ /* 0x000fe200078e025f */
[C---:B------:R-:W-:Y:S01]  /*1550*/  IADD3.X R55, PT, PT, R51.reuse, UR5, RZ, PT, !PT ;  /* 0x0000000533377c10 */ /* 0x040fe2000bffe4ff */
[----:B------:R-:W-:Y:S01]  /*1560*/  IMAD R92, R51, R144, R144 ;  /* 0x00000090335c7224 */ /* 0x000fe200078e0290 */
[----:B------:R-:W-:Y:S01]  /*1570*/  DMUL R178, R178, 0.5 ;  /* 0x3fe00000b2b27828 */ /* 0x000fe20000000000 */
[----:B------:R-:W0:Y:S01]  /*1580*/  LDCU.64 UR50, c[0x3][0x20] ;  /* 0x00c00400ff3277ac */ /* 0x000e220008000a00 */
[----:B--2---:R-:W-:-:S02]  /*1590*/  IMAD R107, R107, UR6, R50 ;  /* 0x000000066b6b7c24 */ /* 0x004fc4000f8e0232 */
[----:B------:R-:W-:Y:S01]  /*15a0*/  IADD3 R61, PT, PT, R92, R95, RZ ;  /* 0x0000005f5c3d7210 */ /* 0x000fe20007ffe0ff */
[CC--:B------:R-:W-:Y:S01]  /*15b0*/  IMAD R93, R55.reuse, R144.reuse, RZ ;  /* 0x00000090375d7224 */ /* 0x0c0fe200078e02ff */
[----:B------:R-:W2:Y:S01]  /*15c0*/  LDCU.64 UR52, c[0x3][0x150] ;  /* 0x00c02a00ff3477ac */ /* 0x000ea20008000a00 */
[----:B------:R-:W-:Y:S02]  /*15d0*/  VIADD R85, R55, UR5 ;  /* 0x0000000537557c36 */ /* 0x000fe40008000000 */
[----:B------:R-:W-:Y:S01]  /*15e0*/  IMAD.IADD R80, R93, 0x1, R95 ;  /* 0x000000015d507824 */ /* 0x000fe200078e025f */
[----:B------:R-:W0:Y:S01]  /*15f0*/  LDCU.64 UR54, c[0x3][0x148] ;  /* 0x00c02900ff3677ac */ /* 0x000e220008000a00 */
[-C--:B-----5:R-:W-:Y:S02]  /*1600*/  IMAD R54, R48, R103.reuse, RZ ;  /* 0x0000006730367224 */ /* 0x0a0fe400078e02ff */
[----:B------:R-:W-:Y:S01]  /*1610*/  IMAD R50, R53, R103, RZ ;  /* 0x0000006735327224 */ /* 0x000fe200078e02ff */
[----:B------:R-:W0:Y:S01]  /*1620*/  LDCU.64 UR56, c[0x3][0x190] ;  /* 0x00c03200ff3877ac */ /* 0x000e220008000a00 */
[----:B------:R-:W-:Y:S01]  /*1630*/  VIADD R48, R92, 0x2 ;  /* 0x000000025c307836 */ /* 0x000fe20000000000 */
[----:B------:R-:W-:Y:S01]  /*1640*/  IADD3 R49, P0, PT, R54, R107, RZ ;  /* 0x0000006b36317210 */ /* 0x000fe20007f1e0ff */
[----:B------:R-:W-:Y:S01]  /*1650*/  IMAD R94, R85, R144, RZ ;  /* 0x00000090555e7224 */ /* 0x000fe200078e02ff */
[----:B------:R-:W-:Y:S01]  /*1660*/  IADD3 R52, P1, PT, R107, R50, RZ ;  /* 0x000000326b347210 */ /* 0x000fe20007f3e0ff */
[-C--:B------:R-:W-:Y:S01]  /*1670*/  IMAD R62, R48, R103.reuse, RZ ;  /* 0x00000067303e7224 */ /* 0x080fe200078e02ff */
[----:B------:R-:W-:Y:S01]  /*1680*/  LEA.HI.X.SX32 R58, R54, RZ, 0x1, P0 ;  /* 0x000000ff363a7211 */ /* 0x000fe200000f0eff */
[----:B------:R-:W-:Y:S01]  /*1690*/  VIADD R81, R80, 0xffffffff ;  /* 0xffffffff50517836 */ /* 0x000fe20000000000 */
[----:B------:R-:W-:Y:S01]  /*16a0*/  LEA.HI.X.SX32 R57, R50, RZ, 0x1, P1 ;  /* 0x000000ff32397211 */ /* 0x000fe200008f0eff */
[----:B------:R-:W-:Y:S01]  /*16b0*/  VIADD R87, R85, UR5 ;  /* 0x0000000555577c36 */ /* 0x000fe20008000000 */
[----:B---3--:R-:W-:Y:S01]  /*16c0*/  LEA R48, P0, R49, UR60, 0x3 ;  /* 0x0000003c31307c11 */ /* 0x008fe2000f8018ff */
[-CC-:B------:R-:W-:Y:S01]  /*16d0*/  IMAD R0, R0, R103.reuse, R103.reuse ;  /* 0x0000006700007224 */ /* 0x180fe200078e0267 */
[----:B------:R-:W-:Y:S01]  /*16e0*/  LEA R50, P2, R52, UR60, 0x3 ;  /* 0x0000003c34327c11 */ /* 0x000fe2000f8418ff */
[----:B------:R-:W-:Y:S01]  /*16f0*/  IMAD R87, R87, R144, RZ ;  /* 0x0000009057577224 */ /* 0x000fe200078e02ff */
[----:B------:R-:W-:Y:S01]  /*1700*/  IADD3 R56, P1, PT, R107, R62, RZ ;  /* 0x0000003e6b387210 */ /* 0x000fe20007f3e0ff */
[-C--:B------:R-:W-:Y:S01]  /*1710*/  IMAD R92, R92, R103.reuse, R103 ;  /* 0x000000675c5c7224 */ /* 0x080fe200078e0267 */
[----:B------:R-:W-:Y:S01]  /*1720*/  LEA.HI.X R49, R49, UR61, R58, 0x3, P0 ;  /* 0x0000003d31317c11 */ /* 0x000fe200080f1c3a */
[-C--:B------:R-:W-:Y:S01]  /*1730*/  IMAD R58, R61, R103.reuse, RZ ;  /* 0x000000673d3a7224 */ /* 0x080fe200078e02ff */
[----:B------:R-:W-:Y:S01]  /*1740*/  LEA.HI.X R51, R52, UR61, R57, 0x3, P2 ;  /* 0x0000003d34337c11 */ /* 0x000fe200090f1c39 */
[----:B------:R-:W-:Y:S01]  /*1750*/  VIADD R57, R53, 0xffffffff ;  /* 0xffffffff35397836 */ /* 0x000fe20000000000 */
[----:B------:R-:W-:Y:S01]  /*1760*/  LEA.HI.X.SX32 R59, R62, RZ, 0x1, P1 ;  /* 0x000000ff3e3b7211 */ /* 0x000fe200008f0eff */
[----:B------:R-:W-:Y:S01]  /*1770*/  VIADD R98, R87, 0x2 ;  /* 0x0000000257627836 */ /* 0x000fe20000000000 */
[----:B------:R-:W-:Y:S01]  /*1780*/  LEA R52, P0, R56, UR60, 0x3 ;  /* 0x0000003c38347c11 */ /* 0x000fe2000f8018ff */
[-C--:B------:R-:W-:Y:S01]  /*1790*/  IMAD R60, R57, R103.reuse, RZ ;  /* 0x00000067393c7224 */ /* 0x080fe200078e02ff */
[C---:B------:R-:W-:Y:S01]  /*17a0*/  IADD3 R57, P1, PT, R107.reuse, R58, RZ ;  /* 0x0000003a6b397210 */ /* 0x040fe20007f3e0ff */
[-C--:B------:R-:W-:Y:S01]  /*17b0*/  IMAD R98, R98, R103.reuse, RZ ;  /* 0x0000006762627224 */ /* 0x080fe200078e02ff */
[----:B------:R-:W-:Y:S01]  /*17c0*/  LEA.HI.X R53, R56, UR61, R59, 0x3, P0 ;  /* 0x0000003d38357c11 */ /* 0x000fe200080f1c3b */
[----:B------:R-:W-:Y:S01]  /*17d0*/  IMAD.IADD R56, R54, 0x1, -R103 ;  /* 0x0000000136387824 */ /* 0x000fe200078e0a67 */
[----:B------:R-:W-:Y:S01]  /*17e0*/  IADD3 R59, P2, PT, R107, R60, RZ ;  /* 0x0000003c6b3b7210 */ /* 0x000fe20007f5e0ff */
[----:B------:R-:W-:Y:S01]  /*17f0*/  VIADD R54, R93, 0x2 ;  /* 0x000000025d367836 */ /* 0x000fe20000000000 */
[----:B------:R-:W-:Y:S01]  /*1800*/  LEA.HI.X.SX32 R64, R58, RZ, 0x1, P1 ;  /* 0x000000ff3a407211 */ /* 0x000fe200008f0eff */
[----:B------:R-:W-:Y:S01]  /*1810*/  IMAD.IADD R102, R87, 0x1, R95 ;  /* 0x0000000157667824 */ /* 0x000fe200078e025f */
[----:B------:R-:W-:Y:S01]  /*1820*/  IADD3 R55, P0, PT, R107, R56, RZ ;  /* 0x000000386b377210 */ /* 0x000fe20007f1e0ff */
[-C--:B------:R-:W-:Y:S01]  /*1830*/  IMAD R70, R54, R103.reuse, RZ ;  /* 0x0000006736467224 */ /* 0x080fe200078e02ff */
[----:B------:R-:W-:Y:S01]  /*1840*/  LEA.HI.X.SX32 R60, R60, RZ, 0x1, P2 ;  /* 0x000000ff3c3c7211 */ /* 0x000fe200010f0eff */
[--C-:B------:R-:W-:Y:S01]  /*1850*/  IMAD.IADD R108, R98, 0x1, -R103.reuse ;  /* 0x00000001626c7824 */ /* 0x100fe200078e0a67 */
[----:B------:R-:W-:Y:S01]  /*1860*/  LEA.HI.X.SX32 R66, R56, RZ, 0x1, P0 ;  /* 0x000000ff38427211 */ /* 0x000fe200000f0eff */
[-C--:B------:R-:W-:Y:S01]  /*1870*/  IMAD R110, R102, R103.reuse, RZ ;  /* 0x00000067666e7224 */ /* 0x080fe200078e02ff */
[----:B------:R-:W-:Y:S01]  /*1880*/  LEA R54, P0, R55, UR60, 0x3 ;  /* 0x0000003c37367c11 */ /* 0x000fe2000f8018ff */
[----:B------:R-:W-:Y:S01]  /*1890*/  IMAD R93, R93, R103, R103 ;  /* 0x000000675d5d7224 */ /* 0x000fe200078e0267 */
[----:B------:R-:W-:Y:S01]  /*18a0*/  LEA R58, P2, R59, UR60, 0x3 ;  /* 0x0000003c3b3a7c11 */ /* 0x000fe2000f8418ff */
[----:B-1----:R-:W-:Y:S01]  /*18b0*/  DMUL R88, R88, 0.5 ;  /* 0x3fe0000058587828 */ /* 0x002fe20000000000 */
[----:B------:R-:W-:Y:S01]  /*18c0*/  LEA.HI.X R55, R55, UR61, R66, 0x3, P0 ;  /* 0x0000003d37377c11 */ /* 0x000fe200080f1c42 */
[----:B------:R-:W-:Y:S01]  /*18d0*/  VIADD R144, R144, 0xfffffffc ;  /* 0xfffffffc90907836 */ /* 0x000fe20000000000 */
[----:B------:R-:W-:Y:S01]  /*18e0*/  IADD3 R63, P0, PT, R107, R70, RZ ;  /* 0x000000466b3f7210 */ /* 0x000fe20007f1e0ff */
[----:B------:R-:W1:Y:S01]  /*18f0*/  LDCU.128 UR24, c[0x3][0x3a0] ;  /* 0x00c07400ff1877ac */ /* 0x000e620008000c00 */
[----:B------:R-:W-:-:S02]  /*1900*/  LEA R56, P1, R57, UR60, 0x3 ;  /* 0x0000003c39387c11 */ /* 0x000fc4000f8218ff */
[----:B------:R-:W-:Y:S01]  /*1910*/  LEA.HI.X R59, R59, UR61, R60, 0x3, P2 ;  /* 0x0000003d3b3b7c11 */ /* 0x000fe200090f1c3c */
[----:B------:R-:W3:Y:S01]  /*1920*/  LDCU.128 UR20, c[0x3][0x2b0] ;  /* 0x00c05600ff1477ac */ /* 0x000ee20008000c00 */
[----:B------:R-:W-:Y:S02]  /*1930*/  LEA.HI.X.SX32 R66, R70, RZ, 0x1, P0 ;  /* 0x000000ff46427211 */ /* 0x000fe400000f0eff */
[----:B------:R-:W-:Y:S01]  /*1940*/  LEA R60, P0, R63, UR60, 0x3 ;  /* 0x0000003c3f3c7c11 */ /* 0x000fe2000f8018ff */
[----:B------:R-:W0:Y:S01]  /*1950*/  LDCU.128 UR16, c[0x3][0x240] ;  /* 0x00c04800ff1077ac */ /* 0x000e220008000c00 */
[-C--:B------:R-:W-:Y:S02]  /*1960*/  IADD3 R62, PT, PT, R62, -R103.reuse, RZ ;  /* 0x800000673e3e7210 */ /* 0x080fe40007ffe0ff */
[----:B------:R-:W-:Y:S01]  /*1970*/  LEA.HI.X R57, R57, UR61, R64, 0x3, P1 ;  /* 0x0000003d39397c11 */ /* 0x000fe200088f1c40 */
[----:B------:R-:W-:Y:S01]  /*1980*/  VIADD R64, R61, 0xffffffff ;  /* 0xffffffff3d407836 */ /* 0x000fe20000000000 */
[----:B------:R-:W-:Y:S01]  /*1990*/  LEA.HI.X R61, R63, UR61, R66, 0x3, P0 ;  /* 0x0000003d3f3d7c11 */ /* 0x000fe200080f1c42 */
[----:B------:R-:W-:Y:S01]  /*19a0*/  VIADD R63, R94, 0x2 ;  /* 0x000000025e3f7836 */ /* 0x000fe20000000000 */
[----:B------:R-:W-:Y:S01]  /*19b0*/  IADD3 R67, P0, PT, R107, R62, RZ ;  /* 0x0000003e6b437210 */ /* 0x000fe20007f1e0ff */
[----:B------:R-:W-:Y:S01]  /*19c0*/  IMAD R66, R64, R103, RZ ;  /* 0x0000006740427224 */ /* 0x000fe200078e02ff */
[----:B------:R-:W-:Y:S01]  /*19d0*/  IADD3 R99, PT, PT, R94, R95, RZ ;  /* 0x0000005f5e637210 */ /* 0x000fe20007ffe0ff */
[-C--:B------:R-:W-:Y:S01]  /*19e0*/  IMAD R86, R63, R103.reuse, RZ ;  /* 0x000000673f567224 */ /* 0x080fe200078e02ff */
[----:B------:R-:W-:Y:S01]  /*19f0*/  LEA.HI.X.SX32 R68, R62, RZ, 0x1, P0 ;  /* 0x000000ff3e447211 */ /* 0x000fe200000f0eff */
[-C--:B------:R-:W-:Y:S01]  /*1a00*/  IMAD R64, R80, R103.reuse, RZ ;  /* 0x0000006750407224 */ /* 0x080fe200078e02ff */
[----:B------:R-:W-:Y:S01]  /*1a10*/  LEA R62, P0, R67, UR60, 0x3 ;  /* 0x0000003c433e7c11 */ /* 0x000fe2000f8018ff */
[CC--:B------:R-:W-:Y:S01]  /*1a20*/  IMAD R82, R99.reuse, R103.reuse, RZ ;  /* 0x0000006763527224 */ /* 0x0c0fe200078e02ff */
[----:B------:R-:W-:Y:S01]  /*1a30*/  IADD3 R99, PT, PT, R99, -0x1, RZ ;  /* 0xffffffff63637810 */ /* 0x000fe20007ffe0ff */
[-CC-:B------:R-:W-:Y:S01]  /*1a40*/  IMAD R95, R87, R103.reuse, R103.reuse ;  /* 0x00000067575f7224 */ /* 0x180fe200078e0267 */
[----:B------:R-:W-:Y:S01]  /*1a50*/  LEA.HI.X R63, R67, UR61, R68, 0x3, P0 ;  /* 0x0000003d433f7c11 */ /* 0x000fe200080f1c44 */
[----:B------:R-:W-:Y:S01]  /*1a60*/  VIADD R87, R102, 0xffffffff ;  /* 0xffffffff66577836 */ /* 0x000fe20000000000 */
[----:B------:R-:W-:Y:S01]  /*1a70*/  IADD3 R69, P0, PT, R107, R86, RZ ;  /* 0x000000566b457210 */ /* 0x000fe20007f1e0ff */
[-C--:B------:R-:W-:Y:S01]  /*1a80*/  IMAD R112, R99, R103.reuse, RZ ;  /* 0x0000006763707224 */ /* 0x080fe200078e02ff */
[----:B------:R-:W-:Y:S01]  /*1a90*/  IADD3 R67, P2, PT, R107, R66, RZ ;  /* 0x000000426b437210 */ /* 0x000fe20007f5e0ff */
[C-C-:B------:R-:W-:Y:S01]  /*1aa0*/  IMAD.IADD R106, R86.reuse, 0x1, -R103.reuse ;  /* 0x00000001566a7824 */ /* 0x140fe200078e0a67 */
[----:B------:R-:W-:Y:S01]  /*1ab0*/  LEA.HI.X.SX32 R76, R86, RZ, 0x1, P0 ;  /* 0x000000ff564c7211 */ /* 0x000fe200000f0eff */
[-C--:B------:R-:W-:Y:S01]  /*1ac0*/  IMAD R114, R87, R103.reuse, RZ ;  /* 0x0000006757727224 */ /* 0x080fe200078e02ff */
[C---:B------:R-:W-:Y:S01]  /*1ad0*/  LEA R68, P0, R69.reuse, UR60, 0x3 ;  /* 0x0000003c45447c11 */ /* 0x040fe2000f8018ff */
[--C-:B------:R-:W-:Y:S01]  /*1ae0*/  IMAD R94, R94, R103, R103.reuse ;  /* 0x000000675e5e7224 */ /* 0x100fe200078e0267 */
[----:B------:R-:W-:Y:S01]  /*1af0*/  LEA.HI.X.SX32 R72, R66, RZ, 0x1, P2 ;  /* 0x000000ff42487211 */ /* 0x000fe200010f0eff */
[----:B------:R-:W0:Y:S01]  /*1b00*/  LDCU.128 UR12, c[0x3][0x3b0] ;  /* 0x00c07600ff0c77ac */ /* 0x000e220008000c00 */
[----:B------:R-:W-:Y:S01]  /*1b10*/  LEA.HI.X R69, R69, UR61, R76, 0x3, P0 ;  /* 0x0000003d45457c11 */ /* 0x000fe200080f1c4c */
[----:B------:R-:W-:Y:S01]  /*1b20*/  IMAD.IADD R76, R70, 0x1, -R103 ;  /* 0x00000001464c7824 */ /* 0x000fe200078e0a67 */
[----:B------:R-:W-:Y:S01]  /*1b30*/  LEA R66, P2, R67, UR60, 0x3 ;  /* 0x0000003c43427c11 */ /* 0x000fe2000f8418ff */
[----:B------:R-:W-:Y:S01]  /*1b40*/  DMUL R70, R32, R78 ;  /* 0x0000004e20467228 */ /* 0x000fe20000000000 */
[C---:B------:R-:W-:Y:S01]  /*1b50*/  IADD3 R65, P1, PT, R107.reuse, R64, RZ ;  /* 0x000000406b417210 */ /* 0x040fe20007f3e0ff */
[----:B------:R-:W0:Y:S01]  /*1b60*/  LDCU.128 UR8, c[0x3][0x2c0] ;  /* 0x00c05800ff0877ac */ /* 0x000e220008000c00 */
[----:B------:R-:W-:-:S02]  /*1b70*/  IADD3 R77, P0, PT, R107, R76, RZ ;  /* 0x0000004c6b4d7210 */ /* 0x000fc40007f1e0ff */
[----:B------:R-:W-:Y:S01]  /*1b80*/  LEA.HI.X R67, R67, UR61, R72, 0x3, P2 ;  /* 0x0000003d43437c11 */ /* 0x000fe200090f1c48 */
[C---:B------:R-:W-:Y:S01]  /*1b90*/  DMUL R72, R34.reuse, R78 ;  /* 0x0000004e22487228 */ /* 0x040fe20000000000 */
[----:B------:R-:W-:Y:S01]  /*1ba0*/  LEA.HI.X.SX32 R84, R76, RZ, 0x1, P0 ;  /* 0x000000ff4c547211 */ /* 0x000fe200000f0eff */
[----:B------:R-:W0:Y:S01]  /*1bb0*/  LDCU.128 UR4, c[0x3][0x250] ;  /* 0x00c04a00ff0477ac */ /* 0x000e220008000c00 */
[C---:B------:R-:W-:Y:S02]  /*1bc0*/  LEA R76, P0, R77.reuse, UR60, 0x3 ;  /* 0x0000003c4d4c7c11 */ /* 0x040fe4000f8018ff */
[----:B------:R-:W-:Y:S01]  /*1bd0*/  LEA.HI.X.SX32 R74, R64, RZ, 0x1, P1 ;  /* 0x000000ff404a7211 */ /* 0x000fe200008f0eff */
[----:B------:R-:W0:Y:S01]  /*1be0*/  LDCU.64 UR58, c[0x0][0x380] ;  /* 0x00007000ff3a77ac */ /* 0x000e220008000a00 */
[----:B------:R-:W-:Y:S01]  /*1bf0*/  LEA.HI.X R77, R77, UR61, R84, 0x3, P0 ;  /* 0x0000003d4d4d7c11 */ /* 0x000fe200080f1c54 */
[----:B------:R-:W-:Y:S01]  /*1c00*/  DMUL R96, R34, R72 ;  /* 0x0000004822607228 */ /* 0x000fe20000000000 */
[----:B------:R-:W-:Y:S01]  /*1c10*/  IADD3 R83, P0, PT, R107, R82, RZ ;  /* 0x000000526b537210 */ /* 0x000fe20007f1e0ff */
[----:B------:R-:W0:Y:S01]  /*1c20*/  LDCU.128 UR28, c[0x3][0x170] ;  /* 0x00c02e00ff1c77ac */ /* 0x000e220008000c00 */
[----:B------:R-:W-:-:S02]  /*1c30*/  LEA R64, P1, R65, UR60, 0x3 ;  /* 0x0000003c41407c11 */ /* 0x000fc4000f8218ff */
[----:B------:R-:W-:Y:S01]  /*1c40*/  LEA.HI.X.SX32 R84, R82, RZ, 0x1, P0 ;  /* 0x000000ff52547211 */ /* 0x000fe200000f0eff */
[----:B------:R-:W-:Y:S01]  /*1c50*/  IMAD R82, R81, R103, RZ ;  /* 0x0000006751527224 */ /* 0x000fe200078e02ff */
[----:B------:R-:W-:Y:S01]  /*1c60*/  LEA R80, P0, R83, UR60, 0x3 ;  /* 0x0000003c53507c11 */ /* 0x000fe2000f8018ff */
[----:B------:R-:W-:Y:S01]  /*1c70*/  DFMA R102, R32, R70, R96 ;  /* 0x000000462066722b */ /* 0x000fe20000000060 */
[----:B------:R-:W-:Y:S01]  /*1c80*/  LEA.HI.X R65, R65, UR61, R74, 0x3, P1 ;  /* 0x0000003d41417c11 */ /* 0x000fe200088f1c4a */
[-C--:B------:R-:W-:Y:S01]  /*1c90*/  DMUL R74, R36, R78.reuse ;  /* 0x0000004e244a7228 */ /* 0x080fe20000000000 */
[----:B------:R-:W-:Y:S01]  /*1ca0*/  LEA.HI.X R81, R83, UR61, R84, 0x3, P0 ;  /* 0x0000003d53517c11 */ /* 0x000fe200080f1c54 */
[----:B------:R-:W-:Y:S01]  /*1cb0*/  DMUL R78, R38, R78 ;  /* 0x0000004e264e7228 */ /* 0x000fe20000000000 */
[C---:B------:R-:W-:Y:S01]  /*1cc0*/  IADD3 R83, P0, PT, R107.reuse, R82, RZ ;  /* 0x000000526b537210 */ /* 0x040fe20007f1e0ff */
[----:B------:R-:W0:Y:S01]  /*1cd0*/  LDCU.128 UR32, c[0x3][0x180] ;  /* 0x00c03000ff2077ac */ /* 0x000e220008000c00 */
[----:B------:R-:W-:-:S02]  /*1ce0*/  IADD3 R109, P1, PT, R107, R114, RZ ;  /* 0x000000726b6d7210 */ /* 0x000fc40007f3e0ff */
[----:B------:R-:W-:Y:S01]  /*1cf0*/  LEA.HI.X.SX32 R84, R82, RZ, 0x1, P0 ;  /* 0x000000ff52547211 */ /* 0x000fe200000f0eff */
[----:B------:R-:W-:Y:S01]  /*1d00*/  DFMA R102, R36, R74, R102 ;  /* 0x0000004a2466722b */ /* 0x000fe20000000066 */
[C---:B------:R-:W-:Y:S01]  /*1d10*/  LEA R82, P0, R83.reuse, UR60, 0x3 ;  /* 0x0000003c53527c11 */ /* 0x040fe2000f8018ff */
[----:B------:R-:W0:Y:S01]  /*1d20*/  LDCU.128 UR36, c[0x3][0x160] ;  /* 0x00c02c00ff2477ac */ /* 0x000e220008000c00 */
[----:B------:R-:W-:Y:S02]  /*1d30*/  LEA.HI.X.SX32 R114, R114, RZ, 0x1, P1 ;  /* 0x000000ff72727211 */ /* 0x000fe400008f0eff */
[----:B------:R-:W-:Y:S01]  /*1d40*/  LEA.HI.X R83, R83, UR61, R84, 0x3, P0 ;  /* 0x0000003d53537c11 */ /* 0x000fe200080f1c54 */
[----:B------:R-:W-:Y:S01]  /*1d50*/  DMUL R84, R72, R72 ;  /* 0x0000004848547228 */ /* 0x000fe20000000000 */
[----:B------:R-:W-:Y:S01]  /*1d60*/  IADD3 R99, P0, PT, R107, R98, RZ ;  /* 0x000000626b637210 */ /* 0x000fe20007f1e0ff */
[----:B------:R-:W-:-:S03]  /*1d70*/  DMUL R102, R102, 0.5 ;  /* 0x3fe0000066667828 */ /* 0x000fc60000000000 */
[----:B------:R-:W-:Y:S02]  /*1d80*/  LEA.HI.X.SX32 R98, R98, RZ, 0x1, P0 ;  /* 0x000000ff62627211 */ /* 0x000fe400000f0eff */
[----:B------:R-:W-:Y:S01]  /*1d90*/  LEA R86, P0, R99, UR60, 0x3 ;  /* 0x0000003c63567c11 */ /* 0x000fe2000f8018ff */
[----:B------:R-:W-:-:S03]  /*1da0*/  DFMA R96, R70, R70, R84 ;  /* 0x000000464660722b */ /* 0x000fc60000000054 */
[----:B------:R-:W-:Y:S01]  /*1db0*/  LEA.HI.X R87, R99, UR61, R98, 0x3, P0 ;  /* 0x0000003d63577c11 */ /* 0x000fe200080f1c62 */
[----:B------:R-:W-:Y:S01]  /*1dc0*/  DFMA R98, R42, R170, R90 ;  /* 0x000000aa2a62722b */ /* 0x000fe2000000005a */
[----:B------:R-:W-:-:S03]  /*1dd0*/  IADD3 R91, P0, PT, R107, R106, RZ ;  /* 0x0000006a6b5b7210 */ /* 0x000fc60007f1e0ff */
[----:B------:R-:W-:Y:S01]  /*1de0*/  DFMA R96, R74, R74, R96 ;  /* 0x0000004a4a60722b */ /* 0x000fe20000000060 */
[----:B------:R-:W-:Y:S02]  /*1df0*/  LEA.HI.X.SX32 R106, R106, RZ, 0x1, P0 ;  /* 0x000000ff6a6a7211 */ /* 0x000fe400000f0eff */
[----:B------:R-:W-:Y:S01]  /*1e00*/  LEA R90, P0, R91, UR60, 0x3 ;  /* 0x0000003c5b5a7c11 */ /* 0x000fe2000f8018ff */
[----:B------:R-:W-:-:S03]  /*1e10*/  DFMA R176, R46, R164, R98 ;  /* 0x000000a42eb0722b */ /* 0x000fc60000000062 */
[----:B------:R-:W-:Y:S02]  /*1e20*/  LEA.HI.X R91, R91, UR61, R106, 0x3, P0 ;  /* 0x0000003d5b5b7c11 */ /* 0x000fe400080f1c6a */
[----:B------:R-:W-:-:S03]  /*1e30*/  IADD3 R99, P0, PT, R107, R110, RZ ;  /* 0x0000006e6b637210 */ /* 0x000fc60007f1e0ff */
[----:B------:R-:W-:Y:S01]  /*1e40*/  DMUL R176, R176, 0.5 ;  /* 0x3fe00000b0b07828 */ /* 0x000fe20000000000 */
[----:B------:R-:W-:Y:S02]  /*1e50*/  LEA.HI.X.SX32 R110, R110, RZ, 0x1, P0 ;  /* 0x000000ff6e6e7211 */ /* 0x000fe400000f0eff */
[----:B------:R-:W-:-:S04]  /*1e60*/  LEA R98, P0, R99, UR60, 0x3 ;  /* 0x0000003c63627c11 */ /* 0x000fc8000f8018ff */
[----:B------:R-:W-:Y:S02]  /*1e70*/  LEA.HI.X R99, R99, UR61, R110, 0x3, P0 ;  /* 0x0000003d63637c11 */ /* 0x000fe400080f1c6e */
[C---:B------:R-:W-:Y:S02]  /*1e80*/  IADD3 R105, P0, PT, R107.reuse, R112, RZ ;  /* 0x000000706b697210 */ /* 0x040fe40007f1e0ff */
[----:B------:R-:W-:Y:S02]  /*1e90*/  IADD3 R110, P2, PT, R107, R108, RZ ;  /* 0x0000006c6b6e7210 */ /* 0x000fe40007f5e0ff */
[----:B------:R-:W-:Y:S02]  /*1ea0*/  LEA.HI.X.SX32 R112, R112, RZ, 0x1, P0 ;  /* 0x000000ff70707211 */ /* 0x000fe400000f0eff */
[----:B------:R-:W-:Y:S02]  /*1eb0*/  LEA.HI.X.SX32 R107, R108, RZ, 0x1, P2 ;  /* 0x000000ff6c6b7211 */ /* 0x000fe400010f0eff */
[----:B------:R-:W-:-:S02]  /*1ec0*/  LEA R104, P0, R105, UR60, 0x3 ;  /* 0x0000003c69687c11 */ /* 0x000fc4000f8018ff */
[C---:B------:R-:W-:Y:S02]  /*1ed0*/  LEA R106, P2, R110.reuse, UR60, 0x3 ;  /* 0x0000003c6e6a7c11 */ /* 0x040fe4000f8418ff */
[----:B------:R-:W-:Y:S01]  /*1ee0*/  LEA R108, P3, R109, UR60, 0x3 ;  /* 0x0000003c6d6c7c11 */ /* 0x000fe2000f8618ff */
[----:B------:R-:W-:Y:S01]  /*1ef0*/  UMOV UR60, 0x2 ;  /* 0x00000002003c7882 */ /* 0x000fe20000000000 */
[----:B------:R-:W-:Y:S02]  /*1f00*/  LEA.HI.X R105, R105, UR61, R112, 0x3, P0 ;  /* 0x0000003d69697c11 */ /* 0x000fe400080f1c70 */
[----:B------:R-:W-:Y:S02]  /*1f10*/  LEA.HI.X R107, R110, UR61, R107, 0x3, P2 ;  /* 0x0000003d6e6b7c11 */ /* 0x000fe400090f1c6b */
[----:B01234-:R-:W-:-:S07]  /*1f20*/  LEA.HI.X R109, R109, UR61, R114, 0x3, P3 ;  /* 0x0000003d6d6d7c11 */ /* 0x01ffce00098f1c72 */
.L_x_197:
[----:B------:R-:W0:Y:S01]  /*1f30*/  S2R R145, SR_TID.Y ;  /* 0x0000000000917919 */ /* 0x000e220000002200 */
[----:B------:R-:W0:Y:S01]  /*1f40*/  S2UR UR67, SR_CTAID.Y ;  /* 0x00000000004379c3 */ /* 0x000e220000002600 */
[----:B------:R-:W-:-:S07]  /*1f50*/  SHF.R.S32.HI R146, RZ, 0x1f, R92 ;  /* 0x0000001fff927819 */ /* 0x000fce000001145c */
[----:B------:R-:W0:Y:S01]  /*1f60*/  LDC R112, c[0x0][0x364] ;  /* 0x0000d900ff707b82 */ /* 0x000e220000000800 */
[----:B------:R-:W-:Y:S01]  /*1f70*/  SHF.R.S32.HI R147, RZ, 0x1f, R95 ;  /* 0x0000001fff937819 */ /* 0x000fe2000001145f */
[----:B0-----:R-:W-:-:S05]  /*1f80*/  IMAD R113, R112, UR67, R145 ;  /* 0x0000004370717c24 */ /* 0x001fca000f8e0291 */
[----:B------:R-:W-:-:S04]  /*1f90*/  IADD3 R112, P0, PT, R113, R92, RZ ;  /* 0x0000005c71707210 */ /* 0x000fc80007f1e0ff */
[----:B------:R-:W-:Y:S02]  /*1fa0*/  IADD3.X R115, PT, PT, RZ, R146, RZ, P0, !PT ;  /* 0x00000092ff737210 */ /* 0x000fe400007fe4ff */
[----:B------:R-:W-:-:S04]  /*1fb0*/  LEA R142, P0, R112, UR58, 0x3 ;  /* 0x0000003a708e7c11 */ /* 0x000fc8000f8018ff */
[----:B------:R-:W-:Y:S02]  /*1fc0*/  LEA.HI.X R143, R112, UR59, R115, 0x3, P0 ;  /* 0x0000003b708f7c11 */ /* 0x000fe400080f1c73 */
[----:B------:R-:W-:-:S04]  /*1fd0*/  IADD3 R112, P0, PT, R113, R95, RZ ;  /* 0x0000005f71707210 */ /* 0x000fc80007f1e0ff */
[----:B------:R-:W2:Y:S01]  /*1fe0*/  LDG.E.64 R142, desc[UR40][R142.64+0x8] ;  /* 0x000008288e8e7981 */ /* 0x000ea2000c1e1b00 */
[----:B------:R-:W-:Y:S01]  /*1ff0*/  IMAD.X R115, RZ, RZ, R147, P0 ;  /* 0x000000ffff737224 */ /* 0x000fe200000e0693 */
[C---:B------:R-:W-:Y:S02]  /*2000*/  LEA R166, P0, R112.reuse, UR58, 0x3 ;  /* 0x0000003a70a67c11 */ /* 0x040fe4000f8018ff */
[----:B------:R-:W-:Y:S02]  /*2010*/  SHF.R.S32.HI R148, RZ, 0x1f, R94 ;  /* 0x0000001fff947819 */ /* 0x000fe4000001145e */
[C---:B------:R-:W-:Y:S02]  /*2020*/  IADD3 R114, P1, PT, R113.reuse, R94, RZ ;  /* 0x0000005e71727210 */ /* 0x040fe40007f3e0ff */
[----:B------:R-:W-:Y:S02]  /*2030*/  LEA.HI.X R167, R112, UR59, R115, 0x3, P0 ;  /* 0x0000003b70a77c11 */ /* 0x000fe400080f1c73 */
[----:B------:R-:W-:Y:S01]  /*2040*/  SHF.R.S32.HI R149, RZ, 0x1f, R93 ;  /* 0x0000001fff957819 */ /* 0x000fe2000001145d */
[----:B------:R-:W-:Y:S01]  /*2050*/  IMAD.X R115, RZ, RZ, R148, P1 ;  /* 0x000000ffff737224 */ /* 0x000fe200008e0694 */
[----:B------:R-:W-:-:S02]  /*2060*/  IADD3 R112, P0, PT, R113, R93, RZ ;  /* 0x0000005d71707210 */ /* 0x000fc40007f1e0ff */
[C---:B------:R-:W-:Y:S01]  /*2070*/  LEA R162, P1, R114.reuse, UR58, 0x3 ;  /* 0x0000003a72a27c11 */ /* 0x040fe2000f8218ff */
[----:B------:R-:W3:Y:S01]  /*2080*/  LDG.E.64 R166, desc[UR40][R166.64+0x8] ;  /* 0x00000828a6a67981 */ /* 0x000ee2000c1e1b00 */
[----:B------:R-:W-:Y:S02]  /*2090*/  SHF.R.S32.HI R150, RZ, 0x1f, R0 ;  /* 0x0000001fff967819 */ /* 0x000fe40000011400 */
[----:B------:R-:W-:Y:S01]  /*20a0*/  LEA.HI.X R163, R114, UR59, R115, 0x3, P1 ;  /* 0x0000003b72a37c11 */ /* 0x000fe200088f1c73 */
[----:B------:R-:W-:Y:S01]  /*20b0*/  IMAD.X R115, RZ, RZ, R149, P0 ;  /* 0x000000ffff737224 */ /* 0x000fe200000e0695 */
[C---:B------:R-:W-:Y:S02]  /*20c0*/  LEA R160, P1, R112.reuse, UR58, 0x3 ;  /* 0x0000003a70a07c11 */ /* 0x040fe4000f8218ff */
[----:B------:R-:W-:Y:S02]  /*20d0*/  IADD3 R113, P0, PT, R113, R0, RZ ;  /* 0x0000000071717210 */ /* 0x000fe40007f1e0ff */
[----:B------:R-:W-:Y:S01]  /*20e0*/  LEA.HI.X R161, R112, UR59, R115, 0x3, P1 ;  /* 0x0000003b70a17c11 */ /* 0x000fe200088f1c73 */
[----:B------:R-:W4:Y:S02]  /*20f0*/  LDG.E.64 R162, desc[UR40][R162.64+0x8] ;  /* 0x00000828a2a27981 */ /* 0x000f24000c1e1b00 */
[----:B------:R-:W-:Y:S01]  /*2100*/  IMAD.X R112, RZ, RZ, R150, P0 ;  /* 0x000000ffff707224 */ /* 0x000fe200000e0696 */
[----:B------:R-:W-:-:S02]  /*2110*/  LEA R158, P0, R113, UR58, 0x3 ;  /* 0x0000003a719e7c11 */ /* 0x000fc4000f8018ff */
[----:B------:R-:W5:Y:S02]  /*2120*/  LDG.E.64 R160, desc[UR40][R160.64+0x8] ;  /* 0x00000828a0a07981 */ /* 0x000f64000c1e1b00 */
[----:B------:R-:W-:-:S06]  /*2130*/  LEA.HI.X R159, R113, UR59, R112, 0x3, P0 ;  /* 0x0000003b719f7c11 */ /* 0x000fcc00080f1c70 */
[----:B------:R-:W5:Y:S01]  /*2140*/  LDG.E.64 R158, desc[UR40][R158.64+0x8] ;  /* 0x000008289e9e7981 */ /* 0x000f62000c1e1b00 */
[----:B------:R-:W-:Y:S02]  /*2150*/  IMAD.MOV.U32 R114, RZ, RZ, R74 ;  /* 0x000000ffff727224 */ /* 0x000fe400078e004a */
[----:B------:R-:W-:Y:S01]  /*2160*/  IMAD.MOV.U32 R115, RZ, RZ, R75 ;  /* 0x000000ffff737224 */ /* 0x000fe200078e004b */
[----:B------:R-:W-:Y:S01]  /*2170*/  MOV R112, R70 ;  /* 0x0000004600707202 */ /* 0x000fe20000000f00 */
[----:B------:R-:W-:Y:S02]  /*2180*/  IMAD.MOV.U32 R113, RZ, RZ, R71 ;  /* 0x000000ffff717224 */ /* 0x000fe400078e0047 */
[----:B------:R-:W-:Y:S02]  /*2190*/  IMAD.MOV.U32 R74, RZ, RZ, R164 ;  /* 0x000000ffff4a7224 */ /* 0x000fe400078e00a4 */
[----:B------:R-:W-:Y:S01]  /*21a0*/  DADD R118, R114, R114 ;  /* 0x0000000072767229 */ /* 0x000fe20000000072 */
[----:B------:R-:W-:Y:S01]  /*21b0*/  IMAD.MOV.U32 R75, RZ, RZ, R165 ;  /* 0x000000ffff4b7224 */ /* 0x000fe200078e00a5 */
[----:B------:R-:W-:Y:S01]  /*21c0*/  DADD R116, R112, R112 ;  /* 0x0000000070747229 */ /* 0x000fe20000000070 */
[----:B------:R-:W-:Y:S01]  /*21d0*/  IMAD.MOV.U32 R70, RZ, RZ, R170 ;  /* 0x000000ffff467224 */ /* 0x000fe200078e00aa */
[----:B------:R-:W-:-:S04]  /*21e0*/  MOV R71, R171 ;  /* 0x000000ab00477202 */ /* 0x000fc80000000f00 */
[----:B------:R-:W-:Y:S01]  /*21f0*/  DADD R118, R74, -R118 ;  /* 0x000000004a767229 */ /* 0x000fe20000000876 */
[----:B------:R-:W-:Y:S01]  /*2200*/  UMOV UR62, 0x9999999a ;  /* 0x9999999a003e7882 */ /* 0x000fe20000000000 */
[----:B------:R-:W-:Y:S01]  /*2210*/  DADD R116, R70, -R116 ;  /* 0x0000000046747229 */ /* 0x000fe20000000874 */
[----:B------:R-:W-:Y:S01]  /*2220*/  UMOV UR63, 0x3fd99999 ;  /* 0x3fd99999003f7882 */ /* 0x000fe20000000000 */
[----:B------:R-:W-:-:S04]  /*2230*/  IMAD.MOV.U32 R120, RZ, RZ, R102 ;  /* 0x000000ffff787224 */ /* 0x000fc800078e0066 */
[----:B------:R-:W-:Y:S01]  /*2240*/  DADD R164, R118, R132 ;  /* 0x0000000076a47229 */ /* 0x000fe20000000084 */
[----:B------:R-:W-:Y:S02]  /*2250*/  IMAD.MOV.U32 R132, RZ, RZ, R22 ;  /* 0x000000ffff847224 */ /* 0x000fe400078e0016 */
[----:B------:R-:W-:Y:S01]  /*2260*/  IMAD.MOV.U32 R133, RZ, RZ, R23 ;  /* 0x000000ffff857224 */ /* 0x000fe200078e0017 */
[----:B------:R-:W-:Y:S01]  /*2270*/  DMUL R22, R178, UR62 ;  /* 0x0000003eb2167c28 */ /* 0x000fe20008000000 */
[----:B------:R-:W-:Y:S01]  /*2280*/  IMAD.MOV.U32 R118, RZ, RZ, R96 ;  /* 0x000000ffff767224 */ /* 0x000fe200078e0060 */
[----:B------:R-:W-:Y:S01]  /*2290*/  MOV R134, R28 ;  /* 0x0000001c00867202 */ /* 0x000fe20000000f00 */
[----:B------:R-:W-:Y:S01]  /*22a0*/  IMAD.MOV.U32 R119, RZ, RZ, R97 ;  /* 0x000000ffff777224 */ /* 0x000fe200078e0061 */
[----:B------:R-:W-:Y:S01]  /*22b0*/  MOV R102, R176 ;  /* 0x000000b000667202 */ /* 0x000fe20000000f00 */
[----:B------:R-:W-:Y:S02]  /*22c0*/  IMAD.MOV.U32 R121, RZ, RZ, R103 ;  /* 0x000000ffff797224 */ /* 0x000fe400078e0067 */
[----:B------:R-:W-:-:S02]  /*22d0*/  IMAD.MOV.U32 R135, RZ, RZ, R29 ;  /* 0x000000ffff877224 */ /* 0x000fc400078e001d */
[----:B------:R-:W-:Y:S01]  /*22e0*/  IMAD.MOV.U32 R103, RZ, RZ, R177 ;  /* 0x000000ffff677224 */ /* 0x000fe200078e00b1 */
[----:B------:R-:W-:Y:S01]  /*22f0*/  DADD R170, R116, R130 ;  /* 0x0000000074aa7229 */ /* 0x000fe20000000082 */
[----:B------:R-:W-:Y:S01]  /*2300*/  UMOV UR64, 0x66666666 ;  /* 0x6666666600407882 */ /* 0x000fe20000000000 */
[----:B------:R-:W-:Y:S01]  /*2310*/  IMAD.MOV.U32 R130, RZ, RZ, R72 ;  /* 0x000000ffff827224 */ /* 0x000fe200078e0048 */
[----:B------:R-:W-:Y:S01]  /*2320*/  MOV R117, R85 ;  /* 0x0000005500757202 */ /* 0x000fe20000000f00 */
[----:B------:R-:W-:Y:S01]  /*2330*/  IMAD.MOV.U32 R131, RZ, RZ, R73 ;  /* 0x000000ffff837224 */ /* 0x000fe200078e0049 */
[----:B------:R-:W-:Y:S01]  /*2340*/  UMOV UR65, 0x3ff66666 ;  /* 0x3ff6666600417882 */ /* 0x000fe20000000000 */
[----:B------:R-:W-:Y:S01]  /*2350*/  IMAD.MOV.U32 R116, RZ, RZ, R84 ;  /* 0x000000ffff747224 */ /* 0x000fe200078e0054 */
[----:B------:R-:W-:Y:S01]  /*2360*/  DADD R176, R118, R118 ;  /* 0x0000000076b07229 */ /* 0x000fe20000000076 */
[----:B------:R-:W-:Y:S01]  /*2370*/  IMAD.MOV.U32 R84, RZ, RZ, R172 ;  /* 0x000000ffff547224 */ /* 0x000fe200078e00ac */
[----:B------:R-:W-:Y:S01]  /*2380*/  MOV R85, R173 ;  /* 0x000000ad00557202 */ /* 0x000fe20000000f00 */
[----:B------:R-:W-:Y:S01]  /*2390*/  IMAD.MOV.U32 R72, RZ, RZ, R168 ;  /* 0x000000ffff487224 */ /* 0x000fe200078e00a8 */
[----:B------:R-:W-:Y:S01]  /*23a0*/  DFMA R172, R134, UR64, -R22 ;  /* 0x0000004086ac7c2b */ /* 0x000fe20008000816 */
[----:B------:R-:W-:Y:S01]  /*23b0*/  IMAD.MOV.U32 R73, RZ, RZ, R169 ;  /* 0x000000ffff497224 */ /* 0x000fe200078e00a9 */
[----:B------:R-:W-:Y:S01]  /*23c0*/  DMUL R168, R102, UR62 ;  /* 0x0000003e66a87c28 */ /* 0x000fe20008000000 */
[----:B------:R-:W-:-:S02]  /*23d0*/  IMAD.MOV.U32 R96, RZ, RZ, R174 ;  /* 0x000000ffff607224 */ /* 0x000fc400078e00ae */
[----:B------:R-:W-:Y:S02]  /*23e0*/  IMAD.MOV.U32 R97, RZ, RZ, R175 ;  /* 0x000000ffff617224 */ /* 0x000fe400078e00af */
[----:B------:R-:W-:Y:S01]  /*23f0*/  IMAD.MOV.U32 R28, RZ, RZ, R38 ;  /* 0x000000ffff1c7224 */ /* 0x000fe200078e0026 */
[----:B------:R-:W-:Y:S01]  /*2400*/  MOV R38, R136 ;  /* 0x0000008800267202 */ /* 0x000fe20000000f00 */
[----:B------:R-:W-:Y:S02]  /*2410*/  IMAD.MOV.U32 R29, RZ, RZ, R39 ;  /* 0x000000ffff1d7224 */ /* 0x000fe400078e0027 */
[----:B------:R-:W-:Y:S01]  /*2420*/  IMAD.MOV.U32 R39, RZ, RZ, R137 ;  /* 0x000000ffff277224 */ /* 0x000fe200078e0089 */
[----:B------:R-:W-:Y:S02]  /*2430*/  DADD R176, R96, -R176 ;  /* 0x0000000060b07229 */ /* 0x000fe400000008b0 */
[----:B------:R-:W-:Y:S02]  /*2440*/  DADD R174, R116, R116 ;  /* 0x0000000074ae7229 */ /* 0x000fe40000000074 */
[----:B------:R-:W-:-:S02]  /*2450*/  DMUL R172, R172, R156 ;  /* 0x0000009cacac7228 */ /* 0x000fc40000000000 */
[----:B------:R-:W-:Y:S01]  /*2460*/  DFMA R168, R38, UR64, -R168 ;  /* 0x0000004026a87c2b */ /* 0x000fe200080008a8 */
[----:B------:R-:W-:Y:S01]  /*2470*/  IMAD.MOV.U32 R22, RZ, RZ, R32 ;  /* 0x000000ffff167224 */ /* 0x000fe200078e0020 */
[----:B------:R-:W-:Y:S01]  /*2480*/  DMUL R180, R156, R132 ;  /* 0x000000849cb47228 */ /* 0x000fe20000000000 */
[----:B------:R-:W-:Y:S01]  /*2490*/  IMAD.MOV.U32 R23, RZ, RZ, R33 ;  /* 0x000000ffff177224 */ /* 0x000fe200078e0021 */
[----:B------:R-:W-:Y:S01]  /*24a0*/  MOV R33, R43 ;  /* 0x0000002b00217202 */ /* 0x000fe20000000f00 */
[----:B------:R-:W-:Y:S01]  /*24b0*/  IMAD.MOV.U32 R32, RZ, RZ, R42 ;  /* 0x000000ffff207224 */ /* 0x000fe200078e002a */
[----:B------:R-:W-:Y:S02]  /*24c0*/  DADD R182, R176, R140 ;  /* 0x00000000b0b67229 */ /* 0x000fe4000000008c */
[----:B------:R-:W-:Y:S02]  /*24d0*/  DADD R174, R84, -R174 ;  /* 0x0000000054ae7229 */ /* 0x000fe400000008ae */
[----:B------:R-:W-:-:S02]  /*24e0*/  DFMA R176, R72, R168, -R172 ;  /* 0x000000a848b0722b */ /* 0x000fc400000008ac */
[----:B------:R-:W-:Y:S02]  /*24f0*/  DADD R140, -R178, R134 ;  /* 0x00000000b28c7229 */ /* 0x000fe40000000186 */
[----:B------:R-:W-:Y:S02]  /*2500*/  DADD R172, R130, R130 ;  /* 0x0000000082ac7229 */ /* 0x000fe40000000082 */
[----:B------:R-:W-:Y:S02]  /*2510*/  DFMA R180, R32, R72, -R180 ;  /* 0x0000004820b4722b */ /* 0x000fe400000008b4 */
[----:B------:R-:W-:Y:S02]  /*2520*/  DADD R178, R174, R138 ;  /* 0x00000000aeb27229 */ /* 0x000fe4000000008a */
[----:B------:R-:W-:Y:S01]  /*2530*/  DMUL R168, R140, UR62 ;  /* 0x0000003e8ca87c28 */ /* 0x000fe20008000000 */
[----:B------:R-:W-:Y:S01]  /*2540*/  IMAD.MOV.U32 R138, RZ, RZ, R78 ;  /* 0x000000ffff8a7224 */ /* 0x000fe200078e004e */
[----:B------:R-:W-:Y:S01]  /*2550*/  DADD R174, R72, -R172 ;  /* 0x0000000048ae7229 */ /* 0x000fe200000008ac */
[----:B------:R-:W-:Y:S01]  /*2560*/  IMAD.MOV.U32 R139, RZ, RZ, R79 ;  /* 0x000000ffff8b7224 */ /* 0x000fe200078e004f */
[----:B------:R-:W-:Y:S01]  /*2570*/  DADD R78, R38, -R102 ;  /* 0x00000000264e7229 */ /* 0x000fe20000000866 */
[----:B------:R-:W-:-:S02]  /*2580*/  IMAD.MOV.U32 R140, RZ, RZ, R24 ;  /* 0x000000ffff8c7224 */ /* 0x000fc400078e0018 */
[----:B------:R-:W-:Y:S02]  /*2590*/  IMAD.MOV.U32 R141, RZ, RZ, R25 ;  /* 0x000000ffff8d7224 */ /* 0x000fe400078e0019 */
[----:B------:R-:W-:Y:S02]  /*25a0*/  DADD R184, R138, R138 ;  /* 0x000000008ab87229 */ /* 0x000fe4000000008a */
[----:B------:R-:W-:Y:S02]  /*25b0*/  DADD R174, R174, R156 ;  /* 0x00000000aeae7229 */ /* 0x000fe4000000009c */
[----:B------:R-:W-:Y:S02]  /*25c0*/  DFMA R172, R156, R140, R168 ;  /* 0x0000008c9cac722b */ /* 0x000fe400000000a8 */
[----:B------:R-:W-:Y:S01]  /*25d0*/  DMUL R168, R78, UR62 ;  /* 0x0000003e4ea87c28 */ /* 0x000fe20008000000 */
[----:B------:R-:W-:Y:S02]  /*25e0*/  IMAD.MOV.U32 R78, RZ, RZ, R154 ;  /* 0x000000ffff4e7224 */ /* 0x000fe400078e009a */
[----:B------:R-:W-:Y:S01]  /*25f0*/  IMAD.MOV.U32 R79, RZ, RZ, R155 ;  /* 0x000000ffff4f7224 */ /* 0x000fe200078e009b */
[----:B------:R-:W-:Y:S01]  /*2600*/  DADD R154, R22, R22 ;  /* 0x00000000169a7229 */ /* 0x000fe20000000016 */
[----:B------:R-:W-:-:S02]  /*2610*/  IMAD.MOV.U32 R24, RZ, RZ, R34 ;  /* 0x000000ffff187224 */ /* 0x000fc400078e0022 */
[----:B------:R-:W-:Y:S02]  /*2620*/  IMAD.MOV.U32 R25, RZ, RZ, R35 ;  /* 0x000000ffff197224 */ /* 0x000fe400078e0023 */
[----:B------:R-:W-:Y:S01]  /*2630*/  DADD R184, R78, -R184 ;  /* 0x000000004eb87229 */ /* 0x000fe200000008b8 */
[----:B------:R-:W-:Y:S01]  /*2640*/  IMAD.MOV.U32 R34, RZ, RZ, R44 ;  /* 0x000000ffff227224 */ /* 0x000fe200078e002c */
[----:B------:R-:W-:-:S06]  /*2650*/  MOV R35, R45 ;  /* 0x0000002d00237202 */ /* 0x000fcc0000000f00 */
[----:B------:R-:W-:Y:S02]  /*2660*/  DFMA R168, R34, R72, R168 ;  /* 0x0000004822a8722b */ /* 0x000fe400000000a8 */
[----:B------:R-:W-:Y:S02]  /*2670*/  DADD R184, R184, R152 ;  /* 0x00000000b8b87229 */ /* 0x000fe40000000098 */
[----:B------:R-:W-:-:S04]  /*2680*/  DADD R152, R34, -R140 ;  /* 0x0000000022987229 */ /* 0x000fc8000000088c */
[----:B------:R-:W-:Y:S01]  /*2690*/  DADD R168, R168, -R172 ;  /* 0x00000000a8a87229 */ /* 0x000fe200000008ac */
[----:B------:R-:W-:Y:S02]  /*26a0*/  UIADD3 UR62, UPT, UPT, UR60, -0x1, URZ ;  /* 0xffffffff3c3e7890 */ /* 0x000fe4000fffe0ff */
[----:B------:R-:W-:-:S04]  /*26b0*/  UIADD3 UR60, UPT, UPT, UR60, 0x1, URZ ;  /* 0x000000013c3c7890 */ /* 0x000fc8000fffe0ff */
[----:B------:R-:W-:Y:S02]  /*26c0*/  UISETP.GE.AND UP0, UPT, UR60, UR66, UPT ;  /* 0x000000423c00728c */ /* 0x000fe4000bf06270 */
[----:B------:R-:W-:Y:S01]  /*26d0*/  UISETP.NE.AND UP1, UPT, UR62, 0x2, UPT ;  /* 0x000000023e00788c */ /* 0x000fe2000bf25270 */
[----:B--2---:R-:W-:Y:S01]  /*26e0*/  DFMA R180, -R180, UR50, R142 ;  /* 0x00000032b4b47c2b */ /* 0x004fe2000800018e */
[----:B------:R-:W-:Y:S01]  /*26f0*/  MOV R142, R26 ;  /* 0x0000001a008e7202 */ /* 0x000fe20000000f00 */
[----:B------:R-:W-:Y:S02]  /*2700*/  IMAD.MOV.U32 R143, RZ, RZ, R27 ;  /* 0x000000ffff8f7224 */ /* 0x000fe400078e001b */
[----:B------:R-:W-:Y:S01]  /*2710*/  IMAD.MOV.U32 R26, RZ, RZ, R36 ;  /* 0x000000ffff1a7224 */ /* 0x000fe200078e0024 */
[----:B------:R-:W-:Y:S01]  /*2720*/  MOV R36, R46 ;  /* 0x0000002e00247202 */ /* 0x000fe20000000f00 */
[----:B------:R-:W-:Y:S02]  /*2730*/  IMAD.MOV.U32 R27, RZ, RZ, R37 ;  /* 0x000000ffff1b7224 */ /* 0x000fe400078e0025 */
[----:B------:R-:W-:Y:S01]  /*2740*/  DMUL R156, R156, R142 ;  /* 0x0000008e9c9c7228 */ /* 0x000fe20000000000 */
[----:B------:R-:W-:Y:S01]  /*2750*/  IMAD.MOV.U32 R37, RZ, RZ, R47 ;  /* 0x000000ffff257224 */ /* 0x000fe200078e002f */
[----:B---3--:R-:W-:-:S06]  /*2760*/  DFMA R176, -R176, UR50, R166 ;  /* 0x00000032b0b07c2b */ /* 0x008fcc00080001a6 */
[----:B------:R-:W-:Y:S02]  /*2770*/  DFMA R166, R36, R72, -R156 ;  /* 0x0000004824a6722b */ /* 0x000fe4000000089c */
[----:B------:R-:W-:-:S06]  /*2780*/  DADD R156, R32, -R154 ;  /* 0x00000000209c7229 */ /* 0x000fcc000000089a */
[----:B----4-:R-:W-:Y:S02]  /*2790*/  DFMA R162, -R166, UR50, R162 ;  /* 0x00000032a6a27c2b */ /* 0x010fe400080001a2 */
[----:B------:R-:W-:Y:S02]  /*27a0*/  DFMA R154, R170, UR52, R180 ;  /* 0x00000034aa9a7c2b */ /* 0x000fe400080000b4 */
[----:B------:R-:W-:-:S04]  /*27b0*/  DADD R156, R156, R132 ;  /* 0x000000009c9c7229 */ /* 0x000fc80000000084 */
[----:B------:R-:W-:Y:S02]  /*27c0*/  DFMA R166, R164, UR52, R162 ;  /* 0x00000034a4a67c2b */ /* 0x000fe400080000a2 */
[----:B-----5:R-:W-:Y:S01]  /*27d0*/  DFMA R162, -R152, UR50, R158 ;  /* 0x0000003298a27c2b */ /* 0x020fe2000800019e */
[----:B------:R-:W-:Y:S02]  /*27e0*/  IMAD.MOV.U32 R152, RZ, RZ, R30 ;  /* 0x000000ffff987224 */ /* 0x000fe400078e001e */
[----:B------:R-:W-:Y:S01]  /*27f0*/  IMAD.MOV.U32 R153, RZ, RZ, R31 ;  /* 0x000000ffff997224 */ /* 0x000fe200078e001f */
[----:B------:R-:W-:Y:S01]  /*2800*/  MOV R31, R41 ;  /* 0x00000029001f7202 */ /* 0x000fe20000000f00 */
[----:B------:R-:W-:Y:S01]  /*2810*/  IMAD.MOV.U32 R30, RZ, RZ, R40 ;  /* 0x000000ffff1e7224 */ /* 0x000fe200078e0028 */
[----:B------:R-:W-:Y:S02]  /*2820*/  DFMA R160, -R168, UR50, R160 ;  /* 0x00000032a8a07c2b */ /* 0x000fe400080001a0 */
[----:B------:R-:W-:-:S02]  /*2830*/  DFMA R154, R156, UR30, R154 ;  /* 0x0000001e9c9a7c2b */ /* 0x000fc4000800009a */
[----:B------:R-:W-:Y:S02]  /*2840*/  DADD R164, R26, R26 ;  /* 0x000000001aa47229 */ /* 0x000fe4000000001a */
[----:B------:R-:W-:Y:S02]  /*2850*/  DADD R158, R24, R24 ;  /* 0x00000000189e7229 */ /* 0x000fe40000000018 */
[----:B------:R-:W-:Y:S02]  /*2860*/  DFMA R176, R88, R182, R176 ;  /* 0x000000b658b0722b */ /* 0x000fe400000000b0 */
[----:B------:R-:W-:Y:S02]  /*2870*/  DADD R168, R28, R28 ;  /* 0x000000001ca87229 */ /* 0x000fe4000000001c */
[----:B------:R-:W-:Y:S01]  /*2880*/  DADD R156, R30, R30 ;  /* 0x000000001e9c7229 */ /* 0x000fe2000000001e */
[----:B------:R-:W-:Y:S02]  /*2890*/  IMAD.MOV.U32 R40, RZ, RZ, R100 ;  /* 0x000000ffff287224 */ /* 0x000fe400078e0064 */
[----:B------:R-:W-:Y:S01]  /*28a0*/  IMAD.MOV.U32 R41, RZ, RZ, R101 ;  /* 0x000000ffff297224 */ /* 0x000fe200078e0065 */
[----:B------:R-:W-:-:S02]  /*28b0*/  DADD R164, R36, -R164 ;  /* 0x0000000024a47229 */ /* 0x000fc400000008a4 */
[----:B------:R-:W-:Y:S02]  /*28c0*/  DADD R158, R34, -R158 ;  /* 0x00000000229e7229 */ /* 0x000fe4000000089e */
[----:B------:R-:W-:Y:S02]  /*28d0*/  DFMA R176, R178, UR36, R176 ;  /* 0x00000024b2b07c2b */ /* 0x000fe400080000b0 */
[----:B------:R-:W-:Y:S02]  /*28e0*/  DADD R170, R38, -R168 ;  /* 0x0000000026aa7229 */ /* 0x000fe400000008a8 */
[----:B------:R-:W-:Y:S02]  /*28f0*/  DADD R156, R40, -R156 ;  /* 0x00000000289c7229 */ /* 0x000fe4000000089c */
[----:B------:R-:W-:Y:S02]  /*2900*/  DFMA R160, R174, UR54, R160 ;  /* 0x00000036aea07c2b */ /* 0x000fe400080000a0 */
[----:B------:R-:W-:-:S02]  /*2910*/  DADD R168, R164, R142 ;  /* 0x00000000a4a87229 */ /* 0x000fc4000000008e */
[----:B------:R-:W-:Y:S02]  /*2920*/  DADD R158, R158, R140 ;  /* 0x000000009e9e7229 */ /* 0x000fe4000000008c */
[----:B------:R-:W-:Y:S02]  /*2930*/  DFMA R176, R184, UR38, R176 ;  /* 0x00000026b8b07c2b */ /* 0x000fe400080000b0 */
[----:B------:R-:W-:Y:S02]  /*2940*/  DADD R170, R170, R134 ;  /* 0x00000000aaaa7229 */ /* 0x000fe40000000086 */
[----:B------:R-:W-:Y:S02]  /*2950*/  DADD R164, R156, R152 ;  /* 0x000000009ca47229 */ /* 0x000fe40000000098 */
[----:B------:R-:W-:Y:S02]  /*2960*/  DFMA R158, R158, UR32, R160 ;  /* 0x000000209e9e7c2b */ /* 0x000fe400080000a0 */
[----:B------:R-:W-:-:S02]  /*2970*/  DFMA R156, R168, UR34, R166 ;  /* 0x00000022a89c7c2b */ /* 0x000fc400080000a6 */
[----:B------:R-:W-:Y:S02]  /*2980*/  DFMA R160, R170, UR56, R176 ;  /* 0x00000038aaa07c2b */ /* 0x000fe400080000b0 */
[----:B------:R-:W-:Y:S01]  /*2990*/  DFMA R162, R164, UR28, R162 ;  /* 0x0000001ca4a27c2b */ /* 0x000fe200080000a2 */
[----:B------:R-:W-:Y:S10]  /*29a0*/  BRA.U UP0, `(.L_x_188) ;  /* 0x0000000100807547 */ /* 0x000ff4000b800000 */
[----:B------:R-:W0:Y:S01]  /*29b0*/  LDC.64 R44, c[0x3][0x328] ;  /* 0x00c0ca00ff2c7b82 */ /* 0x000e220000000a00 */
[----:B------:R-:W1:Y:S07]  /*29c0*/  I2F.F64.U32 R42, UR60 ;  /* 0x0000003c002a7d12 */ /* 0x000e6e0008201800 */
[----:B------:R-:W2:Y:S08]  /*29d0*/  LDC.64 R46, c[0x3][0x330] ;  /* 0x00c0cc00ff2e7b82 */ /* 0x000eb00000000a00 */
[----:B------:R-:W3:Y:S01]  /*29e0*/  LDC.64 R100, c[0x3][0x338] ;  /* 0x00c0ce00ff647b82 */ /* 0x000ee20000000a00 */
[----:B-1----:R-:W-:-:S07]  /*29f0*/  DMUL R42, R42, UR48 ;  /* 0x000000302a2a7c28 */ /* 0x002fce0008000000 */
[----:B------:R-:W1:Y:S01]  /*2a00*/  LDC.64 R136, c[0x3][0x340] ;  /* 0x00c0d000ff887b82 */ /* 0x000e620000000a00 */
[----:B0-----:R-:W-:-:S07]  /*2a10*/  DFMA R44, R42, UR24, R44 ;  /* 0x000000182a2c7c2b */ /* 0x001fce000800002c */
[----:B------:R-:W0:Y:S01]  /*2a20*/  LDC.64 R164, c[0x3][0x348] ;  /* 0x00c0d200ffa47b82 */ /* 0x000e220000000a00 */
[C---:B--2---:R-:W-:Y:S02]  /*2a30*/  DFMA R46, R42.reuse, UR26, R46 ;  /* 0x0000001a2a2e7c2b */ /* 0x044fe4000800002e */
[C---:B------:R-:W-:Y:S02]  /*2a40*/  DFMA R44, R42.reuse, R44, UR20 ;  /* 0x000000142a2c7e2b */ /* 0x040fe4000800002c */
[----:B---3--:R-:W-:-:S04]  /*2a50*/  DFMA R100, R42, UR12, R100 ;  /* 0x0000000c2a647c2b */ /* 0x008fc80008000064 */
[C---:B------:R-:W-:Y:S02]  /*2a60*/  DFMA R46, R42.reuse, R46, UR22 ;  /* 0x000000162a2e7e2b */ /* 0x040fe4000800002e */
[C---:B------:R-:W-:Y:S02]  /*2a70*/  DFMA R44, R42.reuse, R44, UR42 ;  /* 0x0000002a2a2c7e2b */ /* 0x040fe4000800002c */
[C---:B-1----:R-:W-:Y:S02]  /*2a80*/  DFMA R136, R42.reuse, UR14, R136 ;  /* 0x0000000e2a887c2b */ /* 0x042fe40008000088 */
[C---:B------:R-:W-:Y:S02]  /*2a90*/  DFMA R100, R42.reuse, R100, UR8 ;  /* 0x000000082a647e2b */ /* 0x040fe40008000064 */
[C---:B------:R-:W-:Y:S02]  /*2aa0*/  DFMA R46, R42.reuse, R46, UR16 ;  /* 0x000000102a2e7e2b */ /* 0x040fe4000800002e */
[----:B------:R-:W-:-:S02]  /*2ab0*/  DFMA R44, R42, R44, R2 ;  /* 0x0000002c2a2c722b */ /* 0x000fc40000000002 */
[C---:B0-----:R-:W-:Y:S02]  /*2ac0*/  DFMA R164, R42.reuse, UR44, R164 ;  /* 0x0000002c2aa47c2b */ /* 0x041fe400080000a4 */
[C---:B------:R-:W-:Y:S02]  /*2ad0*/  DFMA R136, R42.reuse, R136, UR10 ;  /* 0x0000000a2a887e2b */ /* 0x040fe40008000088 */
[C---:B------:R-:W-:Y:S02]  /*2ae0*/  DFMA R100, R42.reuse, R100, UR18 ;  /* 0x000000122a647e2b */ /* 0x040fe40008000064 */
[C---:B------:R-:W-:Y:S02]  /*2af0*/  DFMA R46, R42.reuse, R46, R6 ;  /* 0x0000002e2a2e722b */ /* 0x040fe40000000006 */
[C---:B------:R-:W-:Y:S02]  /*2b00*/  DFMA R166, R42.reuse, R164, UR46 ;  /* 0x0000002e2aa67e2b */ /* 0x040fe400080000a4 */
[----:B------:R-:W-:-:S02]  /*2b10*/  DFMA R164, R42, R136, UR4 ;  /* 0x000000042aa47e2b */ /* 0x000fc40008000088 */
[----:B------:R-:W-:Y:S02]  /*2b20*/  DFMA R136, R42, R100, R8 ;  /* 0x000000642a88722b */ /* 0x000fe40000000008 */
[----:B------:R-:W-:Y:S02]  /*2b30*/  DADD R100, R4, R44 ;  /* 0x0000000004647229 */ /* 0x000fe4000000002c */
[C---:B------:R-:W-:Y:S02]  /*2b40*/  DFMA R166, R42.reuse, R166, UR6 ;  /* 0x000000062aa67e2b */ /* 0x040fe400080000a6 */
[----:B------:R-:W-:Y:S02]  /*2b50*/  DFMA R164, R42, R164, R10 ;  /* 0x000000a42aa4722b */ /* 0x000fe4000000000a */
[----:B------:R-:W-:-:S04]  /*2b60*/  DADD R44, R16, R136 ;  /* 0x00000000102c7229 */ /* 0x000fc80000000088 */
[----:B------:R-:W-:Y:S02]  /*2b70*/  DFMA R166, R42, R166, R12 ;  /* 0x000000a62aa6722b */ /* 0x000fe4000000000c */
[----:B------:R-:W-:Y:S02]  /*2b80*/  DADD R42, R14, R46 ;  /* 0x000000000e2a7229 */ /* 0x000fe4000000002e */
[----:B------:R-:W-:-:S04]  /*2b90*/  DADD R46, R18, R164 ;  /* 0x00000000122e7229 */ /* 0x000fc800000000a4 */
[----:B------:R-:W-:-:S11]  /*2ba0*/  DADD R136, R20, R166 ;  /* 0x0000000014887229 */ /* 0x000fd600000000a6 */
.L_x_188:
[----:B------:R-:W-:Y:S05]  /*2bb0*/  BRA.U !UP1, `(.L_x_189) ;  /* 0x0000000909207547 */ /* 0x000fea000b800000 */
[----:B------:R-:W-:-:S09]  /*2bc0*/  UISETP.NE.AND UP0, UPT, UR62, 0x1, UPT ;  /* 0x000000013e00788c */ /* 0x000fd2000bf05270 */
[----:B------:R-:W-:Y:S05]  /*2bd0*/  BRA.U UP0, `(.L_x_190) ;  /* 0x0000000100687547 */ /* 0x000fea000b800000 */
[----:B------:R-:W-:Y:S02]  /*2be0*/  DMUL R110, R40, 4 ;  /* 0x40100000286e7828 */ /* 0x000fe40000000000 */
[----:B------:R-:W-:Y:S02]  /*2bf0*/  DMUL R122, R32, 4 ;  /* 0x40100000207a7828 */ /* 0x000fe40000000000 */
[----:B------:R-:W-:Y:S02]  /*2c00*/  DMUL R124, R34, 4 ;  /* 0x40100000227c7828 */ /* 0x000fe40000000000 */
[----:B------:R-:W-:Y:S02]  /*2c10*/  DMUL R126, R36, 4 ;  /* 0x40100000247e7828 */ /* 0x000fe40000000000 */
[----:B------:R-:W-:Y:S02]  /*2c20*/  DMUL R128, R38, 4 ;  /* 0x4010000026807828 */ /* 0x000fe40000000000 */
[----:B------:R-:W-:-:S02]  /*2c30*/  DFMA R110, R30, 5, -R110 ;  /* 0x401400001e6e782b */ /* 0x000fc4000000086e */
[----:B------:R-:W-:Y:S02]  /*2c40*/  DFMA R122, R22, 5, -R122 ;  /* 0x40140000167a782b */ /* 0x000fe4000000087a */
[----:B------:R-:W-:Y:S02]  /*2c50*/  DFMA R124, R24, 5, -R124 ;  /* 0x40140000187c782b */ /* 0x000fe4000000087c */
[----:B------:R-:W-:Y:S02]  /*2c60*/  DFMA R126, R26, 5, -R126 ;  /* 0x401400001a7e782b */ /* 0x000fe4000000087e */
[----:B------:R-:W-:Y:S02]  /*2c70*/  DFMA R128, R28, 5, -R128 ;  /* 0x401400001c80782b */ /* 0x000fe40000000880 */
        /* <DEDUP_REMOVED lines=8> */
[----:B------:R-:W-:Y:S01]  /*2d00*/  DFMA R126, R126, -0.25, R156 ;  /* 0xbfd000007e7e782b */ /* 0x000fe2000000009c */
[----:B------:R4:W-:Y:S01]  /*2d10*/  STG.E.64 desc[UR40][R54.64+0x8], R110 ;  /* 0x0000086e36007986 */ /* 0x0009e2000c101b28 */
[----:B------:R-:W-:-:S03]  /*2d20*/  DFMA R128, R128, -0.25, R160 ;  /* 0xbfd000008080782b */ /* 0x000fc600000000a0 */
[----:B------:R4:W-:Y:S04]  /*2d30*/  STG.E.64 desc[UR40][R62.64+0x8], R122 ;  /* 0x0000087a3e007986 */ /* 0x0009e8000c101b28 */
[----:B------:R4:W-:Y:S04]  /*2d40*/  STG.E.64 desc[UR40][R76.64+0x8], R124 ;  /* 0x0000087c4c007986 */ /* 0x0009e8000c101b28 */
[----:B------:R4:W-:Y:S04]  /*2d50*/  STG.E.64 desc[UR40][R90.64+0x8], R126 ;  /* 0x0000087e5a007986 */ /* 0x0009e8000c101b28 */
[----:B------:R4:W-:Y:S01]  /*2d60*/  STG.E.64 desc[UR40][R106.64+0x8], R128 ;  /* 0x000008806a007986 */ /* 0x0009e2000c101b28 */
[----:B------:R-:W-:Y:S05]  /*2d70*/  BRA `(.L_x_191) ;  /* 0x0000000800287947 */ /* 0x000fea0003800000 */
.L_x_190:
[----:B------:R-:W-:-:S04]  /*2d80*/  UIADD3 UR61, UPT, UPT, UR66, -0x3, URZ ;  /* 0xfffffffd423d7890 */ /* 0x000fc8000fffe0ff */
[----:B------:R-:W-:-:S04]  /*2d90*/  UISETP.GE.AND UP0, UPT, UR62, UR61, UPT ;  /* 0x0000003d3e00728c */ /* 0x000fc8000bf06270 */
[----:B------:R-:W-:-:S09]  /*2da0*/  UISETP.LT.U32.OR UP0, UPT, UR62, 0x3, UP0 ;  /* 0x000000033e00788c */ /* 0x000fd20008701470 */
[----:B------:R-:W-:Y:S05]  /*2db0*/  BRA.U UP0, `(.L_x_192) ;  /* 0x0000000100d47547 */ /* 0x000fea000b800000 */
[----:B------:R-:W0:Y:S01]  /*2dc0*/  LDC R164, c[0x0][0x364] ;  /* 0x0000d900ffa47b82 */ /* 0x000e220000000800 */
[----:B------:R-:W-:Y:S02]  /*2dd0*/  DFMA R124, R132, -4, R124 ;  /* 0xc0100000847c782b */ /* 0x000fe4000000007c */
[----:B------:R-:W-:Y:S02]  /*2de0*/  DFMA R126, R140, -4, R126 ;  /* 0xc01000008c7e782b */ /* 0x000fe4000000007e */
[----:B------:R-:W-:Y:S02]  /*2df0*/  DFMA R128, R142, -4, R128 ;  /* 0xc01000008e80782b */ /* 0x000fe40000000080 */
[----:B------:R-:W-:Y:S02]  /*2e00*/  DFMA R122, R152, -4, R122 ;  /* 0xc0100000987a782b */ /* 0x000fe4000000007a */
[----:B------:R-:W-:Y:S02]  /*2e10*/  DFMA R124, R22, 6, R124 ;  /* 0x40180000167c782b */ /* 0x000fe4000000007c */
[----:B------:R-:W-:-:S02]  /*2e20*/  DFMA R110, R134, -4, R110 ;  /* 0xc0100000866e782b */ /* 0x000fc4000000006e */
[----:B------:R-:W-:Y:S02]  /*2e30*/  DFMA R126, R24, 6, R126 ;  /* 0x40180000187e782b */ /* 0x000fe4000000007e */
[----:B------:R-:W-:Y:S02]  /*2e40*/  DFMA R128, R26, 6, R128 ;  /* 0x401800001a80782b */ /* 0x000fe40000000080 */
[----:B------:R-:W-:Y:S02]  /*2e50*/  DFMA R124, R32, -4, R124 ;  /* 0xc0100000207c782b */ /* 0x000fe4000000007c */
[----:B------:R-:W-:Y:S02]  /*2e60*/  DFMA R122, R30, 6, R122 ;  /* 0x401800001e7a782b */ /* 0x000fe4000000007a */
[----:B------:R-:W-:Y:S02]  /*2e70*/  DFMA R110, R28, 6, R110 ;  /* 0x401800001c6e782b */ /* 0x000fe4000000006e */
[----:B------:R-:W-:Y:S01]  /*2e80*/  DFMA R126, R34, -4, R126 ;  /* 0xc0100000227e782b */ /* 0x000fe2000000007e */
[----:B0-----:R-:W-:Y:S01]  /*2e90*/  IMAD R145, R164, UR67, R145 ;  /* 0x00000043a4917c24 */ /* 0x001fe2000f8e0291 */
[----:B------:R-:W-:-:S02]  /*2ea0*/  DFMA R128, R36, -4, R128 ;  /* 0xc01000002480782b */ /* 0x000fc40000000080 */
[----:B------:R-:W-:Y:S02]  /*2eb0*/  DADD R124, R42, R124 ;  /* 0x000000002a7c7229 */ /* 0x000fe4000000007c */
[----:B------:R-:W-:Y:S01]  /*2ec0*/  DFMA R122, R40, -4, R122 ;  /* 0xc0100000287a782b */ /* 0x000fe2000000007a */
[----:B------:R-:W-:Y:S01]  /*2ed0*/  IADD3 R151, P0, PT, R145, R0, RZ ;  /* 0x0000000091977210 */ /* 0x000fe20007f1e0ff */
[----:B------:R-:W-:Y:S02]  /*2ee0*/  DFMA R110, R38, -4, R110 ;  /* 0xc0100000266e782b */ /* 0x000fe4000000006e */
[----:B------:R-:W-:Y:S02]  /*2ef0*/  DADD R126, R44, R126 ;  /* 0x000000002c7e7229 */ /* 0x000fe4000000007e */
[----:B------:R-:W-:Y:S02]  /*2f00*/  DADD R128, R46, R128 ;  /* 0x000000002e807229 */ /* 0x000fe40000000080 */
[----:B------:R-:W-:Y:S01]  /*2f10*/  DFMA R124, R124, -0.25, R154 ;  /* 0xbfd000007c7c782b */ /* 0x000fe2000000009a */
[----:B------:R-:W-:Y:S01]  /*2f20*/  IMAD.X R154, RZ, RZ, R150, P0 ;  /* 0x000000ffff9a7224 */ /* 0x000fe200000e0696 */
[----:B------:R-:W-:Y:S01]  /*2f30*/  LEA R150, P0, R151, UR58, 0x3 ;  /* 0x0000003a97967c11 */ /* 0x000fe2000f8018ff */
[----:B------:R-:W-:Y:S01]  /*2f40*/  DADD R122, R100, R122 ;  /* 0x00000000647a7229 */ /* 0x000fe2000000007a */
[----:B------:R-:W-:Y:S01]  /*2f50*/  IADD3 R155, P2, PT, R145, R94, RZ ;  /* 0x0000005e919b7210 */ /* 0x000fe20007f5e0ff */
[----:B------:R-:W-:Y:S01]  /*2f60*/  DADD R110, R136, R110 ;  /* 0x00000000886e7229 */ /* 0x000fe2000000006e */
[----:B------:R-:W-:Y:S01]  /*2f70*/  LEA.HI.X R151, R151, UR59, R154, 0x3, P0 ;  /* 0x0000003b97977c11 */ /* 0x000fe200080f1c9a */
[----:B------:R-:W-:Y:S01]  /*2f80*/  DFMA R126, R126, -0.25, R158 ;  /* 0xbfd000007e7e782b */ /* 0x000fe2000000009e */
[C---:B------:R-:W-:Y:S01]  /*2f90*/  IADD3 R159, P0, PT, R145.reuse, R92, RZ ;  /* 0x0000005c919f7210 */ /* 0x040fe20007f1e0ff */
[----:B------:R-:W-:Y:S01]  /*2fa0*/  DFMA R128, R128, -0.25, R156 ;  /* 0xbfd000008080782b */ /* 0x000fe2000000009c */
[C---:B------:R-:W-:Y:S01]  /*2fb0*/  IADD3 R157, P1, PT, R145.reuse, R93, RZ ;  /* 0x0000005d919d7210 */ /* 0x040fe20007f3e0ff */
[----:B------:R-:W-:Y:S01]  /*2fc0*/  DFMA R122, R122, -0.25, R162 ;  /* 0xbfd000007a7a782b */ /* 0x000fe200000000a2 */
[----:B------:R-:W-:Y:S01]  /*2fd0*/  IADD3 R145, P3, PT, R145, R95, RZ ;  /* 0x0000005f91917210 */ /* 0x000fe20007f7e0ff */
[----:B------:R-:W-:Y:S01]  /*2fe0*/  DFMA R110, R110, -0.25, R160 ;  /* 0xbfd000006e6e782b */ /* 0x000fe200000000a0 */
[----:B------:R-:W-:Y:S01]  /*2ff0*/  IMAD.X R164, RZ, RZ, R146, P0 ;  /* 0x000000ffffa47224 */ /* 0x000fe200000e0692 */
[----:B------:R-:W-:Y:S01]  /*3000*/  IADD3.X R162, PT, PT, RZ, R149, RZ, P1, !PT ;  /* 0x00000095ffa27210 */ /* 0x000fe20000ffe4ff */
[----:B------:R-:W-:Y:S01]  /*3010*/  IMAD.X R160, RZ, RZ, R148, P2 ;  /* 0x000000ffffa07224 */ /* 0x000fe200010e0694 */
[----:B------:R-:W-:Y:S01]  /*3020*/  LEA R146, P0, R159, UR58, 0x3 ;  /* 0x0000003a9f927c11 */ /* 0x000fe2000f8018ff */
[----:B------:R-:W-:Y:S01]  /*3030*/  IMAD.X R158, RZ, RZ, R147, P3 ;  /* 0x000000ffff9e7224 */ /* 0x000fe200018e0693 */
[----:B------:R-:W-:Y:S01]  /*3040*/  LEA R148, P1, R157, UR58, 0x3 ;  /* 0x0000003a9d947c11 */ /* 0x000fe2000f8218ff */
[----:B------:R3:W-:Y:S01]  /*3050*/  STG.E.64 desc[UR40][R150.64+0x8], R122 ;  /* 0x0000087a96007986 */ /* 0x0007e2000c101b28 */
[----:B------:R-:W-:-:S02]  /*3060*/  LEA R154, P2, R155, UR58, 0x3 ;  /* 0x0000003a9b9a7c11 */ /* 0x000fc4000f8418ff */
[----:B------:R-:W-:Y:S02]  /*3070*/  LEA R156, P3, R145, UR58, 0x3 ;  /* 0x0000003a919c7c11 */ /* 0x000fe4000f8618ff */
[----:B------:R-:W-:Y:S02]  /*3080*/  LEA.HI.X R147, R159, UR59, R164, 0x3, P0 ;  /* 0x0000003b9f937c11 */ /* 0x000fe400080f1ca4 */
[----:B------:R-:W-:Y:S02]  /*3090*/  LEA.HI.X R149, R157, UR59, R162, 0x3, P1 ;  /* 0x0000003b9d957c11 */ /* 0x000fe400088f1ca2 */
[----:B------:R-:W-:Y:S01]  /*30a0*/  LEA.HI.X R155, R155, UR59, R160, 0x3, P2 ;  /* 0x0000003b9b9b7c11 */ /* 0x000fe200090f1ca0 */
[----:B------:R3:W-:Y:S01]  /*30b0*/  STG.E.64 desc[UR40][R146.64+0x8], R124 ;  /* 0x0000087c92007986 */ /* 0x0007e2000c101b28 */
[----:B------:R-:W-:-:S03]  /*30c0*/  LEA.HI.X R157, R145, UR59, R158, 0x3, P3 ;  /* 0x0000003b919d7c11 */ /* 0x000fc600098f1c9e */
[----:B------:R3:W-:Y:S04]  /*30d0*/  STG.E.64 desc[UR40][R148.64+0x8], R126 ;  /* 0x0000087e94007986 */ /* 0x0007e8000c101b28 */
[----:B------:R3:W-:Y:S04]  /*30e0*/  STG.E.64 desc[UR40][R154.64+0x8], R128 ;  /* 0x000008809a007986 */ /* 0x0007e8000c101b28 */
[----:B------:R3:W-:Y:S01]  /*30f0*/  STG.E.64 desc[UR40][R156.64+0x8], R110 ;  /* 0x0000086e9c007986 */ /* 0x0007e2000c101b28 */
[----:B------:R-:W-:Y:S05]  /*3100*/  BRA `(.L_x_191) ;  /* 0x0000000400447947 */ /* 0x000fea0003800000 */
.L_x_192:
[----:B------:R-:W-:-:S13]  /*3110*/  ISETP.NE.AND P0, PT, R144, RZ, PT ;  /* 0x000000ff9000720c */ /* 0x000fda0003f05270 */
[----:B------:R-:W-:Y:S05]  /*3120*/  @P0 BRA `(.L_x_193) ;  /* 0x0000000000680947 */ /* 0x000fea0003800000 */
[----:B------:R-:W-:Y:S02]  /*3130*/  DFMA R122, R152, -4, R122 ;  /* 0xc0100000987a782b */ /* 0x000fe4000000007a */
[----:B------:R-:W-:Y:S02]  /*3140*/  DFMA R124, R132, -4, R124 ;  /* 0xc0100000847c782b */ /* 0x000fe4000000007c */
[----:B------:R-:W-:Y:S02]  /*3150*/  DFMA R126, R140, -4, R126 ;  /* 0xc01000008c7e782b */ /* 0x000fe4000000007e */
[----:B------:R-:W-:Y:S02]  /*3160*/  DFMA R128, R142, -4, R128 ;  /* 0xc01000008e80782b */ /* 0x000fe40000000080 */
[----:B------:R-:W-:Y:S02]  /*3170*/  DFMA R110, R134, -4, R110 ;  /* 0xc0100000866e782b */ /* 0x000fe4000000006e */
[----:B------:R-:W-:-:S02]  /*3180*/  DFMA R122, R30, 6, R122 ;  /* 0x401800001e7a782b */ /* 0x000fc4000000007a */
[----:B------:R-:W-:Y:S02]  /*3190*/  DFMA R124, R22, 6, R124 ;  /* 0x40180000167c782b */ /* 0x000fe4000000007c */
[----:B------:R-:W-:Y:S02]  /*31a0*/  DFMA R126, R24, 6, R126 ;  /* 0x40180000187e782b */ /* 0x000fe4000000007e */
[----:B------:R-:W-:Y:S02]  /*31b0*/  DFMA R128, R26, 6, R128 ;  /* 0x401800001a80782b */ /* 0x000fe40000000080 */
[----:B------:R-:W-:Y:S02]  /*31c0*/  DFMA R110, R28, 6, R110 ;  /* 0x401800001c6e782b */ /* 0x000fe4000000006e */
[----:B------:R-:W-:Y:S02]  /*31d0*/  DFMA R122, R40, -4, R122 ;  /* 0xc0100000287a782b */ /* 0x000fe4000000007a */
[----:B------:R-:W-:-:S02]  /*31e0*/  DFMA R124, R32, -4, R124 ;  /* 0xc0100000207c782b */ /* 0x000fc4000000007c */
[----:B------:R-:W-:Y:S02]  /*31f0*/  DFMA R126, R34, -4, R126 ;  /* 0xc0100000227e782b */ /* 0x000fe4000000007e */
[----:B------:R-:W-:Y:S02]  /*3200*/  DFMA R128, R36, -4, R128 ;  /* 0xc01000002480782b */ /* 0x000fe40000000080 */
[----:B------:R-:W-:Y:S02]  /*3210*/  DFMA R110, R38, -4, R110 ;  /* 0xc0100000266e782b */ /* 0x000fe4000000006e */
        /* <DEDUP_REMOVED lines=11> */
.L_x_193:
[----:B------:R-:W-:-:S13]  /*32d0*/  ISETP.NE.AND P0, PT, R144, -0x1, PT ;  /* 0xffffffff9000780c */ /* 0x000fda0003f05270 */
        /* <DEDUP_REMOVED lines=11> */
[----:B------:R-:W-:Y:S02]  /*3390*/  DFMA R110, R110, -0.25, R162 ;  /* 0xbfd000006e6e782b */ /* 0x000fe400000000a2 */
[----:B------:R-:W-:-:S02]  /*33a0*/  DFMA R122, R122, -0.25, R154 ;  /* 0xbfd000007a7a782b */ /* 0x000fc4000000009a */
[----:B------:R-:W-:Y:S02]  /*33b0*/  DFMA R124, R124, -0.25, R158 ;  /* 0xbfd000007c7c782b */ /* 0x000fe4000000009e */
        /* <DEDUP_REMOVED lines=8> */
.L_x_189:
        /* <DEDUP_REMOVED lines=10> */
[----:B------:R-:W-:Y:S02]  /*34e0*/  DFMA R110, R40, -4, R110 ;  /* 0xc0100000286e782b */ /* 0x000fe4000000006e */
[----:B------:R-:W-:-:S02]  /*34f0*/  DFMA R122, R32, -4, R122 ;  /* 0xc0100000207a782b */ /* 0x000fc4000000007a */
[----:B------:R-:W-:Y:S02]  /*3500*/  DFMA R124, R34, -4, R124 ;  /* 0xc0100000227c782b */ /* 0x000fe4000000007c */
[----:B------:R-:W-:Y:S02]  /*3510*/  DFMA R126, R36, -4, R126 ;  /* 0xc0100000247e782b */ /* 0x000fe4000000007e */
[----:B------:R-:W-:Y:S02]  /*3520*/  DFMA R128, R38, -4, R128 ;  /* 0xc01000002680782b */ /* 0x000fe40000000080 */
[----:B------:R-:W-:Y:S02]  /*3530*/  DADD R110, R100, R110 ;  /* 0x00000000646e7229 */ /* 0x000fe4000000006e */
[----:B------:R-:W-:Y:S02]  /*3540*/  DADD R122, R42, R122 ;  /* 0x000000002a7a7229 */ /* 0x000fe4000000007a */
[----:B------:R-:W-:-:S02]  /*3550*/  DADD R124, R44, R124 ;  /* 0x000000002c7c7229 */ /* 0x000fc4000000007c */
[----:B------:R-:W-:Y:S02]  /*3560*/  DADD R126, R46, R126 ;  /* 0x000000002e7e7229 */ /* 0x000fe4000000007e */
[----:B------:R-:W-:Y:S02]  /*3570*/  DADD R128, R136, R128 ;  /* 0x0000000088807229 */ /* 0x000fe40000000080 */
[----:B------:R-:W-:Y:S02]  /*3580*/  DFMA R110, R110, -0.25, R162 ;  /* 0xbfd000006e6e782b */ /* 0x000fe400000000a2 */
[----:B------:R-:W-:Y:S02]  /*3590*/  DFMA R122, R122, -0.25, R154 ;  /* 0xbfd000007a7a782b */ /* 0x000fe4000000009a */
[----:B------:R-:W-:Y:S02]  /*35a0*/  DFMA R124, R124, -0.25, R158 ;  /* 0xbfd000007c7c782b */ /* 0x000fe4000000009e */
[----:B------:R-:W-:Y:S01]  /*35b0*/  DFMA R126, R126, -0.25, R156 ;  /* 0xbfd000007e7e782b */ /* 0x000fe2000000009c */
[----:B------:R0:W-:Y:S01]  /*35c0*/  STG.E.64 desc[UR40][R48.64+0x8], R110 ;  /* 0x0000086e30007986 */ /* 0x0001e2000c101b28 */
[----:B------:R-:W-:-:S03]  /*35d0*/  DFMA R128, R128, -0.25, R160 ;  /* 0xbfd000008080782b */ /* 0x000fc600000000a0 */
[----:B------:R0:W-:Y:S04]  /*35e0*/  STG.E.64 desc[UR40][R52.64+0x8], R122 ;  /* 0x0000087a34007986 */ /* 0x0001e8000c101b28 */
[----:B------:R0:W-:Y:S04]  /*35f0*/  STG.E.64 desc[UR40][R60.64+0x8], R124 ;  /* 0x0000087c3c007986 */ /* 0x0001e8000c101b28 */
[----:B------:R0:W-:Y:S04]  /*3600*/  STG.E.64 desc[UR40][R68.64+0x8], R126 ;  /* 0x0000087e44007986 */ /* 0x0001e8000c101b28 */
[----:B------:R0:W-:Y:S02]  /*3610*/  STG.E.64 desc[UR40][R86.64+0x8], R128 ;  /* 0x0000088056007986 */ /* 0x0001e4000c101b28 */
.L_x_191:
[----:B------:R-:W-:Y:S01]  /*3620*/  UIADD3 UR61, UPT, UPT, UR66, -0x2, URZ ;  /* 0xfffffffe423d7890 */ /* 0x000fe2000fffe0ff */
[----:B--23--:R-:W-:Y:S01]  /*3630*/  IMAD.MOV.U32 R154, RZ, RZ, R78 ;  /* 0x000000ffff9a7224 */ /* 0x00cfe200078e004e */
[----:B------:R-:W-:Y:S01]  /*3640*/  MOV R164, R74 ;  /* 0x0000004a00a47202 */ /* 0x000fe20000000f00 */
[----:B------:R-:W-:Y:S01]  /*3650*/  IMAD.MOV.U32 R155, RZ, RZ, R79 ;  /* 0x000000ffff9b7224 */ /* 0x000fe200078e004f */
[----:B------:R-:W-:Y:S01]  /*3660*/  UISETP.GE.AND UP0, UPT, UR62, UR61, UPT ;  /* 0x0000003d3e00728c */ /* 0x000fe2000bf06270 */
[----:B------:R-:W-:Y:S01]  /*3670*/  IMAD.MOV.U32 R165, RZ, RZ, R75 ;  /* 0x000000ffffa57224 */ /* 0x000fe200078e004b */
[----:B------:R-:W-:Y:S01]  /*3680*/  MOV R171, R71 ;  /* 0x0000004700ab7202 */ /* 0x000fe20000000f00 */
[----:B------:R-:W-:Y:S01]  /*3690*/  IMAD.MOV.U32 R168, RZ, RZ, R72 ;  /* 0x000000ffffa87224 */ /* 0x000fe200078e0048 */
[----:B------:R-:W-:Y:S01]  /*36a0*/  MOV R176, R102 ;  /* 0x0000006600b07202 */ /* 0x000fe20000000f00 */
[----:B------:R-:W-:Y:S02]  /*36b0*/  IMAD.MOV.U32 R169, RZ, RZ, R73 ;  /* 0x000000ffffa97224 */ /* 0x000fe400078e0049 */
[----:B------:R-:W-:-:S02]  /*36c0*/  IMAD.MOV.U32 R170, RZ, RZ, R70 ;  /* 0x000000ffffaa7224 */ /* 0x000fc400078e0046 */
[----:B------:R-:W-:Y:S02]  /*36d0*/  IMAD.MOV.U32 R174, RZ, RZ, R96 ;  /* 0x000000ffffae7224 */ /* 0x000fe400078e0060 */
[----:B------:R-:W-:Y:S02]  /*36e0*/  IMAD.MOV.U32 R175, RZ, RZ, R97 ;  /* 0x000000ffffaf7224 */ /* 0x000fe400078e0061 */
[----:B------:R-:W-:Y:S02]  /*36f0*/  IMAD.MOV.U32 R172, RZ, RZ, R84 ;  /* 0x000000ffffac7224 */ /* 0x000fe400078e0054 */
[----:B------:R-:W-:Y:S02]  /*3700*/  IMAD.MOV.U32 R173, RZ, RZ, R85 ;  /* 0x000000ffffad7224 */ /* 0x000fe400078e0055 */
[----:B------:R-:W-:Y:S01]  /*3710*/  IMAD.MOV.U32 R177, RZ, RZ, R103 ;  /* 0x000000ffffb17224 */ /* 0x000fe200078e0067 */
[----:B------:R-:W-:Y:S06]  /*3720*/  BRA.U UP0, `(.L_x_194) ;  /* 0x0000000100787547 */ /* 0x000fec000b800000 */
[----:B01--4-:R-:W0:Y:S01]  /*3730*/  MUFU.RCP64H R111, R101 ;  /* 0x00000065006f7308 */ /* 0x013e220000001800 */
[----:B------:R-:W-:Y:S01]  /*3740*/  VIADD R110, R101, 0x300402 ;  /* 0x00300402656e7836 */ /* 0x000fe20000000000 */
[----:B------:R-:W-:Y:S04]  /*3750*/  BSSY.RECONVERGENT B0, `(.L_x_195) ;  /* 0x0000010000007945 */ /* 0x000fe80003800200 */
[----:B------:R-:W-:Y:S01]  /*3760*/  FSETP.GEU.AND P0, PT, |R110|, 5.8789094863358348022e-39, PT ;  /* 0x004004026e00780b */ /* 0x000fe20003f0e200 */
[----:B0-----:R-:W-:-:S08]  /*3770*/  DFMA R122, -R100, R110, 1 ;  /* 0x3ff00000647a742b */ /* 0x001fd0000000016e */
[----:B------:R-:W-:-:S08]  /*3780*/  DFMA R122, R122, R122, R122 ;  /* 0x0000007a7a7a722b */ /* 0x000fd0000000007a */
[----:B------:R-:W-:-:S08]  /*3790*/  DFMA R122, R110, R122, R110 ;  /* 0x0000007a6e7a722b */ /* 0x000fd0000000006e */
[----:B------:R-:W-:-:S08]  /*37a0*/  DFMA R124, -R100, R122, 1 ;  /* 0x3ff00000647c742b */ /* 0x000fd0000000017a */
[----:B------:R-:W-:Y:S01]  /*37b0*/  DFMA R122, R122, R124, R122 ;  /* 0x0000007c7a7a722b */ /* 0x000fe2000000007a */
[----:B------:R-:W-:Y:S10]  /*37c0*/  @P0 BRA `(.L_x_196) ;  /* 0x0000000000200947 */ /* 0x000ff40003800000 */
[----:B------:R-:W-:Y:S01]  /*37d0*/  LOP3.LUT R110, R101, 0x7fffffff, RZ, 0xc0, !PT ;  /* 0x7fffffff656e7812 */ /* 0x000fe200078ec0ff */
[----:B------:R-:W-:Y:S02]  /*37e0*/  IMAD.MOV.U32 R154, RZ, RZ, R100 ;  /* 0x000000ffff9a7224 */ /* 0x000fe400078e0064 */
[----:B------:R-:W-:Y:S01]  /*37f0*/  IMAD.MOV.U32 R155, RZ, RZ, R101 ;  /* 0x000000ffff9b7224 */ /* 0x000fe200078e0065 */
[----:B------:R-:W-:Y:S02]  /*3800*/  IADD3 R111, PT, PT, R110, -0x100000, RZ ;  /* 0xfff000006e6f7810 */ /* 0x000fe40007ffe0ff */
[----:B------:R-:W-:-:S07]  /*3810*/  MOV R110, 0x3830 ;  /* 0x00003830006e7802 */ /* 0x000fce0000000f00 */
[----:B------:R-:W-:Y:S05]  /*3820*/  CALL.REL.NOINC `($__internal_10_$__cuda_sm20_dblrcp_rn_slowpath_v3) ;  /* 0x0000000000bc7944 */ /* 0x000fea0003c00000 */
[----:B------:R-:W-:Y:S02]  /*3830*/  IMAD.MOV.U32 R122, RZ, RZ, R154 ;  /* 0x000000ffff7a7224 */ /* 0x000fe400078e009a */
[----:B------:R-:W-:-:S07]  /*3840*/  IMAD.MOV.U32 R123, RZ, RZ, R155 ;  /* 0x000000ffff7b7224 */ /* 0x000fce00078e009b */
.L_x_196:
[----:B------:R-:W-:Y:S05]  /*3850*/  BSYNC.RECONVERGENT B0 ;  /* 0x0000000000007941 */ /* 0x000fea0003800200 */
.L_x_195:
[-C--:B------:R-:W-:Y:S02]  /*3860*/  DMUL R168, R44, R122.reuse ;  /* 0x0000007a2ca87228 */ /* 0x080fe40000000000 */
[-C--:B------:R-:W-:Y:S02]  /*3870*/  DMUL R170, R42, R122.reuse ;  /* 0x0000007a2aaa7228 */ /* 0x080fe40000000000 */
[-C--:B------:R-:W-:Y:S02]  /*3880*/  DMUL R164, R46, R122.reuse ;  /* 0x0000007a2ea47228 */ /* 0x080fe40000000000 */
[----:B------:R-:W-:Y:S02]  /*3890*/  DMUL R154, R136, R122 ;  /* 0x0000007a889a7228 */ /* 0x000fe40000000000 */
[-C--:B------:R-:W-:Y:S02]  /*38a0*/  DMUL R110, R44, R168.reuse ;  /* 0x000000a82c6e7228 */ /* 0x080fe40000000000 */
[----:B------:R-:W-:-:S06]  /*38b0*/  DMUL R172, R168, R168 ;  /* 0x000000a8a8ac7228 */ /* 0x000fcc0000000000 */
[-C--:B------:R-:W-:Y:S02]  /*38c0*/  DFMA R110, R42, R170.reuse, R110 ;  /* 0x000000aa2a6e722b */ /* 0x080fe4000000006e */
[----:B------:R-:W-:-:S06]  /*38d0*/  DFMA R174, R170, R170, R172 ;  /* 0x000000aaaaae722b */ /* 0x000fcc00000000ac */
[-C--:B------:R-:W-:Y:S02]  /*38e0*/  DFMA R110, R46, R164.reuse, R110 ;  /* 0x000000a42e6e722b */ /* 0x080fe4000000006e */
[----:B------:R-:W-:-:S06]  /*38f0*/  DFMA R174, R164, R164, R174 ;  /* 0x000000a4a4ae722b */ /* 0x000fcc00000000ae */
[----:B------:R-:W-:-:S11]  /*3900*/  DMUL R176, R110, 0.5 ;  /* 0x3fe000006eb07828 */ /* 0x000fd60000000000 */
.L_x_194:
[----:B------:R-:W-:Y:S01]  /*3910*/  VIADD R144, R144, 0xffffffff ;  /* 0xffffffff90907836 */ /* 0x000fe20000000000 */
[----:B01--4-:R-:W-:Y:S01]  /*3920*/  MOV R124, R132 ;  /* 0x00000084007c7202 */ /* 0x013fe20000000f00 */
[----:B------:R-:W-:Y:S01]  /*3930*/  IMAD.MOV.U32 R122, RZ, RZ, R152 ;  /* 0x000000ffff7a7224 */ /* 0x000fe200078e0098 */
[----:B------:R-:W-:Y:S01]  /*3940*/  IADD3 R94, PT, PT, R94, UR68, RZ ;  /* 0x000000445e5e7c10 */ /* 0x000fe2000fffe0ff */
        /* <DEDUP_REMOVED lines=12> */
[----:B------:R-:W-:Y:S02]  /*3a10*/  VIADD R95, R95, UR68 ;  /* 0x000000445f5f7c36 */ /* 0x000fe40008000000 */
[----:B------:R-:W-:Y:S02]  /*3a20*/  VIADD R93, R93, UR68 ;  /* 0x000000445d5d7c36 */ /* 0x000fe40008000000 */
[----:B------:R-:W-:Y:S02]  /*3a30*/  VIADD R92, R92, UR68 ;  /* 0x000000445c5c7c36 */ /* 0x000fe40008000000 */
[----:B------:R-:W-:-:S02]  /*3a40*/  VIADD R0, R0, UR68 ;  /* 0x0000004400007c36 */ /* 0x000fc40008000000 */
[----:B------:R-:W-:Y:S02]  /*3a50*/  IMAD.MOV.U32 R110, RZ, RZ, R134 ;  /* 0x000000ffff6e7224 */ /* 0x000fe400078e0086 */
        /* <DEDUP_REMOVED lines=8> */
[----:B------:R-:W-:Y:S02]  /*3ae0*/  IMAD.MOV.U32 R138, RZ, RZ, R116 ;  /* 0x000000ffff8a7224 */ /* 0x000fe400078e0074 */
[----:B------:R-:W-:Y:S01]  /*3af0*/  IMAD.MOV.U32 R139, RZ, RZ, R117 ;  /* 0x000000ffff8b7224 */ /* 0x000fe200078e0075 */
[----:B------:R-:W-:Y:S06]  /*3b00*/  @P0 BRA `(.L_x_197) ;  /* 0xffffffe400080947 */ /* 0x000fec000383ffff */
[----:B------:R-:W-:Y:S05]  /*3b10*/  EXIT ;  /* 0x000000000000794d */ /* 0x000fea0003800000 */
        .weak           $__internal_10_$__cuda_sm20_dblrcp_rn_slowpath_v3
        .type           $__internal_10_$__cuda_sm20_dblrcp_rn_slowpath_v3,@function
        .size           $__internal_10_$__cuda_sm20_dblrcp_rn_slowpath_v3,(.L_x_244 - $__internal_10_$__cuda_sm20_dblrcp_rn_slowpath_v3)
$__internal_10_$__cuda_sm20_dblrcp_rn_slowpath_v3:
[----:B------:R-:W-:Y:S01]  /*3b20*/  DSETP.GTU.AND P0, PT, |R154|, +INF , PT ;  /* 0x7ff000009a00742a */ /* 0x000fe20003f0c200 */
[----:B------:R-:W-:-:S13]  /*3b30*/  BSSY.RECONVERGENT B1, `(.L_x_198) ;  /* 0x0000024000017945 */ /* 0x000fda0003800200 */
[----:B------:R-:W-:Y:S05]  /*3b40*/  @P0 BRA `(.L_x_199) ;  /* 0x0000000000800947 */ /* 0x000fea0003800000 */
[----:B------:R-:W-:-:S05]  /*3b50*/  LOP3.LUT R148, R155, 0x7fffffff, RZ, 0xc0, !PT ;  /* 0x7fffffff9b947812 */ /* 0x000fca00078ec0ff */
[----:B------:R-:W-:-:S05]  /*3b60*/  VIADD R145, R148, 0xffffffff ;  /* 0xffffffff94917836 */ /* 0x000fca0000000000 */
[----:B------:R-:W-:-:S13]  /*3b70*/  ISETP.GE.U32.AND P0, PT, R145, 0x7fefffff, PT ;  /* 0x7fefffff9100780c */ /* 0x000fda0003f06070 */
[----:B------:R-:W-:Y:S01]  /*3b80*/  @P0 LOP3.LUT R147, R155, 0x7ff00000, RZ, 0x3c, !PT ;  /* 0x7ff000009b930812 */ /* 0x000fe200078e3cff */
[----:B------:R-:W-:Y:S01]  /*3b90*/  @P0 IMAD.MOV.U32 R146, RZ, RZ, RZ ;  /* 0x000000ffff920224 */ /* 0x000fe200078e00ff */
[----:B------:R-:W-:Y:S06]  /*3ba0*/  @P0 BRA `(.L_x_200) ;  /* 0x0000000000700947 */ /* 0x000fec0003800000 */
[----:B------:R-:W-:-:S13]  /*3bb0*/  ISETP.GE.U32.AND P0, PT, R148, 0x1000001, PT ;  /* 0x010000019400780c */ /* 0x000fda0003f06070 */
[----:B------:R-:W-:Y:S05]  /*3bc0*/  @!P0 BRA `(.L_x_201) ;  /* 0x0000000000388947 */ /* 0x000fea0003800000 */
[----:B------:R-:W-:Y:S01]  /*3bd0*/  IADD3 R147, PT, PT, R155, -0x3fe00000, RZ ;  /* 0xc02000009b937810 */ /* 0x000fe20007ffe0ff */
[----:B------:R-:W-:Y:S02]  /*3be0*/  IMAD.MOV.U32 R146, RZ, RZ, R154 ;  /* 0x000000ffff927224 */ /* 0x000fe400078e009a */
[----:B------:R-:W-:Y:S01]  /*3bf0*/  IMAD.MOV.U32 R148, RZ, RZ, R111 ;  /* 0x000000ffff947224 */ /* 0x000fe200078e006f */
[----:B------:R-:W0:Y:S05]  /*3c00*/  MUFU.RCP64H R149, R147 ;  /* 0x0000009300957308 */ /* 0x000e2a0000001800 */
        /* <DEDUP_REMOVED lines=10> */
.L_x_201:
        /* <DEDUP_REMOVED lines=10> */
.L_x_199:
[----:B------:R-:W-:Y:S01]  /*3d50*/  LOP3.LUT R147, R155, 0x80000, RZ, 0xfc, !PT ;  /* 0x000800009b937812 */ /* 0x000fe200078efcff */
[----:B------:R-:W-:-:S07]  /*3d60*/  IMAD.MOV.U32 R146, RZ, RZ, R154 ;  /* 0x000000ffff927224 */ /* 0x000fce00078e009a */
.L_x_200:
[----:B------:R-:W-:Y:S05]  /*3d70*/  BSYNC.RECONVERGENT B1 ;  /* 0x0000000000017941 */ /* 0x000fea0003800200 */
.L_x_198:
[----:B------:R-:W-:Y:S01]  /*3d80*/  MOV R154, R146 ;  /* 0x00000092009a7202 */ /* 0x000fe20000000f00 */
[----:B------:R-:W-:Y:S02]  /*3d90*/  IMAD.MOV.U32 R155, RZ, RZ, R147 ;  /* 0x000000ffff9b7224 */ /* 0x000fe400078e0093 */
[----:B------:R-:W-:Y:S02]  /*3da0*/  IMAD.MOV.U32 R146, RZ, RZ, R110 ;  /* 0x000000ffff927224 */ /* 0x000fe400078e006e */
[----:B------:R-:W-:-:S04]  /*3db0*/  IMAD.MOV.U32 R147, RZ, RZ, 0x0 ;  /* 0x00000000ff937424 */ /* 0x000fc800078e00ff */
[----:B------:R-:W-:Y:S05]  /*3dc0*/  RET.REL.NODEC R146 `(_Z18exact_rhs_kernel_yPdiii) ;  /* 0xffffffc0928c7950 */ /* 0x000fea0003c3ffff */
.L_x_202:
        /* <DEDUP_REMOVED lines=11> */
.L_x_244:


//--------------------- .text._Z18exact_rhs_kernel_xPdiii --------------------------
	.section	.text._Z18exact_rhs_kernel_xPdiii,"ax",@progbits
	.align	128
.text._Z18exact_rhs_kernel_xPdiii:
        .type           _Z18exact_rhs_kernel_xPdiii,@function
        .size           _Z18exact_rhs_kernel_xPdiii,(.L_x_246 - _Z18exact_rhs_kernel_xPdiii)
        .other          _Z18exact_rhs_kernel_xPdiii,@"STO_CUDA_ENTRY STV_DEFAULT"
_Z18exact_rhs_kernel_xPdiii:
        /* <DEDUP_REMOVED lines=11> */
[----:B0-----:R-:W-:-:S05]  /*00b0*/  IMAD R0, R0, UR7, R3 ;  /* 0x0000000700007c24 */ /* 0x001fca000f8e0203 */
[----:B------:R-:W-:Y:S01]  /*00c0*/  IADD3 R0, PT, PT, R0, 0x1, RZ ;  /* 0x0000000100007810 */ /* 0x000fe20007ffe0ff */
[----:B-1----:R-:W-:-:S03]  /*00d0*/  IMAD R65, R65, UR6, R2 ;  /* 0x0000000641417c24 */ /* 0x002fc6000f8e0202 */
[----:B------:R-:W-:Y:S01]  /*00e0*/  ISETP.GE.AND P0, PT, R0, UR5, PT ;  /* 0x0000000500007c0c */ /* 0x000fe2000bf06270 */
[----:B------:R-:W-:-:S05]  /*00f0*/  VIADD R65, R65, 0x1 ;  /* 0x0000000141417836 */ /* 0x000fca0000000000 */
[----:B------:R-:W-:-:S13]  /*0100*/  ISETP.GE.OR P0, PT, R65, UR4, P0 ;  /* 0x0000000441007c0c */ /* 0x000fda0008706670 */
[----:B------:R-:W-:Y:S05]  /*0110*/  @P0 EXIT ;  /* 0x000000000000094d */ /* 0x000fea0003800000 */
[----:B------:R-:W0:Y:S01]  /*0120*/  LDCU.128 UR4, c[0x3][0x60] ;  /* 0x00c00c00ff0477ac */ /* 0x000e220008000c00 */
[----:B------:R-:W1:Y:S01]  /*0130*/  LDC.64 R6, c[0x3][0x300] ;  /* 0x00c0c000ff067b82 */ /* 0x000e620000000a00 */
[----:B------:R-:W2:Y:S01]  /*0140*/  I2F.F64.U32 R2, R0 ;  /* 0x0000000000027312 */ /* 0x000ea20000201800 */
[----:B------:R-:W-:Y:S01]  /*0150*/  BSSY.RECONVERGENT B0, `(.L_x_203) ;  /* 0x000009d000007945 */ /* 0x000fe20003800200 */
[----:B------:R-:W3:Y:S01]  /*0160*/  LDCU.64 UR52, c[0x3][0x70] ;  /* 0x00c00e00ff3477ac */ /* 0x000ee20008000a00 */
[----:B------:R-:W1:Y:S04]  /*0170*/  LDCU.64 UR58, c[0x3][0x378] ;  /* 0x00c06f00ff3a77ac */ /* 0x000e680008000a00 */
[----:B------:R-:W4:Y:S01]  /*0180*/  LDC.64 R8, c[0x3][0x328] ;  /* 0x00c0ca00ff087b82 */ /* 0x000f220000000a00 */
[----:B------:R-:W3:Y:S01]  /*0190*/  I2F.F64 R40, R65 ;  /* 0x0000004100287312 */ /* 0x000ee20000201c00 */
[----:B------:R-:W4:Y:S01]  /*01a0*/  LDCU.64 UR62, c[0x3][0x3a0] ;  /* 0x00c07400ff3e77ac */ /* 0x000f220008000a00 */
[----:B------:R-:W5:Y:S05]  /*01b0*/  LDCU.64 UR60, c[0x3][0x288] ;  /* 0x00c05100ff3c77ac */ /* 0x000f6a0008000a00 */
[----:B------:R-:W5:Y:S01]  /*01c0*/  LDC.64 R10, c[0x3][0x350] ;  /* 0x00c0d400ff0a7b82 */ /* 0x000f620000000a00 */
[----:B0-----:R-:W-:Y:S01]  /*01d0*/  DMUL R4, RZ, UR4 ;  /* 0x00000004ff047c28 */ /* 0x001fe20008000000 */
[----:B------:R-:W0:Y:S01]  /*01e0*/  LDCU.64 UR64, c[0x3][0x2b0] ;  /* 0x00c05600ff4077ac */ /* 0x000e220008000a00 */
[----:B--2---:R-:W-:Y:S01]  /*01f0*/  DMUL R2, R2, UR6 ;  /* 0x0000000602027c28 */ /* 0x004fe20008000000 */
[----:B------:R-:W2:Y:S01]  /*0200*/  LDCU.64 UR66, c[0x3][0x3c8] ;  /* 0x00c07900ff4277ac */ /* 0x000ea20008000a00 */
[----:B---3--:R-:W-:-:S03]  /*0210*/  DMUL R40, R40, UR52 ;  /* 0x0000003428287c28 */ /* 0x008fc60008000000 */
[----:B------:R-:W3:Y:S01]  /*0220*/  LDC.64 R12, c[0x3][0x308] ;  /* 0x00c0c200ff0c7b82 */ /* 0x000ee20000000a00 */
[----:B-1----:R-:W-:Y:S01]  /*0230*/  DFMA R6, R4, UR58, R6 ;  /* 0x0000003a04067c2b */ /* 0x002fe20008000006 */
[----:B------:R-:W1:Y:S01]  /*0240*/  LDCU.64 UR54, c[0x3][0x210] ;  /* 0x00c04200ff3677ac */ /* 0x000e620008000a00 */
[----:B------:R-:W1:Y:S01]  /*0250*/  LDCU.64 UR50, c[0x3][0x238] ;  /* 0x00c04700ff3277ac */ /* 0x000e620008000a00 */
[----:B----4-:R-:W-:-:S04]  /*0260*/  DFMA R8, R2, UR62, R8 ;  /* 0x0000003e02087c2b */ /* 0x010fc80008000008 */
[----:B------:R-:W4:Y:S01]  /*0270*/  LDC.64 R16, c[0x3][0x318] ;  /* 0x00c0c600ff107b82 */ /* 0x000f220000000a00 */
[----:B-----5:R-:W-:Y:S01]  /*0280*/  DFMA R6, R4, R6, UR60 ;  /* 0x0000003c04067e2b */ /* 0x020fe20008000006 */
[----:B------:R-:W5:Y:S01]  /*0290*/  LDCU.64 UR56, c[0x3][0x2d8] ;  /* 0x00c05b00ff3877ac */ /* 0x000f620008000a00 */
[----:B------:R-:W3:Y:S01]  /*02a0*/  LDCU.64 UR46, c[0x3][0x1e8] ;  /* 0x00c03d00ff2e77ac */ /* 0x000ee20008000a00 */
[----:B0-----:R-:W-:-:S04]  /*02b0*/  DFMA R8, R2, R8, UR64 ;  /* 0x0000004002087e2b */ /* 0x001fc80008000008 */
[----:B------:R-:W0:Y:S01]  /*02c0*/  LDC.64 R14, c[0x3][0x310] ;  /* 0x00c0c400ff0e7b82 */ /* 0x000e220000000a00 */
[----:B--2---:R-:W-:Y:S01]  /*02d0*/  DFMA R10, R40, UR66, R10 ;  /* 0x00000042280a7c2b */ /* 0x004fe2000800000a */
[----:B------:R-:W2:Y:S01]  /*02e0*/  LDCU.64 UR48, c[0x3][0x260] ;  /* 0x00c04c00ff3077ac */ /* 0x000ea20008000a00 */
[----:B-1----:R-:W-:Y:S01]  /*02f0*/  DFMA R6, R4, R6, UR54 ;  /* 0x0000003604067e2b */ /* 0x002fe20008000006 */
[----:B------:R-:W1:Y:S01]  /*0300*/  LDCU.64 UR44, c[0x3][0x380] ;  /* 0x00c07000ff2c77ac */ /* 0x000e620008000a00 */
[----:B------:R-:W-:-:S03]  /*0310*/  DFMA R8, R2, R8, UR50 ;  /* 0x0000003202087e2b */ /* 0x000fc60008000008 */
[----:B------:R-:W1:Y:S01]  /*0320*/  LDC.64 R18, c[0x3][0x320] ;  /* 0x00c0c800ff127b82 */ /* 0x000e620000000a00 */
[----:B------:R-:W4:Y:S01]  /*0330*/  LDCU.64 UR6, c[0x3][0x390] ;  /* 0x00c07200ff0677ac */ /* 0x000f220008000a00 */
[----:B-----5:R-:W-:Y:S01]  /*0340*/  DFMA R10, R40, R10, UR56 ;  /* 0x00000038280a7e2b */ /* 0x020fe2000800000a */
[----:B------:R-:W0:Y:S01]  /*0350*/  LDCU.64 UR26, c[0x3][0x388] ;  /* 0x00c07100ff1a77ac */ /* 0x000e220008000a00 */
[----:B---3--:R-:W-:-:S04]  /*0360*/  DFMA R6, R4, R6, UR46 ;  /* 0x0000002e04067e2b */ /* 0x008fc80008000006 */
[----:B------:R-:W3:Y:S01]  /*0370*/  LDC.64 R24, c[0x3][0x338] ;  /* 0x00c0ce00ff187b82 */ /* 0x000ee20000000a00 */
[----:B------:R-:W-:Y:S01]  /*0380*/  DMUL R58, R2, R8 ;  /* 0x00000008023a7228 */ /* 0x000fe20000000000 */
[----:B------:R-:W5:Y:S01]  /*0390*/  LDCU.64 UR56, c[0x3][0x398] ;  /* 0x00c07300ff3877ac */ /* 0x000f620008000a00 */
[----:B--2---:R-:W-:Y:S01]  /*03a0*/  DFMA R10, R40, R10, UR48 ;  /* 0x00000030280a7e2b */ /* 0x004fe2000800000a */
[----:B------:R-:W2:Y:S04]  /*03b0*/  LDCU.64 UR8, c[0x3][0x290] ;  /* 0x00c05200ff0877ac */ /* 0x000ea80008000a00 */
[----:B------:R-:W3:Y:S01]  /*03c0*/  LDC.64 R20, c[0x3][0x330] ;  /* 0x00c0cc00ff147b82 */ /* 0x000ee20000000a00 */
[----:B------:R-:W-:Y:S01]  /*03d0*/  DADD R6, R6, R58 ;  /* 0x0000000006067229 */ /* 0x000fe2000000003a */
[----:B------:R-:W2:Y:S01]  /*03e0*/  LDCU.64 UR52, c[0x3][0x2a0] ;  /* 0x00c05400ff3477ac */ /* 0x000ea20008000a00 */
[----:B------:R-:W-:-:S02]  /*03f0*/  DMUL R56, R40, R10 ;  /* 0x0000000a28387228 */ /* 0x000fc40000000000 */
[C---:B----4-:R-:W-:Y:S01]  /*0400*/  DFMA R10, R4.reuse, UR6, R16 ;  /* 0x00000006040a7c2b */ /* 0x050fe20008000010 */
[----:B------:R-:W4:Y:S01]  /*0410*/  LDCU.64 UR28, c[0x3][0x298] ;  /* 0x00c05300ff1c77ac */ /* 0x000f220008000a00 */
[----:B0-----:R-:W-:Y:S01]  /*0420*/  DFMA R8, R4, UR26, R14 ;  /* 0x0000001a04087c2b */ /* 0x001fe2000800000e */
[----:B------:R-:W0:Y:S01]  /*0430*/  LDC.64 R34, c[0x3][0x340] ;  /* 0x00c0d000ff227b82 */ /* 0x000e220000000a00 */
[----:B------:R-:W4:Y:S02]  /*0440*/  LDCU.64 UR64, c[0x3][0x2a8] ;  /* 0x00c05500ff4077ac */ /* 0x000f240008000a00 */
[----:B------:R-:W-:Y:S02]  /*0450*/  DADD R30, R6, R56 ;  /* 0x00000000061e7229 */ /* 0x000fe40000000038 */
[C---:B-1----:R-:W-:Y:S01]  /*0460*/  DFMA R6, R4.reuse, UR44, R12 ;  /* 0x0000002c04067c2b */ /* 0x042fe2000800000c */
[----:B------:R-:W1:Y:S01]  /*0470*/  LDCU.64 UR10, c[0x3][0x218] ;  /* 0x00c04300ff0a77ac */ /* 0x000e620008000a00 */
[C---:B-----5:R-:W-:Y:S01]  /*0480*/  DFMA R12, R4.reuse, UR56, R18 ;  /* 0x00000038040c7c2b */ /* 0x060fe20008000012 */
[----:B------:R-:W5:Y:S01]  /*0490*/  LDC.64 R38, c[0x3][0x348] ;  /* 0x00c0d200ff267b82 */ /* 0x000f620000000a00 */
[----:B------:R-:W3:Y:S01]  /*04a0*/  MUFU.RCP64H R29, R31 ;  /* 0x0000001f001d7308 */ /* 0x000ee20000001800 */
[----:B------:R-:W3:Y:S01]  /*04b0*/  LDCU.64 UR58, c[0x3][0x228] ;  /* 0x00c04500ff3a77ac */ /* 0x000ee20008000a00 */
[----:B--2---:R-:W-:-:S02]  /*04c0*/  DFMA R10, R4, R10, UR52 ;  /* 0x00000034040a7e2b */ /* 0x004fc4000800000a */
[----:B------:R-:W-:Y:S01]  /*04d0*/  IADD3 R28, PT, PT, R31, 0x300402, RZ ;  /* 0x003004021f1c7810 */ /* 0x000fe20007ffe0ff */
[----:B------:R-:W2:Y:S01]  /*04e0*/  LDCU.64 UR30, c[0x3][0x220] ;  /* 0x00c04400ff1e77ac */ /* 0x000ea20008000a00 */
[C---:B------:R-:W-:Y:S01]  /*04f0*/  DFMA R6, R4.reuse, R6, UR8 ;  /* 0x0000000804067e2b */ /* 0x040fe20008000006 */
[----:B------:R-:W5:Y:S01]  /*0500*/  LDC.64 R26, c[0x3][0x358] ;  /* 0x00c0d600ff1a7b82 */ /* 0x000f620000000a00 */
[C---:B----4-:R-:W-:Y:S01]  /*0510*/  DFMA R8, R4.reuse, R8, UR28 ;  /* 0x0000001c04087e2b */ /* 0x050fe20008000008 */
[----:B------:R-:W4:Y:S01]  /*0520*/  LDCU.64 UR66, c[0x3][0x230] ;  /* 0x00c04600ff4277ac */ /* 0x000f220008000a00 */
[----:B------:R-:W-:Y:S01]  /*0530*/  FSETP.GEU.AND P0, PT, |R28|, 5.8789094863358348022e-39, PT ;  /* 0x004004021c00780b */ /* 0x000fe20003f0e200 */
[C---:B------:R-:W-:Y:S01]  /*0540*/  DFMA R14, R4.reuse, R12, UR64 ;  /* 0x00000040040e7e2b */ /* 0x040fe2000800000c */
[----:B------:R-:W4:Y:S03]  /*0550*/  LDCU.64 UR12, c[0x3][0x1f0] ;  /* 0x00c03e00ff0c77ac */ /* 0x000f260008000a00 */
[----:B------:R-:W5:Y:S01]  /*0560*/  LDC.64 R32, c[0x3][0x360] ;  /* 0x00c0d800ff207b82 */ /* 0x000f620000000a00 */
[----:B-1----:R-:W-:Y:S01]  /*0570*/  DFMA R6, R4, R6, UR10 ;  /* 0x0000000a04067e2b */ /* 0x002fe20008000006 */
[----:B------:R-:W1:Y:S01]  /*0580*/  LDCU.64 UR60, c[0x3][0x200] ;  /* 0x00c04000ff3c77ac */ /* 0x000e620008000a00 */
[----:B---3--:R-:W-:-:S02]  /*0590*/  DFMA R16, -R30, R28, 1 ;  /* 0x3ff000001e10742b */ /* 0x008fc4000000011c */
[C---:B------:R-:W-:Y:S01]  /*05a0*/  DFMA R12, R4.reuse, R10, UR58 ;  /* 0x0000003a040c7e2b */ /* 0x040fe2000800000a */
[----:B------:R-:W3:Y:S02]  /*05b0*/  LDCU.64 UR32, c[0x3][0x1f8] ;  /* 0x00c03f00ff2077ac */ /* 0x000ee40008000a00 */
[----:B------:R-:W5:Y:S01]  /*05c0*/  LDC.64 R36, c[0x3][0x368] ;  /* 0x00c0da00ff247b82 */ /* 0x000f620000000a00 */
[----:B--2---:R-:W-:Y:S01]  /*05d0*/  DFMA R8, R4, R8, UR30 ;  /* 0x0000001e04087e2b */ /* 0x004fe20008000008 */
[----:B------:R-:W2:Y:S01]  /*05e0*/  LDCU.64 UR34, c[0x3][0x3b0] ;  /* 0x00c07600ff2277ac */ /* 0x000ea20008000a00 */
[----:B------:R-:W-:Y:S02]  /*05f0*/  DFMA R18, R16, R16, R16 ;  /* 0x000000101012722b */ /* 0x000fe40000000010 */
[C---:B----4-:R-:W-:Y:S01]  /*0600*/  DFMA R14, R4.reuse, R14, UR66 ;  /* 0x00000042040e7e2b */ /* 0x050fe2000800000e */
[----:B------:R-:W4:Y:S02]  /*0610*/  LDCU.64 UR68, c[0x3][0x208] ;  /* 0x00c04100ff4477ac */ /* 0x000f240008000a00 */
[----:B------:R-:W5:Y:S01]  /*0620*/  LDC.64 R42, c[0x3][0x370] ;  /* 0x00c0dc00ff2a7b82 */ /* 0x000f620000000a00 */
[----:B------:R-:W-:Y:S01]  /*0630*/  DFMA R6, R4, R6, UR12 ;  /* 0x0000000c04067e2b */ /* 0x000fe20008000006 */
[----:B------:R-:W0:Y:S01]  /*0640*/  LDCU.64 UR14, c[0x3][0x3a8] ;  /* 0x00c07500ff0e77ac */ /* 0x000e220008000a00 */
[----:B------:R-:W-:-:S02]  /*0650*/  DFMA R60, R28, R18, R28 ;  /* 0x000000121c3c722b */ /* 0x000fc4000000001c */
[C---:B-1----:R-:W-:Y:S01]  /*0660*/  DFMA R16, R4.reuse, R12, UR60 ;  /* 0x0000003c04107e2b */ /* 0x042fe2000800000c */
[----:B------:R-:W1:Y:S01]  /*0670*/  LDCU.64 UR62, c[0x3][0x3b8] ;  /* 0x00c07700ff3e77ac */ /* 0x000e620008000a00 */
[----:B---3--:R-:W-:Y:S01]  /*0680*/  DFMA R10, R4, R8, UR32 ;  /* 0x00000020040a7e2b */ /* 0x008fe20008000008 */
[----:B------:R-:W5:Y:S01]  /*0690*/  LDCU.64 UR44, c[0x3][0x3c0] ;  /* 0x00c07800ff2c77ac */ /* 0x000f620008000a00 */
[----:B--2---:R-:W-:Y:S01]  /*06a0*/  DFMA R12, R2, UR34, R24 ;  /* 0x00000022020c7c2b */ /* 0x004fe20008000018 */
[----:B------:R-:W2:Y:S01]  /*06b0*/  LDCU.64 UR20, c[0x3][0x3d0] ;  /* 0x00c07a00ff1477ac */ /* 0x000ea20008000a00 */
[----:B----4-:R-:W-:Y:S01]  /*06c0*/  DFMA R22, R4, R14, UR68 ;  /* 0x0000004404167e2b */ /* 0x010fe2000800000e */
[----:B------:R-:W3:Y:S01]  /*06d0*/  LDCU.64 UR40, c[0x3][0x3d8] ;  /* 0x00c07b00ff2877ac */ /* 0x000ee20008000a00 */
[C---:B0-----:R-:W-:Y:S01]  /*06e0*/  DFMA R4, R2.reuse, UR14, R20 ;  /* 0x0000000e02047c2b */ /* 0x041fe20008000014 */
[----:B------:R-:W0:Y:S01]  /*06f0*/  LDCU.64 UR46, c[0x3][0x3e0] ;  /* 0x00c07c00ff2e77ac */ /* 0x000e220008000a00 */
[C---:B-1----:R-:W-:Y:S01]  /*0700*/  DFMA R18, R2.reuse, UR62, R34 ;  /* 0x0000003e02127c2b */ /* 0x042fe20008000022 */
[----:B------:R-:W1:Y:S01]  /*0710*/  LDCU.64 UR16, c[0x3][0x2b8] ;  /* 0x00c05700ff1077ac */ /* 0x000e620008000a00 */
[----:B-----5:R-:W-:Y:S01]  /*0720*/  DFMA R24, R2, UR44, R38 ;  /* 0x0000002c02187c2b */ /* 0x020fe20008000026 */
[----:B------:R-:W4:Y:S01]  /*0730*/  LDCU.64 UR36, c[0x3][0x2c0] ;  /* 0x00c05800ff2477ac */ /* 0x000f220008000a00 */
[C---:B--2---:R-:W-:Y:S01]  /*0740*/  DFMA R8, R40.reuse, UR20, R26 ;  /* 0x0000001428087c2b */ /* 0x044fe2000800001a */
[----:B------:R-:W2:Y:S01]  /*0750*/  LDCU.64 UR54, c[0x3][0x2c8] ;  /* 0x00c05900ff3677ac */ /* 0x000ea20008000a00 */
[C---:B---3--:R-:W-:Y:S01]  /*0760*/  DFMA R14, R40.reuse, UR40, R32 ;  /* 0x00000028280e7c2b */ /* 0x048fe20008000020 */
[----:B------:R-:W3:Y:S01]  /*0770*/  LDCU.64 UR26, c[0x3][0x3e8] ;  /* 0x00c07d00ff1a77ac */ /* 0x000ee20008000a00 */
[----:B0-----:R-:W-:Y:S01]  /*0780*/  DFMA R20, R40, UR46, R36 ;  /* 0x0000002e28147c2b */ /* 0x001fe20008000024 */
[----:B------:R-:W0:Y:S01]  /*0790*/  LDCU.64 UR8, c[0x3][0x2d0] ;  /* 0x00c05a00ff0877ac */ /* 0x000e220008000a00 */
[C---:B-1----:R-:W-:Y:S01]  /*07a0*/  DFMA R4, R2.reuse, R4, UR16 ;  /* 0x0000001002047e2b */ /* 0x042fe20008000004 */
[----:B------:R-:W1:Y:S01]  /*07b0*/  LDCU.64 UR22, c[0x3][0x2e0] ;  /* 0x00c05c00ff1677ac */ /* 0x000e620008000a00 */
[C---:B----4-:R-:W-:Y:S01]  /*07c0*/  DFMA R12, R2.reuse, R12, UR36 ;  /* 0x00000024020c7e2b */ /* 0x050fe2000800000c */
[----:B------:R-:W4:Y:S01]  /*07d0*/  LDCU.64 UR42, c[0x3][0x2e8] ;  /* 0x00c05d00ff2a77ac */ /* 0x000f220008000a00 */
[----:B--2---:R-:W-:Y:S01]  /*07e0*/  DFMA R18, R2, R18, UR54 ;  /* 0x0000003602127e2b */ /* 0x004fe20008000012 */
[----:B------:R-:W2:Y:S01]  /*07f0*/  LDCU.64 UR48, c[0x3][0x2f0] ;  /* 0x00c05e00ff3077ac */ /* 0x000ea20008000a00 */
[----:B---3--:R-:W-:Y:S01]  /*0800*/  DFMA R26, R40, UR26, R42 ;  /* 0x0000001a281a7c2b */ /* 0x008fe2000800002a */
[----:B------:R-:W3:Y:S01]  /*0810*/  LDCU.64 UR18, c[0x3][0x240] ;  /* 0x00c04800ff1277ac */ /* 0x000ee20008000a00 */
[----:B0-----:R-:W-:Y:S01]  /*0820*/  DFMA R24, R2, R24, UR8 ;  /* 0x0000000802187e2b */ /* 0x001fe20008000018 */
[----:B------:R-:W0:Y:S01]  /*0830*/  LDCU.64 UR38, c[0x3][0x248] ;  /* 0x00c04900ff2677ac */ /* 0x000e220008000a00 */
[C---:B-1----:R-:W-:Y:S01]  /*0840*/  DFMA R8, R40.reuse, R8, UR22 ;  /* 0x0000001628087e2b */ /* 0x042fe20008000008 */
[----:B------:R-:W1:Y:S01]  /*0850*/  LDCU.64 UR50, c[0x3][0x250] ;  /* 0x00c04a00ff3277ac */ /* 0x000e620008000a00 */
[C---:B----4-:R-:W-:Y:S01]  /*0860*/  DFMA R14, R40.reuse, R14, UR42 ;  /* 0x0000002a280e7e2b */ /* 0x050fe2000800000e */
[----:B------:R-:W4:Y:S01]  /*0870*/  LDCU.64 UR12, c[0x3][0x2f8] ;  /* 0x00c05f00ff0c77ac */ /* 0x000f220008000a00 */
[----:B--2---:R-:W-:Y:S01]  /*0880*/  DFMA R20, R40, R20, UR48 ;  /* 0x0000003028147e2b */ /* 0x004fe20008000014 */
[----:B------:R-:W2:Y:S01]  /*0890*/  LDCU.64 UR10, c[0x3][0x258] ;  /* 0x00c04b00ff0a77ac */ /* 0x000ea20008000a00 */
[C---:B---3--:R-:W-:Y:S01]  /*08a0*/  DFMA R4, R2.reuse, R4, UR18 ;  /* 0x0000001202047e2b */ /* 0x048fe20008000004 */
[----:B------:R-:W3:Y:S01]  /*08b0*/  LDCU.64 UR24, c[0x3][0x268] ;  /* 0x00c04d00ff1877ac */ /* 0x000ee20008000a00 */
[C---:B0-----:R-:W-:Y:S01]  /*08c0*/  DFMA R12, R2.reuse, R12, UR38 ;  /* 0x00000026020c7e2b */ /* 0x041fe2000800000c */
[----:B------:R-:W0:Y:S01]  /*08d0*/  LDCU.64 UR4, c[0x3][0x270] ;  /* 0x00c04e00ff0477ac */ /* 0x000e220008000a00 */
[C---:B-1----:R-:W-:Y:S01]  /*08e0*/  DFMA R18, R2.reuse, R18, UR50 ;  /* 0x0000003202127e2b */ /* 0x042fe20008000012 */
[----:B------:R-:W1:Y:S03]  /*08f0*/  LDCU.64 UR6, c[0x3][0x278] ;  /* 0x00c04f00ff0677ac */ /* 0x000e660008000a00 */
[----:B------:R-:W-:-:S02]  /*0900*/  DMUL R54, R2, R4 ;  /* 0x0000000402367228 */ /* 0x000fc40000000000 */
[----:B----4-:R-:W-:Y:S01]  /*0910*/  DFMA R26, R40, R26, UR12 ;  /* 0x0000000c281a7e2b */ /* 0x010fe2000800001a */
[----:B------:R-:W4:Y:S01]  /*0920*/  LDCU.64 UR14, c[0x3][0x280] ;  /* 0x00c05000ff0e77ac */ /* 0x000f220008000a00 */
[C---:B------:R-:W-:Y:S02]  /*0930*/  DMUL R52, R2.reuse, R12 ;  /* 0x0000000c02347228 */ /* 0x040fe40000000000 */
[C---:B--2---:R-:W-:Y:S02]  /*0940*/  DFMA R24, R2.reuse, R24, UR10 ;  /* 0x0000000a02187e2b */ /* 0x044fe40008000018 */
[----:B------:R-:W-:Y:S02]  /*0950*/  DMUL R50, R2, R18 ;  /* 0x0000001202327228 */ /* 0x000fe40000000000 */
[----:B---3--:R-:W-:Y:S02]  /*0960*/  DFMA R8, R40, R8, UR24 ;  /* 0x0000001828087e2b */ /* 0x008fe40008000008 */
[----:B------:R-:W-:-:S02]  /*0970*/  DADD R6, R6, R54 ;  /* 0x0000000006067229 */ /* 0x000fc40000000036 */
[----:B0-----:R-:W-:Y:S02]  /*0980*/  DFMA R14, R40, R14, UR4 ;  /* 0x00000004280e7e2b */ /* 0x001fe4000800000e */
[----:B------:R-:W-:Y:S02]  /*0990*/  DMUL R48, R2, R24 ;  /* 0x0000001802307228 */ /* 0x000fe40000000000 */
[C---:B-1----:R-:W-:Y:S02]  /*09a0*/  DFMA R20, R40.reuse, R20, UR6 ;  /* 0x0000000628147e2b */ /* 0x042fe40008000014 */
[C---:B------:R-:W-:Y:S02]  /*09b0*/  DMUL R46, R40.reuse, R8 ;  /* 0x00000008282e7228 */ /* 0x040fe40000000000 */
[C---:B----4-:R-:W-:Y:S02]  /*09c0*/  DFMA R26, R40.reuse, R26, UR14 ;  /* 0x0000000e281a7e2b */ /* 0x050fe4000800001a */
[----:B------:R-:W-:-:S02]  /*09d0*/  DMUL R44, R40, R14 ;  /* 0x0000000e282c7228 */ /* 0x000fc40000000000 */
[----:B------:R-:W-:Y:S02]  /*09e0*/  DMUL R42, R40, R20 ;  /* 0x00000014282a7228 */ /* 0x000fe40000000000 */
[----:B------:R-:W-:Y:S02]  /*09f0*/  DFMA R2, -R30, R60, 1 ;  /* 0x3ff000001e02742b */ /* 0x000fe4000000013c */
[----:B------:R-:W-:Y:S02]  /*0a00*/  DMUL R40, R40, R26 ;  /* 0x0000001a28287228 */ /* 0x000fe40000000000 */
[----:B------:R-:W-:Y:S02]  /*0a10*/  DADD R10, R10, R52 ;  /* 0x000000000a0a7229 */ /* 0x000fe40000000034 */
[----:B------:R-:W-:Y:S02]  /*0a20*/  DADD R16, R16, R50 ;  /* 0x0000000010107229 */ /* 0x000fe40000000032 */
[----:B------:R-:W-:-:S02]  /*0a30*/  DADD R22, R22, R48 ;  /* 0x0000000016167229 */ /* 0x000fc40000000030 */
[----:B------:R-:W-:Y:S02]  /*0a40*/  DFMA R60, R60, R2, R60 ;  /* 0x000000023c3c722b */ /* 0x000fe4000000003c */
[----:B------:R-:W-:Y:S02]  /*0a50*/  DADD R38, R6, R46 ;  /* 0x0000000006267229 */ /* 0x000fe4000000002e */
[----:B------:R-:W-:Y:S02]  /*0a60*/  DADD R36, R10, R44 ;  /* 0x000000000a247229 */ /* 0x000fe4000000002c */
[----:B------:R-:W-:Y:S02]  /*0a70*/  DADD R34, R16, R42 ;  /* 0x0000000010227229 */ /* 0x000fe4000000002a */
[----:B------:R-:W-:Y:S01]  /*0a80*/  DADD R32, R22, R40 ;  /* 0x0000000016207229 */ /* 0x000fe20000000028 */
[----:B------:R-:W-:Y:S10]  /*0a90*/  @P0 BRA `(.L_x_204) ;  /* 0x0000000000200947 */ /* 0x000ff40003800000 */
[----:B------:R-:W-:Y:S01]  /*0aa0*/  LOP3.LUT R2, R31, 0x7fffffff, RZ, 0xc0, !PT ;  /* 0x7fffffff1f027812 */ /* 0x000fe200078ec0ff */
[----:B------:R-:W-:Y:S01]  /*0ab0*/  IMAD.MOV.U32 R114, RZ, RZ, R30 ;  /* 0x000000ffff727224 */ /* 0x000fe200078e001e */
[----:B------:R-:W-:Y:S02]  /*0ac0*/  MOV R115, R31 ;  /* 0x0000001f00737202 */ /* 0x000fe40000000f00 */
[----:B------:R-:W-:Y:S01]  /*0ad0*/  MOV R88, 0xb00 ;  /* 0x00000b0000587802 */ /* 0x000fe20000000f00 */
[----:B------:R-:W-:-:S07]  /*0ae0*/  VIADD R89, R2, 0xfff00000 ;  /* 0xfff0000002597836 */ /* 0x000fce0000000000 */
[----:B------:R-:W-:Y:S05]  /*0af0*/  CALL.REL.NOINC `($__internal_11_$__cuda_sm20_dblrcp_rn_slowpath_v3) ;  /* 0x0000002400ec7944 */ /* 0x000fea0003c00000 */
[----:B------:R-:W-:Y:S01]  /*0b00*/  MOV R60, R114 ;  /* 0x00000072003c7202 */ /* 0x000fe20000000f00 */
[----:B------:R-:W-:-:S07]  /*0b10*/  IMAD.MOV.U32 R61, RZ, RZ, R115 ;  /* 0x000000ffff3d7224 */ /* 0x000fce00078e0073 */
.L_x_204:
[----:B------:R-:W-:Y:S05]  /*0b20*/  BSYNC.RECONVERGENT B0 ;  /* 0x0000000000007941 */ /* 0x000fea0003800200 */
.L_x_203:
[----:B------:R-:W0:Y:S01]  /*0b30*/  LDC.64 R2, c[0x3][0x378] ;  /* 0x00c0de00ff027b82 */ /* 0x000e220000000a00 */
[----:B------:R-:W0:Y:S01]  /*0b40*/  LDCU.64 UR4, c[0x3][0x60] ;  /* 0x00c00c00ff0477ac */ /* 0x000e220008000a00 */
[----:B------:R-:W-:Y:S01]  /*0b50*/  DMUL R104, R38, R60 ;  /* 0x0000003c26687228 */ /* 0x000fe20000000000 */
[----:B------:R-:W-:Y:S05]  /*0b60*/  BSSY.RECONVERGENT B0, `(.L_x_205) ;  /* 0x0000049000007945 */ /* 0x000fea0003800200 */
[----:B------:R-:W0:Y:S02]  /*0b70*/  LDC.64 R4, c[0x3][0x300] ;  /* 0x00c0c000ff047b82 */ /* 0x000e240000000a00 */
[----:B------:R-:W-:-:S06]  /*0b80*/  DMUL R100, R104, R104 ;  /* 0x0000006868647228 */ /* 0x000fcc0000000000 */
[----:B------:R-:W1:Y:S08]  /*0b90*/  LDC.64 R6, c[0x3][0x288] ;  /* 0x00c0a200ff067b82 */ /* 0x000e700000000a00 */
[----:B------:R-:W2:Y:S01]  /*0ba0*/  LDC.64 R8, c[0x3][0x210] ;  /* 0x00c08400ff087b82 */ /* 0x000ea20000000a00 */
[----:B0-----:R-:W-:-:S07]  /*0bb0*/  DFMA R2, R2, UR4, R4 ;  /* 0x0000000402027c2b */ /* 0x001fce0008000004 */
[----:B------:R-:W0:Y:S01]  /*0bc0*/  LDC.64 R26, c[0x3][0x318] ;  /* 0x00c0c600ff1a7b82 */ /* 0x000e220000000a00 */
[----:B-1----:R-:W-:-:S07]  /*0bd0*/  DFMA R2, R2, UR4, R6 ;  /* 0x0000000402027c2b */ /* 0x002fce0008000006 */
[----:B------:R-:W1:Y:S01]  /*0be0*/  LDC.64 R4, c[0x3][0x1e8] ;  /* 0x00c07a00ff047b82 */ /* 0x000e620000000a00 */
[----:B--2---:R-:W-:-:S07]  /*0bf0*/  DFMA R2, R2, UR4, R8 ;  /* 0x0000000402027c2b */ /* 0x004fce0008000008 */
[----:B------:R-:W2:Y:S08]  /*0c00*/  LDC.64 R6, c[0x3][0x380] ;  /* 0x00c0e000ff067b82 */ /* 0x000eb00000000a00 */
[----:B------:R-:W2:Y:S01]  /*0c10*/  LDC.64 R8, c[0x3][0x308] ;  /* 0x00c0c200ff087b82 */ /* 0x000ea20000000a00 */
[----:B-1----:R-:W-:-:S07]  /*0c20*/  DFMA R2, R2, UR4, R4 ;  /* 0x0000000402027c2b */ /* 0x002fce0008000004 */
[----:B------:R-:W0:Y:S01]  /*0c30*/  LDC.64 R18, c[0x3][0x390] ;  /* 0x00c0e400ff127b82 */ /* 0x000e220000000a00 */
[----:B------:R-:W-:-:S07]  /*0c40*/  DADD R2, R58, R2 ;  /* 0x000000003a027229 */ /* 0x000fce0000000002 */
[----:B------:R-:W1:Y:S01]  /*0c50*/  LDC.64 R66, c[0x3][0x398] ;  /* 0x00c0e600ff427b82 */ /* 0x000e620000000a00 */
[----:B------:R-:W-:-:S07]  /*0c60*/  DADD R20, R56, R2 ;  /* 0x0000000038147229 */ /* 0x000fce0000000002 */
[----:B------:R-:W1:Y:S01]  /*0c70*/  LDC.64 R68, c[0x3][0x320] ;  /* 0x00c0c800ff447b82 */ /* 0x000e620000000a00 */
[----:B--2---:R-:W-:Y:S01]  /*0c80*/  DFMA R2, R6, UR4, R8 ;  /* 0x0000000406027c2b */ /* 0x004fe20008000008 */
[----:B------:R-:W2:Y:S06]  /*0c90*/  MUFU.RCP64H R11, R21 ;  /* 0x00000015000b7308 */ /* 0x000eac0000001800 */
[----:B------:R-:W3:Y:S01]  /*0ca0*/  LDC.64 R4, c[0x3][0x388] ;  /* 0x00c0e200ff047b82 */ /* 0x000ee20000000a00 */
[----:B0-----:R-:W-:Y:S01]  /*0cb0*/  DFMA R6, R18, UR4, R26 ;  /* 0x0000000412067c2b */ /* 0x001fe2000800001a */
[----:B------:R-:W-:-:S04]  /*0cc0*/  IADD3 R10, PT, PT, R21, 0x300402, RZ ;  /* 0x00300402150a7810 */ /* 0x000fc80007ffe0ff */
[----:B------:R-:W-:Y:S02]  /*0cd0*/  FSETP.GEU.AND P0, PT, |R10|, 5.8789094863358348022e-39, PT ;  /* 0x004004020a00780b */ /* 0x000fe40003f0e200 */
[----:B------:R-:W3:Y:S08]  /*0ce0*/  LDC.64 R12, c[0x3][0x310] ;  /* 0x00c0c400ff0c7b82 */ /* 0x000ef00000000a00 */
[----:B------:R-:W0:Y:S01]  /*0cf0*/  LDC.64 R14, c[0x3][0x290] ;  /* 0x00c0a400ff0e7b82 */ /* 0x000e220000000a00 */
[----:B-1----:R-:W-:-:S07]  /*0d00*/  DFMA R8, R66, UR4, R68 ;  /* 0x0000000442087c2b */ /* 0x002fce0008000044 */
[----:B------:R-:W1:Y:S08]  /*0d10*/  LDC.64 R22, c[0x3][0x298] ;  /* 0x00c0a600ff167b82 */ /* 0x000e700000000a00 */
[----:B------:R-:W4:Y:S01]  /*0d20*/  LDC.64 R28, c[0x3][0x2a0] ;  /* 0x00c0a800ff1c7b82 */ /* 0x000f220000000a00 */
[----:B---3--:R-:W-:Y:S02]  /*0d30*/  DFMA R4, R4, UR4, R12 ;  /* 0x0000000404047c2b */ /* 0x008fe4000800000c */
[----:B--2---:R-:W-:-:S05]  /*0d40*/  DFMA R12, -R20, R10, 1 ;  /* 0x3ff00000140c742b */ /* 0x004fca000000010a */
[----:B------:R-:W2:Y:S01]  /*0d50*/  LDC.64 R70, c[0x3][0x2a8] ;  /* 0x00c0aa00ff467b82 */ /* 0x000ea20000000a00 */
[----:B0-----:R-:W-:Y:S02]  /*0d60*/  DFMA R2, R2, UR4, R14 ;  /* 0x0000000402027c2b */ /* 0x001fe4000800000e */
[----:B------:R-:W-:-:S05]  /*0d70*/  DFMA R12, R12, R12, R12 ;  /* 0x0000000c0c0c722b */ /* 0x000fca000000000c */
[----:B------:R-:W0:Y:S01]  /*0d80*/  LDC.64 R16, c[0x3][0x218] ;  /* 0x00c08600ff107b82 */ /* 0x000e220000000a00 */
[----:B-1----:R-:W-:Y:S02]  /*0d90*/  DFMA R4, R4, UR4, R22 ;  /* 0x0000000404047c2b */ /* 0x002fe40008000016 */
[----:B------:R-:W-:-:S05]  /*0da0*/  DFMA R12, R10, R12, R10 ;  /* 0x0000000c0a0c722b */ /* 0x000fca000000000a */
[----:B------:R-:W1:Y:S01]  /*0db0*/  LDC.64 R24, c[0x3][0x220] ;  /* 0x00c08800ff187b82 */ /* 0x000e620000000a00 */
[----:B----4-:R-:W-:Y:S02]  /*0dc0*/  DFMA R6, R6, UR4, R28 ;  /* 0x0000000406067c2b */ /* 0x010fe4000800001c */
[----:B------:R-:W-:-:S05]  /*0dd0*/  DFMA R14, -R20, R12, 1 ;  /* 0x3ff00000140e742b */ /* 0x000fca000000010c */
[----:B------:R-:W3:Y:S01]  /*0de0*/  LDC.64 R62, c[0x3][0x228] ;  /* 0x00c08a00ff3e7b82 */ /* 0x000ee20000000a00 */
[----:B--2---:R-:W-:-:S07]  /*0df0*/  DFMA R8, R8, UR4, R70 ;  /* 0x0000000408087c2b */ /* 0x004fce0008000046 */
[----:B------:R-:W2:Y:S01]  /*0e00*/  LDC.64 R72, c[0x3][0x230] ;  /* 0x00c08c00ff487b82 */ /* 0x000ea20000000a00 */
[----:B0-----:R-:W-:-:S07]  /*0e10*/  DFMA R2, R2, UR4, R16 ;  /* 0x0000000402027c2b */ /* 0x001fce0008000010 */
[----:B------:R-:W0:Y:S01]  /*0e20*/  LDC.64 R18, c[0x3][0x1f0] ;  /* 0x00c07c00ff127b82 */ /* 0x000e220000000a00 */
[----:B-1----:R-:W-:-:S07]  /*0e30*/  DFMA R4, R4, UR4, R24 ;  /* 0x0000000404047c2b */ /* 0x002fce0008000018 */
[----:B------:R-:W1:Y:S01]  /*0e40*/  LDC.64 R26, c[0x3][0x1f8] ;  /* 0x00c07e00ff1a7b82 */ /* 0x000e620000000a00 */
[----:B---3--:R-:W-:-:S07]  /*0e50*/  DFMA R6, R6, UR4, R62 ;  /* 0x0000000406067c2b */ /* 0x008fce000800003e */
[----:B------:R-:W3:Y:S01]  /*0e60*/  LDC.64 R66, c[0x3][0x200] ;  /* 0x00c08000ff427b82 */ /* 0x000ee20000000a00 */
[----:B--2---:R-:W-:-:S07]  /*0e70*/  DFMA R8, R8, UR4, R72 ;  /* 0x0000000408087c2b */ /* 0x004fce0008000048 */
[----:B------:R-:W2:Y:S01]  /*0e80*/  LDC.64 R68, c[0x3][0x208] ;  /* 0x00c08200ff447b82 */ /* 0x000ea20000000a00 */
[----:B0-----:R-:W-:Y:S02]  /*0e90*/  DFMA R2, R2, UR4, R18 ;  /* 0x0000000402027c2b */ /* 0x001fe40008000012 */
[----:B-1----:R-:W-:-:S06]  /*0ea0*/  DFMA R4, R4, UR4, R26 ;  /* 0x0000000404047c2b */ /* 0x002fcc000800001a */
[----:B------:R-:W-:Y:S02]  /*0eb0*/  DADD R28, R54, R2 ;  /* 0x00000000361c7229 */ /* 0x000fe40000000002 */
[----:B------:R-:W-:Y:S02]  /*0ec0*/  DFMA R2, R12, R14, R12 ;  /* 0x0000000e0c02722b */ /* 0x000fe4000000000c */
[----:B---3--:R-:W-:Y:S02]  /*0ed0*/  DFMA R6, R6, UR4, R66 ;  /* 0x0000000406067c2b */ /* 0x008fe40008000042 */
[----:B------:R-:W-:Y:S02]  /*0ee0*/  DADD R4, R52, R4 ;  /* 0x0000000034047229 */ /* 0x000fe40000000004 */
[----:B------:R-:W-:Y:S02]  /*0ef0*/  DADD R28, R46, R28 ;  /* 0x000000002e1c7229 */ /* 0x000fe4000000001c */
[----:B--2---:R-:W-:-:S02]  /*0f00*/  DFMA R8, R8, UR4, R68 ;  /* 0x0000000408087c2b */ /* 0x004fc40008000044 */
[----:B------:R-:W-:Y:S02]  /*0f10*/  DADD R6, R50, R6 ;  /* 0x0000000032067229 */ /* 0x000fe40000000006 */
[----:B------:R-:W-:-:S04]  /*0f20*/  DADD R26, R44, R4 ;  /* 0x000000002c1a7229 */ /* 0x000fc80000000004 */
[----:B------:R-:W-:Y:S02]  /*0f30*/  DADD R8, R48, R8 ;  /* 0x0000000030087229 */ /* 0x000fe40000000008 */
[----:B------:R-:W-:-:S06]  /*0f40*/  DADD R24, R42, R6 ;  /* 0x000000002a187229 */ /* 0x000fcc0000000006 */
        /* <DEDUP_REMOVED lines=10> */
.L_x_206:
[----:B------:R-:W-:Y:S05]  /*0ff0*/  BSYNC.RECONVERGENT B0 ;  /* 0x0000000000007941 */ /* 0x000fea0003800200 */
.L_x_205:
[----:B------:R-:W0:Y:S01]  /*1000*/  LDC.64 R4, c[0x3][0x60] ;  /* 0x00c01800ff047b82 */ /* 0x000e220000000a00 */
[----:B------:R-:W1:Y:S01]  /*1010*/  LDCU.64 UR4, c[0x3][0x378] ;  /* 0x00c06f00ff0477ac */ /* 0x000e620008000a00 */
[----:B------:R-:W-:Y:S01]  /*1020*/  BSSY.RECONVERGENT B0, `(.L_x_207) ;  /* 0x0000044000007945 */ /* 0x000fe20003800200 */
[----:B------:R-:W-:Y:S01]  /*1030*/  DMUL R18, R28, R2 ;  /* 0x000000021c127228 */ /* 0x000fe20000000000 */
[----:B------:R-:W2:Y:S04]  /*1040*/  LDCU.64 UR6, c[0x3][0x288] ;  /* 0x00c05100ff0677ac */ /* 0x000ea80008000a00 */
[----:B------:R-:W1:Y:S01]  /*1050*/  LDC.64 R6, c[0x3][0x300] ;  /* 0x00c0c000ff067b82 */ /* 0x000e620000000a00 */
[----:B------:R-:W3:Y:S01]  /*1060*/  LDCU.128 UR8, c[0x3][0x210] ;  /* 0x00c04200ff0877ac */ /* 0x000ee20008000c00 */
[----:B------:R-:W4:Y:S06]  /*1070*/  LDCU.128 UR20, c[0x3][0x390] ;  /* 0x00c07200ff1477ac */ /* 0x000f2c0008000c00 */
[----:B------:R-:W5:Y:S01]  /*1080*/  LDC.64 R8, c[0x3][0x308] ;  /* 0x00c0c200ff087b82 */ /* 0x000f620000000a00 */
[----:B------:R-:W4:Y:S01]  /*1090*/  LDCU.128 UR12, c[0x3][0x290] ;  /* 0x00c05200ff0c77ac */ /* 0x000f220008000c00 */
[----:B------:R-:W4:Y:S01]  /*10a0*/  LDCU.128 UR24, c[0x3][0x2a0] ;  /* 0x00c05400ff1877ac */ /* 0x000f220008000c00 */
[----:B0-----:R-:W-:-:S05]  /*10b0*/  DADD R4, R4, R4 ;  /* 0x0000000004047229 */ /* 0x001fca0000000004 */
[----:B------:R-:W0:Y:S01]  /*10c0*/  LDC.64 R10, c[0x3][0x310] ;  /* 0x00c0c400ff0a7b82 */ /* 0x000e220000000a00 */
[----:B------:R-:W4:Y:S02]  /*10d0*/  LDCU.128 UR16, c[0x3][0x220] ;  /* 0x00c04400ff1077ac */ /* 0x000f240008000c00 */
[C---:B-1----:R-:W-:Y:S01]  /*10e0*/  DFMA R6, R4.reuse, UR4, R6 ;  /* 0x0000000404067c2b */ /* 0x042fe20008000006 */
[----:B------:R-:W1:Y:S04]  /*10f0*/  LDCU.64 UR4, c[0x3][0x1e8] ;  /* 0x00c03d00ff0477ac */ /* 0x000e680008000a00 */
[----:B------:R-:W4:Y:S03]  /*1100*/  LDC.64 R12, c[0x3][0x318] ;  /* 0x00c0c600ff0c7b82 */ /* 0x000f260000000a00 */
[----:B--2---:R-:W-:-:S05]  /*1110*/  DFMA R6, R4, R6, UR6 ;  /* 0x0000000604067e2b */ /* 0x004fca0008000006 */
[----:B------:R-:W2:Y:S03]  /*1120*/  LDC.64 R16, c[0x3][0x320] ;  /* 0x00c0c800ff107b82 */ /* 0x000ea60000000a00 */
[C---:B---3--:R-:W-:Y:S01]  /*1130*/  DFMA R6, R4.reuse, R6, UR8 ;  /* 0x0000000804067e2b */ /* 0x048fe20008000006 */
[----:B------:R-:W3:Y:S07]  /*1140*/  LDCU.64 UR8, c[0x3][0x230] ;  /* 0x00c04600ff0877ac */ /* 0x000eee0008000a00 */
[----:B-1----:R-:W-:Y:S01]  /*1150*/  DFMA R6, R4, R6, UR4 ;  /* 0x0000000404067e2b */ /* 0x002fe20008000006 */
[----:B------:R-:W5:Y:S07]  /*1160*/  LDCU.128 UR4, c[0x3][0x380] ;  /* 0x00c07000ff0477ac */ /* 0x000f6e0008000c00 */
[----:B------:R-:W-:-:S08]  /*1170*/  DADD R6, R58, R6 ;  /* 0x000000003a067229 */ /* 0x000fd00000000006 */
[----:B------:R-:W-:Y:S02]  /*1180*/  DADD R62, R56, R6 ;  /* 0x00000000383e7229 */ /* 0x000fe40000000006 */
[C---:B-----5:R-:W-:Y:S02]  /*1190*/  DFMA R6, R4.reuse, UR4, R8 ;  /* 0x0000000404067c2b */ /* 0x060fe40008000008 */
[C---:B0-----:R-:W-:Y:S02]  /*11a0*/  DFMA R8, R4.reuse, UR6, R10 ;  /* 0x0000000604087c2b */ /* 0x041fe4000800000a */
[----:B------:R-:W0:Y:S01]  /*11b0*/  MUFU.RCP64H R69, R63 ;  /* 0x0000003f00457308 */ /* 0x000e220000001800 */
[C---:B----4-:R-:W-:Y:S01]  /*11c0*/  DFMA R10, R4.reuse, UR20, R12 ;  /* 0x00000014040a7c2b */ /* 0x050fe2000800000c */
[----:B------:R-:W1:Y:S01]  /*11d0*/  LDCU.128 UR4, c[0x3][0x1f0] ;  /* 0x00c03e00ff0477ac */ /* 0x000e620008000c00 */
[C---:B--2---:R-:W-:Y:S01]  /*11e0*/  DFMA R12, R4.reuse, UR22, R16 ;  /* 0x00000016040c7c2b */ /* 0x044fe20008000010 */
[----:B------:R-:W-:Y:S01]  /*11f0*/  IADD3 R68, PT, PT, R63, 0x300402, RZ ;  /* 0x003004023f447810 */ /* 0x000fe20007ffe0ff */
[----:B------:R-:W-:-:S02]  /*1200*/  DFMA R6, R4, R6, UR12 ;  /* 0x0000000c04067e2b */ /* 0x000fc40008000006 */
[C---:B------:R-:W-:Y:S01]  /*1210*/  DFMA R8, R4.reuse, R8, UR14 ;  /* 0x0000000e04087e2b */ /* 0x040fe20008000008 */
[----:B------:R-:W2:Y:S01]  /*1220*/  LDCU.128 UR12, c[0x3][0x200] ;  /* 0x00c04000ff0c77ac */ /* 0x000ea20008000c00 */
[C---:B------:R-:W-:Y:S01]  /*1230*/  DFMA R10, R4.reuse, R10, UR24 ;  /* 0x00000018040a7e2b */ /* 0x040fe2000800000a */
[----:B------:R-:W-:Y:S01]  /*1240*/  FSETP.GEU.AND P0, PT, |R68|, 5.8789094863358348022e-39, PT ;  /* 0x004004024400780b */ /* 0x000fe20003f0e200 */
[C---:B------:R-:W-:Y:S02]  /*1250*/  DFMA R12, R4.reuse, R12, UR26 ;  /* 0x0000001a040c7e2b */ /* 0x040fe4000800000c */
[C---:B------:R-:W-:Y:S02]  /*1260*/  DFMA R6, R4.reuse, R6, UR10 ;  /* 0x0000000a04067e2b */ /* 0x040fe40008000006 */
[----:B------:R-:W-:Y:S02]  /*1270*/  DFMA R8, R4, R8, UR16 ;  /* 0x0000001004087e2b */ /* 0x000fe40008000008 */
[----:B0-----:R-:W-:-:S02]  /*1280*/  DFMA R14, -R62, R68, 1 ;  /* 0x3ff000003e0e742b */ /* 0x001fc40000000144 */
[C---:B---3--:R-:W-:Y:S02]  /*1290*/  DFMA R12, R4.reuse, R12, UR8 ;  /* 0x00000008040c7e2b */ /* 0x048fe4000800000c */
[C---:B------:R-:W-:Y:S02]  /*12a0*/  DFMA R10, R4.reuse, R10, UR18 ;  /* 0x00000012040a7e2b */ /* 0x040fe4000800000a */
[----:B-1----:R-:W-:Y:S02]  /*12b0*/  DFMA R6, R4, R6, UR4 ;  /* 0x0000000404067e2b */ /* 0x002fe40008000006 */
[----:B------:R-:W-:Y:S02]  /*12c0*/  DFMA R14, R14, R14, R14 ;  /* 0x0000000e0e0e722b */ /* 0x000fe4000000000e */
[C---:B------:R-:W-:Y:S02]  /*12d0*/  DFMA R8, R4.reuse, R8, UR6 ;  /* 0x0000000604087e2b */ /* 0x040fe40008000008 */
[----:B--2---:R-:W-:-:S02]  /*12e0*/  DFMA R12, R4, R12, UR14 ;  /* 0x0000000e040c7e2b */ /* 0x004fc4000800000c */
[----:B------:R-:W-:Y:S02]  /*12f0*/  DFMA R10, R4, R10, UR12 ;  /* 0x0000000c040a7e2b */ /* 0x000fe4000800000a */
[----:B------:R-:W-:Y:S02]  /*1300*/  DFMA R14, R68, R14, R68 ;  /* 0x0000000e440e722b */ /* 0x000fe40000000044 */
[----:B------:R-:W-:Y:S02]  /*1310*/  DADD R6, R54, R6 ;  /* 0x0000000036067229 */ /* 0x000fe40000000006 */
[----:B------:R-:W-:Y:S02]  /*1320*/  DADD R8, R52, R8 ;  /* 0x0000000034087229 */ /* 0x000fe40000000008 */
[----:B------:R-:W-:Y:S02]  /*1330*/  DADD R66, R48, R12 ;  /* 0x0000000030427229 */ /* 0x000fe4000000000c */
[----:B------:R-:W-:-:S02]  /*1340*/  DFMA R16, -R62, R14, 1 ;  /* 0x3ff000003e10742b */ /* 0x000fc4000000010e */
[----:B------:R-:W-:Y:S02]  /*1350*/  DADD R4, R50, R10 ;  /* 0x0000000032047229 */ /* 0x000fe4000000000a */
[----:B------:R-:W-:Y:S02]  /*1360*/  DADD R12, R46, R6 ;  /* 0x000000002e0c7229 */ /* 0x000fe40000000006 */
[----:B------:R-:W-:Y:S02]  /*1370*/  DADD R10, R44, R8 ;  /* 0x000000002c0a7229 */ /* 0x000fe40000000008 */
[----:B------:R-:W-:Y:S02]  /*1380*/  DFMA R114, R14, R16, R14 ;  /* 0x000000100e72722b */ /* 0x000fe4000000000e */
[-C--:B------:R-:W-:Y:S02]  /*1390*/  DMUL R16, R26, R2.reuse ;  /* 0x000000021a107228 */ /* 0x080fe40000000000 */
[----:B------:R-:W-:-:S02]  /*13a0*/  DMUL R14, R24, R2 ;  /* 0x00000002180e7228 */ /* 0x000fc40000000000 */
[----:B------:R-:W-:Y:S02]  /*13b0*/  DADD R6, R40, R66 ;  /* 0x0000000028067229 */ /* 0x000fe40000000042 */
[----:B------:R-:W-:Y:S01]  /*13c0*/  DADD R8, R42, R4 ;  /* 0x000000002a087229 */ /* 0x000fe20000000004 */
[----:B------:R-:W-:Y:S01]  /*13d0*/  IMAD.MOV.U32 R4, RZ, RZ, R62 ;  /* 0x000000ffff047224 */ /* 0x000fe200078e003e */
[----:B------:R-:W-:Y:S01]  /*13e0*/  MOV R5, R63 ;  /* 0x0000003f00057202 */ /* 0x000fe20000000f00 */
[----:B------:R-:W-:Y:S08]  /*13f0*/  @P0 BRA `(.L_x_208) ;  /* 0x0000000000180947 */ /* 0x000ff00003800000 */
[----:B------:R-:W-:Y:S01]  /*1400*/  LOP3.LUT R64, R63, 0x7fffffff, RZ, 0xc0, !PT ;  /* 0x7fffffff3f407812 */ /* 0x000fe200078ec0ff */
[----:B------:R-:W-:Y:S01]  /*1410*/  IMAD.MOV.U32 R114, RZ, RZ, R62 ;  /* 0x000000ffff727224 */ /* 0x000fe200078e003e */
[----:B------:R-:W-:Y:S02]  /*1420*/  MOV R115, R63 ;  /* 0x0000003f00737202 */ /* 0x000fe40000000f00 */
[----:B------:R-:W-:Y:S01]  /*1430*/  MOV R88, 0x1460 ;  /* 0x0000146000587802 */ /* 0x000fe20000000f00 */
[----:B------:R-:W-:-:S07]  /*1440*/  VIADD R89, R64, 0xfff00000 ;  /* 0xfff0000040597836 */ /* 0x000fce0000000000 */
[----:B------:R-:W-:Y:S05]  /*1450*/  CALL.REL.NOINC `($__internal_11_$__cuda_sm20_dblrcp_rn_slowpath_v3) ;  /* 0x0000001c00947944 */ /* 0x000fea0003c00000 */
.L_x_208:
[----:B------:R-:W-:Y:S05]  /*1460*/  BSYNC.RECONVERGENT B0 ;  /* 0x0000000000007941 */ /* 0x000fea0003800200 */
.L_x_207:
[----:B------:R-:W0:Y:S02]  /*1470*/  LDC R78, c[0x0][0x388] ;  /* 0x0000e200ff4e7b82 */ /* 0x000e240000000800 */
[----:B0-----:R-:W-:-:S13]  /*1480*/  ISETP.GE.AND P0, PT, R78, 0x3, PT ;  /* 0x000000034e00780c */ /* 0x001fda0003f06270 */
[----:B------:R-:W-:Y:S05]  /*1490*/  @!P0 EXIT ;  /* 0x000000000000894d */ /* 0x000fea0003800000 */
[----:B------:R-:W0:Y:S01]  /*14a0*/  LDC.64 R74, c[0x3][0x108] ;  /* 0x00c04200ff4a7b82 */ /* 0x000e220000000a00 */
[----:B------:R-:W1:Y:S01]  /*14b0*/  LDCU UR45, c[0x0][0x390] ;  /* 0x00007200ff2d77ac */ /* 0x000e620008000800 */
[----:B------:R-:W-:Y:S01]  /*14c0*/  DMUL R120, R36, R60 ;  /* 0x0000003c24787228 */ /* 0x000fe20000000000 */
[----:B------:R-:W-:Y:S01]  /*14d0*/  MOV R99, 0x1 ;  /* 0x0000000100637802 */ /* 0x000fe20000000f00 */
[----:B------:R-:W-:Y:S01]  /*14e0*/  DMUL R108, R10, R114 ;  /* 0x000000720a6c7228 */ /* 0x000fe20000000000 */
[----:B------:R-:W2:Y:S01]  /*14f0*/  LDCU UR44, c[0x0][0x38c] ;  /* 0x00007180ff2c77ac */ /* 0x000ea20008000800 */
[----:B------:R-:W-:Y:S02]  /*1500*/  DMUL R62, R26, R16 ;  /* 0x000000101a3e7228 */ /* 0x000fe40000000000 */
[-C--:B------:R-:W-:Y:S01]  /*1510*/  DMUL R118, R34, R60.reuse ;  /* 0x0000003c22767228 */ /* 0x080fe20000000000 */
[----:B------:R-:W3:Y:S01]  /*1520*/  LDC.64 R76, c[0x0][0x380] ;  /* 0x0000e000ff4c7b82 */ /* 0x000ee20000000a00 */
[----:B------:R-:W-:Y:S01]  /*1530*/  DMUL R112, R32, R60 ;  /* 0x0000003c20707228 */ /* 0x000fe20000000000 */
[----:B------:R-:W4:Y:S01]  /*1540*/  LDCU.64 UR48, c[0x0][0x358] ;  /* 0x00006b00ff3077ac */ /* 0x000f220008000a00 */
[----:B------:R-:W-:-:S02]  /*1550*/  DMUL R60, R18, R18 ;  /* 0x00000012123c7228 */ /* 0x000fc40000000000 */
[----:B------:R-:W-:Y:S01]  /*1560*/  DMUL R72, R36, R120 ;  /* 0x0000007824487228 */ /* 0x000fe20000000000 */
[----:B------:R-:W5:Y:S01]  /*1570*/  LDCU.64 UR50, c[0x3][0x378] ;  /* 0x00c06f00ff3277ac */ /* 0x000f620008000a00 */
[----:B------:R-:W-:Y:S02]  /*1580*/  DMUL R106, R12, R114 ;  /* 0x000000720c6a7228 */ /* 0x000fe40000000000 */
[----:B------:R-:W-:Y:S01]  /*1590*/  DMUL R68, R10, R108 ;  /* 0x0000006c0a447228 */ /* 0x000fe20000000000 */
[----:B-1----:R-:W-:Y:S01]  /*15a0*/  IADD3 R79, PT, PT, R65, UR45, RZ ;  /* 0x0000002d414f7c10 */ /* 0x002fe2000fffe0ff */
[----:B------:R-:W-:Y:S01]  /*15b0*/  DFMA R70, R28, R18, R62 ;  /* 0x000000121c46722b */ /* 0x000fe2000000003e */
[----:B------:R-:W1:Y:S01]  /*15c0*/  LDCU.64 UR52, c[0x3][0x288] ;  /* 0x00c05100ff3477ac */ /* 0x000e620008000a00 */
[----:B------:R-:W-:Y:S02]  /*15d0*/  DFMA R66, R16, R16, R60 ;  /* 0x000000101042722b */ /* 0x000fe4000000003c */
[----:B0-----:R-:W-:Y:S01]  /*15e0*/  DMUL R62, R74, 0.5 ;  /* 0x3fe000004a3e7828 */ /* 0x001fe20000000000 */
[----:B------:R-:W0:Y:S01]  /*15f0*/  LDCU.64 UR54, c[0x3][0x1e8] ;  /* 0x00c03d00ff3677ac */ /* 0x000e220008000a00 */
[----:B------:R-:W-:Y:S01]  /*1600*/  VIADD R75, R79, UR45 ;  /* 0x0000002d4f4b7c36 */ /* 0x000fe20008000000 */
[----:B------:R-:W-:Y:S01]  /*1610*/  DFMA R72, R38, R104, R72 ;  /* 0x000000682648722b */ /* 0x000fe20000000048 */
[--C-:B--2---:R-:W-:Y:S01]  /*1620*/  IMAD R74, R65, UR44, R0.reuse ;  /* 0x0000002c414a7c24 */ /* 0x104fe2000f8e0200 */
[----:B------:R-:W-:Y:S01]  /*1630*/  DMUL R110, R8, R114 ;  /* 0x00000072086e7228 */ /* 0x000fe20000000000 */
[--C-:B------:R-:W-:Y:S01]  /*1640*/  IMAD R79, R79, UR44, R0.reuse ;  /* 0x0000002c4f4f7c24 */ /* 0x100fe2000f8e0200 */
[-C--:B------:R-:W-:Y:S01]  /*1650*/  DMUL R116, R106, R106.reuse ;  /* 0x0000006a6a747228 */ /* 0x080fe20000000000 */
[C---:B------:R-:W-:Y:S01]  /*1660*/  IADD3 R81, PT, PT, R75.reuse, UR45, RZ ;  /* 0x0000002d4b517c10 */ /* 0x040fe2000fffe0ff */
[----:B------:R-:W-:Y:S01]  /*1670*/  DFMA R68, R12, R106, R68 ;  /* 0x0000006a0c44722b */ /* 0x000fe20000000044 */
[--C-:B------:R-:W-:Y:S01]  /*1680*/  IMAD R75, R75, UR44, R0.reuse ;  /* 0x0000002c4b4b7c24 */ /* 0x100fe2000f8e0200 */
[-C--:B------:R-:W-:Y:S01]  /*1690*/  DFMA R70, R24, R14.reuse, R70 ;  /* 0x0000000e1846722b */ /* 0x080fe20000000046 */
[----:B------:R-:W2:Y:S01]  /*16a0*/  LDCU.64 UR56, c[0x3][0x230] ;  /* 0x00c04600ff3877ac */ /* 0x000ea20008000a00 */
[----:B------:R-:W-:Y:S01]  /*16b0*/  DFMA R64, R14, R14, R66 ;  /* 0x0000000e0e40722b */ /* 0x000fe20000000042 */
[-C--:B------:R-:W-:Y:S01]  /*16c0*/  IMAD R75, R75, R78.reuse, RZ ;  /* 0x0000004e4b4b7224 */ /* 0x080fe200078e02ff */
[----:B------:R-:W-:Y:S01]  /*16d0*/  DFMA R72, R34, R118, R72 ;  /* 0x000000762248722b */ /* 0x000fe20000000048 */
[C---:B------:R-:W-:Y:S01]  /*16e0*/  VIADD R67, R81.reuse, UR45 ;  /* 0x0000002d51437c36 */ /* 0x040fe20008000000 */
[----:B------:R-:W-:Y:S01]  /*16f0*/  DFMA R122, R120, R120, R100 ;  /* 0x00000078787a722b */ /* 0x000fe20000000064 */
[--C-:B------:R-:W-:Y:S01]  /*1700*/  IMAD R81, R81, UR44, R0.reuse ;  /* 0x0000002c51517c24 */ /* 0x100fe2000f8e0200 */
[----:B------:R-:W-:Y:S01]  /*1710*/  DFMA R126, R108, R108, R116 ;  /* 0x0000006c6c7e722b */ /* 0x000fe20000000074 */
[----:B------:R-:W-:Y:S01]  /*1720*/  IMAD R0, R67, UR44, R0 ;  /* 0x0000002c43007c24 */ /* 0x000fe2000f8e0200 */
[----:B------:R-:W-:Y:S01]  /*1730*/  DFMA R128, R8, R110, R68 ;  /* 0x0000006e0880722b */ /* 0x000fe20000000044 */
[-C--:B------:R-:W-:Y:S01]  /*1740*/  IMAD R67, R74, R78.reuse, RZ ;  /* 0x0000004e4a437224 */ /* 0x080fe200078e02ff */
[----:B------:R-:W-:Y:S01]  /*1750*/  DMUL R68, R70, 0.5 ;  /* 0x3fe0000046447828 */ /* 0x000fe20000000000 */
[-C--:B------:R-:W-:Y:S01]  /*1760*/  IMAD R81, R81, R78.reuse, RZ ;  /* 0x0000004e51517224 */ /* 0x080fe200078e02ff */
[----:B------:R-:W-:Y:S01]  /*1770*/  DMUL R102, R72, 0.5 ;  /* 0x3fe0000048667828 */ /* 0x000fe20000000000 */
[-C--:B------:R-:W-:Y:S01]  /*1780*/  IMAD R71, R79, R78.reuse, RZ ;  /* 0x0000004e4f477224 */ /* 0x080fe200078e02ff */
[----:B------:R-:W-:Y:S01]  /*1790*/  DMUL R2, R22, R2 ;  /* 0x0000000216027228 */ /* 0x000fe20000000000 */
[----:B------:R-:W-:Y:S01]  /*17a0*/  IMAD R79, R0, R78, RZ ;  /* 0x0000004e004f7224 */ /* 0x000fe200078e02ff */
[----:B------:R-:W-:Y:S01]  /*17b0*/  DMUL R114, R6, R114 ;  /* 0x0000007206727228 */ /* 0x000fe20000000000 */
[--C-:B---3--:R-:W-:Y:S01]  /*17c0*/  IMAD.WIDE R72, R75, 0x8, R76.reuse ;  /* 0x000000084b487825 */ /* 0x108fe200078e024c */
[----:B------:R-:W-:Y:S01]  /*17d0*/  DFMA R122, R118, R118, R122 ;  /* 0x00000076767a722b */ /* 0x000fe2000000007a */
[----:B------:R-:W3:Y:S01]  /*17e0*/  LDCU.64 UR58, c[0x3][0x60] ;  /* 0x00c00c00ff3a77ac */ /* 0x000ee20008000a00 */
[----:B------:R-:W-:Y:S01]  /*17f0*/  DFMA R126, R110, R110, R126 ;  /* 0x0000006e6e7e722b */ /* 0x000fe2000000007e */
[--C-:B------:R-:W-:Y:S01]  /*1800*/  IMAD.WIDE R66, R67, 0x8, R76.reuse ;  /* 0x0000000843427825 */ /* 0x100fe200078e024c */
[----:B------:R-:W-:Y:S01]  /*1810*/  DMUL R128, R128, 0.5 ;  /* 0x3fe0000080807828 */ /* 0x000fe20000000000 */
[----:B------:R-:W0:Y:S02]  /*1820*/  LDCU UR72, c[0x0][0x388] ;  /* 0x00007100ff4877ac */ /* 0x000e240008000800 */
[--C-:B------:R-:W-:Y:S01]  /*1830*/  IMAD.WIDE R70, R71, 0x8, R76.reuse ;  /* 0x0000000847467825 */ /* 0x100fe200078e024c */
[----:B------:R-:W0:Y:S03]  /*1840*/  LDCU.64 UR60, c[0x3][0x8] ;  /* 0x00c00100ff3c77ac */ /* 0x000e260008000a00 */
[--C-:B------:R-:W-:Y:S01]  /*1850*/  IMAD.WIDE R74, R81, 0x8, R76.reuse ;  /* 0x00000008514a7825 */ /* 0x100fe200078e024c */
[----:B------:R-:W0:Y:S03]  /*1860*/  LDCU.64 UR62, c[0x3][0xf8] ;  /* 0x00c01f00ff3e77ac */ /* 0x000e260008000a00 */
[----:B------:R-:W-:Y:S01]  /*1870*/  IMAD.WIDE R76, R79, 0x8, R76 ;  /* 0x000000084f4c7825 */ /* 0x000fe200078e024c */
[----:B------:R-:W0:Y:S01]  /*1880*/  LDCU.64 UR64, c[0x3][0x100] ;  /* 0x00c02000ff4077ac */ /* 0x000e220008000a00 */
[----:B------:R-:W0:Y:S01]  /*1890*/  LDCU.64 UR66, c[0x3][0x140] ;  /* 0x00c02800ff4277ac */ /* 0x000e220008000a00 */
        /* <DEDUP_REMOVED lines=10> */
[----:B-12345:R-:W0:Y:S02]  /*1940*/  LDCU.128 UR44, c[0x3][0x110] ;  /* 0x00c02200ff2c77ac */ /* 0x03ee240008000c00 */
.L_x_218:
        /* <DEDUP_REMOVED lines=10> */
[----:B------:R-:W-:Y:S01]  /*19f0*/  DADD R108, R84, R84 ;  /* 0x00000000546c7229 */ /* 0x000fe20000000054 */
[----:B------:R-:W-:Y:S01]  /*1a00*/  IMAD.MOV.U32 R14, RZ, RZ, R110 ;  /* 0x000000ffff0e7224 */ /* 0x000fe200078e006e */
[----:B------:R-:W-:Y:S01]  /*1a10*/  MOV R15, R111 ;  /* 0x0000006f000f7202 */ /* 0x000fe20000000f00 */
[----:B------:R-:W-:Y:S01]  /*1a20*/  DADD R110, R86, R86 ;  /* 0x00000000566e7229 */ /* 0x000fe20000000056 */
[----:B------:R-:W-:Y:S01]  /*1a30*/  IMAD.MOV.U32 R60, RZ, RZ, R116 ;  /* 0x000000ffff3c7224 */ /* 0x000fe200078e0074 */
[----:B------:R-:W-:Y:S01]  /*1a40*/  MOV R61, R117 ;  /* 0x00000075003d7202 */ /* 0x000fe20000000f00 */
[----:B------:R-:W-:Y:S01]  /*1a50*/  IMAD.MOV.U32 R2, RZ, RZ, R114 ;  /* 0x000000ffff027224 */ /* 0x000fe200078e0072 */
[----:B------:R-:W-:Y:S01]  /*1a60*/  MOV R3, R115 ;  /* 0x0000007300037202 */ /* 0x000fe20000000f00 */
[----:B------:R-:W-:Y:S01]  /*1a70*/  DADD R130, R80, R80 ;  /* 0x0000000050827229 */ /* 0x000fe20000000050 */
[----:B------:R-:W-:Y:S01]  /*1a80*/  IMAD.MOV.U32 R82, RZ, RZ, R64 ;  /* 0x000000ffff527224 */ /* 0x000fe200078e0040 */
[----:B------:R-:W-:Y:S01]  /*1a90*/  DADD R124, R78, R78 ;  /* 0x000000004e7c7229 */ /* 0x000fe2000000004e */
[----:B------:R-:W-:Y:S01]  /*1aa0*/  MOV R83, R65 ;  /* 0x0000004100537202 */ /* 0x000fe20000000f00 */
[----:B------:R-:W-:Y:S01]  /*1ab0*/  DADD R108, R60, -R108 ;  /* 0x000000003c6c7229 */ /* 0x000fe2000000086c */
[----:B------:R-:W-:Y:S01]  /*1ac0*/  IMAD.MOV.U32 R64, RZ, RZ, R126 ;  /* 0x000000ffff407224 */ /* 0x000fe200078e007e */
[----:B------:R-:W-:Y:S01]  /*1ad0*/  DADD R110, R2, -R110 ;  /* 0x00000000026e7229 */ /* 0x000fe2000000086e */
[----:B------:R-:W-:Y:S01]  /*1ae0*/  MOV R65, R127 ;  /* 0x0000007f00417202 */ /* 0x000fe20000000f00 */
[----:B------:R-:W-:Y:S01]  /*1af0*/  DADD R114, R14, -R130 ;  /* 0x000000000e727229 */ /* 0x000fe20000000882 */
[----:B------:R-:W-:Y:S01]  /*1b00*/  UMOV UR68, 0x9999999a ;  /* 0x9999999a00447882 */ /* 0x000fe20000000000 */
[----:B------:R-:W-:Y:S01]  /*1b10*/  DADD R126, R82, R82 ;  /* 0x00000000527e7229 */ /* 0x000fe20000000052 */
[----:B------:R-:W-:Y:S01]  /*1b20*/  UMOV UR69, 0x3fd99999 ;  /* 0x3fd9999900457882 */ /* 0x000fe20000000000 */
[----:B------:R-:W-:Y:S01]  /*1b30*/  DADD R108, R108, R100 ;  /* 0x000000006c6c7229 */ /* 0x000fe20000000064 */
[----:B------:R-:W-:Y:S01]  /*1b40*/  UMOV UR70, 0x66666666 ;  /* 0x6666666600467882 */ /* 0x000fe20000000000 */
[----:B------:R-:W-:Y:S01]  /*1b50*/  DADD R124, R16, -R124 ;  /* 0x00000000107c7229 */ /* 0x000fe2000000087c */
[----:B------:R-:W-:Y:S01]  /*1b60*/  IMAD.MOV.U32 R100, RZ, RZ, R18 ;  /* 0x000000ffff647224 */ /* 0x000fe200078e0012 */
[----:B------:R-:W-:Y:S01]  /*1b70*/  MOV R101, R19 ;  /* 0x0000001300657202 */ /* 0x000fe20000000f00 */
[----:B------:R-:W-:Y:S01]  /*1b80*/  DADD R110, R110, R112 ;  /* 0x000000006e6e7229 */ /* 0x000fe20000000070 */
[----:B------:R-:W-:Y:S01]  /*1b90*/  IMAD.MOV.U32 R18, RZ, RZ, R106 ;  /* 0x000000ffff127224 */ /* 0x000fe200078e006a */
[----:B------:R-:W-:Y:S01]  /*1ba0*/  MOV R113, R33 ;  /* 0x0000002100717202 */ /* 0x000fe20000000f00 */
[----:B------:R-:W-:Y:S01]  /*1bb0*/  IMAD.MOV.U32 R112, RZ, RZ, R32 ;  /* 0x000000ffff707224 */ /* 0x000fe200078e0020 */
[----:B------:R-:W-:Y:S01]  /*1bc0*/  DADD R114, R114, R118 ;  /* 0x0000000072727229 */ /* 0x000fe20000000076 */
[----:B------:R-:W-:Y:S01]  /*1bd0*/  MOV R19, R107 ;  /* 0x0000006b00137202 */ /* 0x000fe20000000f00 */
[----:B------:R-:W-:Y:S01]  /*1be0*/  DADD R32, R100, R100 ;  /* 0x0000000064207229 */ /* 0x000fe20000000064 */
[----:B------:R-:W-:Y:S01]  /*1bf0*/  IMAD.MOV.U32 R118, RZ, RZ, R30 ;  /* 0x000000ffff767224 */ /* 0x000fe200078e001e */
[----:B------:R-:W-:Y:S01]  /*1c00*/  DADD R116, R64, -R126 ;  /* 0x0000000040747229 */ /* 0x000fe2000000087e */
[----:B------:R-:W-:Y:S01]  /*1c10*/  MOV R119, R31 ;  /* 0x0000001f00777202 */ /* 0x000fe20000000f00 */
[----:B------:R-:W-:Y:S01]  /*1c20*/  DADD R126, R124, R120 ;  /* 0x000000007c7e7229 */ /* 0x000fe20000000078 */
[----:B------:R-:W-:Y:S01]  /*1c30*/  UMOV UR71, 0x3ff66666 ;  /* 0x3ff6666600477882 */ /* 0x000fe20000000000 */
[C---:B------:R-:W-:Y:S01]  /*1c40*/  DADD R30, -R102.reuse, R112 ;  /* 0x00000000661e7229 */ /* 0x040fe20000000170 */
[----:B------:R-:W-:Y:S01]  /*1c50*/  IMAD.MOV.U32 R124, RZ, RZ, R34 ;  /* 0x000000ffff7c7224 */ /* 0x000fe200078e0022 */
[----:B------:R-:W-:Y:S01]  /*1c60*/  MOV R125, R35 ;  /* 0x00000023007d7202 */ /* 0x000fe20000000f00 */
[----:B------:R-:W-:Y:S01]  /*1c70*/  DMUL R34, R102, UR68 ;  /* 0x0000004466227c28 */ /* 0x000fe20008000000 */
[----:B------:R-:W-:Y:S01]  /*1c80*/  IMAD.MOV.U32 R120, RZ, RZ, R38 ;  /* 0x000000ffff787224 */ /* 0x000fe200078e0026 */
[----:B------:R-:W-:Y:S01]  /*1c90*/  MOV R103, R69 ;  /* 0x0000004500677202 */ /* 0x000fe20000000f00 */
[----:B------:R-:W-:Y:S01]  /*1ca0*/  IMAD.MOV.U32 R102, RZ, RZ, R68 ;  /* 0x000000ffff667224 */ /* 0x000fe200078e0044 */
[----:B------:R-:W-:Y:S01]  /*1cb0*/  MOV R69, R129 ;  /* 0x0000008100457202 */ /* 0x000fe20000000f00 */
[----:B------:R-:W-:Y:S01]  /*1cc0*/  IMAD.MOV.U32 R68, RZ, RZ, R128 ;  /* 0x000000ffff447224 */ /* 0x000fe200078e0080 */
[----:B------:R-:W-:Y:S01]  /*1cd0*/  DADD R128, R18, -R32 ;  /* 0x0000000012807229 */ /* 0x000fe20000000820 */
[----:B------:R-:W-:Y:S01]  /*1ce0*/  MOV R121, R39 ;  /* 0x0000002700797202 */ /* 0x000fe20000000f00 */
[----:B------:R-:W-:Y:S01]  /*1cf0*/  IMAD.MOV.U32 R32, RZ, RZ, R22 ;  /* 0x000000ffff207224 */ /* 0x000fe200078e0016 */
[----:B------:R-:W-:Y:S01]  /*1d00*/  MOV R33, R23 ;  /* 0x0000001700217202 */ /* 0x000fe20000000f00 */
[----:B------:R-:W-:Y:S01]  /*1d10*/  DMUL R106, R30, UR68 ;  /* 0x000000441e6a7c28 */ /* 0x000fe20008000000 */
[----:B------:R-:W-:Y:S01]  /*1d20*/  IMAD.MOV.U32 R22, RZ, RZ, R6 ;  /* 0x000000ffff167224 */ /* 0x000fe200078e0006 */
[----:B------:R-:W-:Y:S01]  /*1d30*/  MOV R23, R7 ;  /* 0x0000000700177202 */ /* 0x000fe20000000f00 */
[----:B------:R-:W-:Y:S01]  /*1d40*/  IMAD.MOV.U32 R30, RZ, RZ, R20 ;  /* 0x000000ffff1e7224 */ /* 0x000fe200078e0014 */
[----:B------:R-:W-:Y:S01]  /*1d50*/  MOV R31, R21 ;  /* 0x00000015001f7202 */ /* 0x000fe20000000f00 */
[----:B------:R-:W-:Y:S01]  /*1d60*/  DFMA R34, R112, UR70, -R34 ;  /* 0x0000004670227c2b */ /* 0x000fe20008000822 */
[----:B------:R-:W-:Y:S01]  /*1d70*/  IMAD.MOV.U32 R38, RZ, RZ, R28 ;  /* 0x000000ffff267224 */ /* 0x000fe200078e001c */
[----:B------:R-:W-:Y:S01]  /*1d80*/  DMUL R20, R68, UR68 ;  /* 0x0000004444147c28 */ /* 0x000fe20008000000 */
[----:B------:R-:W-:Y:S01]  /*1d90*/  MOV R39, R29 ;  /* 0x0000001d00277202 */ /* 0x000fe20000000f00 */
[----:B------:R-:W-:Y:S01]  /*1da0*/  DADD R132, R22, -R68 ;  /* 0x0000000016847229 */ /* 0x000fe20000000844 */
[----:B------:R-:W-:Y:S01]  /*1db0*/  IMAD.MOV.U32 R28, RZ, RZ, R12 ;  /* 0x000000ffff1c7224 */ /* 0x000fe200078e000c */
[----:B------:R-:W-:Y:S01]  /*1dc0*/  DADD R116, R116, R122 ;  /* 0x0000000074747229 */ /* 0x000fe2000000007a */
[----:B------:R-:W-:Y:S01]  /*1dd0*/  MOV R29, R13 ;  /* 0x0000000d001d7202 */ /* 0x000fe20000000f00 */
[----:B------:R-:W-:Y:S01]  /*1de0*/  IMAD.MOV.U32 R122, RZ, RZ, R36 ;  /* 0x000000ffff7a7224 */ /* 0x000fe200078e0024 */
[----:B------:R-:W-:Y:S01]  /*1df0*/  MOV R123, R37 ;  /* 0x00000025007b7202 */ /* 0x000fe20000000f00 */
[----:B------:R-:W-:Y:S01]  /*1e00*/  DMUL R140, R34, R104 ;  /* 0x00000068228c7228 */ /* 0x000fe20000000000 */
[----:B------:R-:W-:Y:S01]  /*1e10*/  IMAD.MOV.U32 R36, RZ, RZ, R26 ;  /* 0x000000ffff247224 */ /* 0x000fe200078e001a */
[----:B------:R-:W-:Y:S01]  /*1e20*/  DFMA R138, R22, UR70, -R20 ;  /* 0x00000046168a7c2b */ /* 0x000fe20008000814 */
[----:B------:R-:W-:Y:S01]  /*1e30*/  MOV R37, R27 ;  /* 0x0000001b00257202 */ /* 0x000fe20000000f00 */
[----:B------:R-:W-:Y:S01]  /*1e40*/  DMUL R132, R132, UR68 ;  /* 0x0000004484847c28 */ /* 0x000fe20008000000 */
[----:B------:R-:W-:Y:S01]  /*1e50*/  IMAD.MOV.U32 R26, RZ, RZ, R10 ;  /* 0x000000ffff1a7224 */ /* 0x000fe200078e000a */
[C---:B------:R-:W-:Y:S01]  /*1e60*/  DMUL R130, R104.reuse, R122 ;  /* 0x0000007a68827228 */ /* 0x040fe20000000000 */
[----:B------:R-:W-:Y:S01]  /*1e70*/  MOV R27, R11 ;  /* 0x0000000b001b7202 */ /* 0x000fe20000000f00 */
[----:B------:R-:W-:Y:S01]  /*1e80*/  DFMA R106, R104, R120, R106 ;  /* 0x00000078686a722b */ /* 0x000fe2000000006a */
[----:B------:R-:W-:Y:S01]  /*1e90*/  IMAD.MOV.U32 R20, RZ, RZ, R4 ;  /* 0x000000ffff147224 */ /* 0x000fe200078e0004 */
[----:B------:R-:W-:Y:S01]  /*1ea0*/  DADD R128, R128, R104 ;  /* 0x0000000080807229 */ /* 0x000fe20000000068 */
[----:B------:R-:W-:Y:S01]  /*1eb0*/  MOV R21, R5 ;  /* 0x0000000500157202 */ /* 0x000fe20000000f00 */
[----:B------:R-:W-:Y:S01]  /*1ec0*/  DMUL R136, R104, R124 ;  /* 0x0000007c68887228 */ /* 0x000fe20000000000 */
[----:B------:R-:W-:Y:S01]  /*1ed0*/  IMAD.MOV.U32 R34, RZ, RZ, R24 ;  /* 0x000000ffff227224 */ /* 0x000fe200078e0018 */
[----:B------:R-:W-:Y:S01]  /*1ee0*/  DADD R104, R30, R30 ;  /* 0x000000001e687229 */ /* 0x000fe2000000001e */
[----:B------:R-:W-:Y:S01]  /*1ef0*/  MOV R35, R25 ;  /* 0x0000001900237202 */ /* 0x000fe20000000f00 */
[----:B------:R-:W-:Y:S01]  /*1f00*/  DFMA R138, R18, R138, -R140 ;  /* 0x0000008a128a722b */ /* 0x000fe2000000088c */
[----:B------:R-:W-:Y:S01]  /*1f10*/  IMAD.MOV.U32 R24, RZ, RZ, R8 ;  /* 0x000000ffff187224 */ /* 0x000fe200078e0008 */
[----:B------:R-:W-:Y:S01]  /*1f20*/  MOV R25, R9 ;  /* 0x0000000900197202 */ /* 0x000fe20000000f00 */
[-C--:B------:R-:W-:Y:S01]  /*1f30*/  DFMA R132, R28, R18.reuse, R132 ;  /* 0x000000121c84722b */ /* 0x080fe20000000084 */
[C---:B------:R-:W-:Y:S01]  /*1f40*/  VIADD R0, R99.reuse, 0x2 ;  /* 0x0000000263007836 */ /* 0x040fe20000000000 */
[----:B------:R-:W-:Y:S01]  /*1f50*/  DFMA R134, R26, R18, -R130 ;  /* 0x000000121a86722b */ /* 0x000fe20000000882 */
[----:B------:R-:W-:Y:S01]  /*1f60*/  ISETP.NE.AND P1, PT, R99, 0x2, PT ;  /* 0x000000026300780c */ /* 0x000fe20003f25270 */
[----:B------:R-:W-:-:S02]  /*1f70*/  DADD R130, R20, -R104 ;  /* 0x0000000014827229 */ /* 0x000fc40000000868 */
[----:B------:R-:W-:Y:S02]  /*1f80*/  DADD R104, R28, -R120 ;  /* 0x000000001c687229 */ /* 0x000fe40000000878 */
[----:B0-----:R-:W-:Y:S02]  /*1f90*/  DFMA R138, -R138, UR60, RZ ;  /* 0x0000003c8a8a7c2b */ /* 0x001fe400080001ff */
[----:B------:R-:W-:Y:S02]  /*1fa0*/  DFMA R136, R24, R18, -R136 ;  /* 0x000000121888722b */ /* 0x000fe40000000888 */
[----:B------:R-:W-:Y:S01]  /*1fb0*/  DADD R132, R132, -R106 ;  /* 0x0000000084847229 */ /* 0x000fe2000000086a */
[----:B------:R-:W0:Y:S01]  /*1fc0*/  LDC R107, c[0x0][0x388] ;  /* 0x0000e200ff6b7b82 */ /* 0x000e220000000800 */
[----:B------:R-:W-:Y:S02]  /*1fd0*/  DADD R130, R130, R118 ;  /* 0x0000000082827229 */ /* 0x000fe40000000076 */
[----:B------:R-:W-:-:S02]  /*1fe0*/  DFMA R104, -R104, UR60, RZ ;  /* 0x0000003c68687c2b */ /* 0x000fc400080001ff */
[----:B------:R-:W-:Y:S02]  /*1ff0*/  DFMA R138, R62, R116, R138 ;  /* 0x000000743e8a722b */ /* 0x000fe4000000008a */
[----:B------:R-:W-:Y:S02]  /*2000*/  DFMA R136, -R136, UR60, RZ ;  /* 0x0000003c88887c2b */ /* 0x000fe400080001ff */
[----:B------:R-:W-:Y:S02]  /*2010*/  DFMA R134, -R134, UR60, RZ ;  /* 0x0000003c86867c2b */ /* 0x000fe400080001ff */
[----:B------:R-:W-:Y:S02]  /*2020*/  DFMA R104, R130, UR36, R104 ;  /* 0x0000002482687c2b */ /* 0x000fe40008000068 */
[----:B------:R-:W-:Y:S02]  /*2030*/  DADD R116, R36, R36 ;  /* 0x0000000024747229 */ /* 0x000fe40000000024 */
[----:B------:R-:W-:-:S02]  /*2040*/  DADD R130, R34, R34 ;  /* 0x0000000022827229 */ /* 0x000fc40000000022 */
[----:B------:R-:W-:Y:S02]  /*2050*/  DFMA R138, R108, UR44, R138 ;  /* 0x0000002c6c8a7c2b */ /* 0x000fe4000800008a */
[----:B------:R-:W-:Y:S02]  /*2060*/  DFMA R114, R114, UR64, R136 ;  /* 0x0000004072727c2b */ /* 0x000fe40008000088 */
[----:B------:R-:W-:Y:S02]  /*2070*/  DADD R108, R38, R38 ;  /* 0x00000000266c7229 */ /* 0x000fe40000000026 */
[----:B------:R-:W-:Y:S01]  /*2080*/  DADD R136, R32, R32 ;  /* 0x0000000020887229 */ /* 0x000fe20000000020 */
[----:B0-----:R-:W-:Y:S01]  /*2090*/  ISETP.GE.AND P0, PT, R0, R107, PT ;  /* 0x0000006b0000720c */ /* 0x001fe20003f06270 */
[----:B------:R-:W-:Y:S02]  /*20a0*/  DFMA R126, R126, UR64, R134 ;  /* 0x000000407e7e7c2b */ /* 0x000fe40008000086 */
[----:B------:R-:W-:-:S02]  /*20b0*/  DADD R116, R26, -R116 ;  /* 0x000000001a747229 */ /* 0x000fc40000000874 */
[----:B------:R-:W-:Y:S02]  /*20c0*/  DADD R134, R24, -R130 ;  /* 0x0000000018867229 */ /* 0x000fe40000000882 */
[----:B------:R-:W-:Y:S02]  /*20d0*/  DFMA R132, -R132, UR60, RZ ;  /* 0x0000003c84847c2b */ /* 0x000fe400080001ff */
[----:B------:R-:W-:Y:S02]  /*20e0*/  DADD R108, R28, -R108 ;  /* 0x000000001c6c7229 */ /* 0x000fe4000000086c */
[----:B------:R-:W-:Y:S02]  /*20f0*/  DADD R136, R22, -R136 ;  /* 0x0000000016887229 */ /* 0x000fe40000000888 */
[----:B------:R-:W-:Y:S02]  /*2100*/  DADD R130, R116, R122 ;  /* 0x0000000074827229 */ /* 0x000fe4000000007a */
[----:B------:R-:W-:-:S02]  /*2110*/  DADD R134, R134, R124 ;  /* 0x0000000086867229 */ /* 0x000fc4000000007c */
[----:B------:R-:W-:Y:S02]  /*2120*/  DFMA R128, R128, UR62, R132 ;  /* 0x0000003e80807c2b */ /* 0x000fe40008000084 */
[----:B------:R-:W-:Y:S02]  /*2130*/  DADD R116, R108, R120 ;  /* 0x000000006c747229 */ /* 0x000fe40000000078 */
[----:B------:R-:W-:Y:S02]  /*2140*/  DFMA R138, R110, UR46, R138 ;  /* 0x0000002e6e8a7c2b */ /* 0x000fe4000800008a */
[----:B------:R-:W-:Y:S02]  /*2150*/  DADD R136, R136, R112 ;  /* 0x0000000088887229 */ /* 0x000fe40000000070 */
[----:B------:R-:W-:Y:S02]  /*2160*/  DFMA R110, R134, UR42, R114 ;  /* 0x0000002a866e7c2b */ /* 0x000fe40008000072 */
[----:B------:R-:W-:-:S02]  /*2170*/  DFMA R114, R116, UR38, R128 ;  /* 0x0000002674727c2b */ /* 0x000fc40008000080 */
[----:B------:R-:W-:Y:S02]  /*2180*/  DFMA R108, R130, UR40, R126 ;  /* 0x00000028826c7c2b */ /* 0x000fe4000800007e */
[----:B------:R-:W-:Y:S01]  /*2190*/  DFMA R116, R136, UR66, R138 ;  /* 0x0000004288747c2b */ /* 0x000fe2000800008a */
[----:B------:R-:W-:Y:S10]  /*21a0*/  @P0 BRA `(.L_x_209) ;  /* 0x0000000000940947 */ /* 0x000ff40003800000 */
[----:B------:R-:W0:Y:S01]  /*21b0*/  LDC.64 R6, c[0x3][0x300] ;  /* 0x00c0c000ff067b82 */ /* 0x000e220000000a00 */
[----:B------:R-:W1:Y:S07]  /*21c0*/  I2F.F64.U32 R4, R0 ;  /* 0x0000000000047312 */ /* 0x000e6e0000201800 */
        /* <DEDUP_REMOVED lines=14> */
[----:B------:R-:W-:-:S02]  /*22b0*/  DFMA R6, R4, R6, UR54 ;  /* 0x0000003604067e2b */ /* 0x000fc40008000006 */
[C---:B0-----:R-:W-:Y:S02]  /*22c0*/  DFMA R126, R4.reuse, UR26, R126 ;  /* 0x0000001a047e7c2b */ /* 0x041fe4000800007e */
[C---:B------:R-:W-:Y:S02]  /*22d0*/  DFMA R12, R4.reuse, R12, UR28 ;  /* 0x0000001c040c7e2b */ /* 0x040fe4000800000c */
[C---:B------:R-:W-:Y:S02]  /*22e0*/  DFMA R10, R4.reuse, R10, UR20 ;  /* 0x00000014040a7e2b */ /* 0x040fe4000800000a */
[C---:B------:R-:W-:Y:S02]  /*22f0*/  DFMA R8, R4.reuse, R8, UR16 ;  /* 0x0000001004087e2b */ /* 0x040fe40008000008 */
[C---:B------:R-:W-:Y:S02]  /*2300*/  DFMA R126, R4.reuse, R126, UR30 ;  /* 0x0000001e047e7e2b */ /* 0x040fe4000800007e */
[----:B------:R-:W-:-:S02]  /*2310*/  DFMA R12, R4, R12, UR22 ;  /* 0x00000016040c7e2b */ /* 0x000fc4000800000c */
[----:B------:R-:W-:Y:S02]  /*2320*/  DFMA R10, R4, R10, UR18 ;  /* 0x00000012040a7e2b */ /* 0x000fe4000800000a */
[----:B------:R-:W-:Y:S02]  /*2330*/  DADD R6, R58, R6 ;  /* 0x000000003a067229 */ /* 0x000fe40000000006 */
[C---:B------:R-:W-:Y:S02]  /*2340*/  DFMA R126, R4.reuse, R126, UR56 ;  /* 0x00000038047e7e2b */ /* 0x040fe4000800007e */
[----:B------:R-:W-:Y:S02]  /*2350*/  DFMA R12, R4, R12, UR32 ;  /* 0x00000020040c7e2b */ /* 0x000fe4000800000c */
[----:B------:R-:W-:Y:S02]  /*2360*/  DADD R8, R54, R8 ;  /* 0x0000000036087229 */ /* 0x000fe40000000008 */
[----:B------:R-:W-:-:S02]  /*2370*/  DADD R10, R52, R10 ;  /* 0x00000000340a7229 */ /* 0x000fc4000000000a */
[----:B------:R-:W-:Y:S02]  /*2380*/  DFMA R4, R4, R126, UR34 ;  /* 0x0000002204047e2b */ /* 0x000fe4000800007e */
[----:B------:R-:W-:Y:S02]  /*2390*/  DADD R126, R50, R12 ;  /* 0x00000000327e7229 */ /* 0x000fe4000000000c */
[----:B------:R-:W-:Y:S02]  /*23a0*/  DADD R12, R46, R8 ;  /* 0x000000002e0c7229 */ /* 0x000fe40000000008 */
[----:B------:R-:W-:Y:S02]  /*23b0*/  DADD R10, R44, R10 ;  /* 0x000000002c0a7229 */ /* 0x000fe4000000000a */
[----:B------:R-:W-:Y:S02]  /*23c0*/  DADD R128, R48, R4 ;  /* 0x0000000030807229 */ /* 0x000fe40000000004 */
[----:B------:R-:W-:-:S02]  /*23d0*/  DADD R4, R56, R6 ;  /* 0x0000000038047229 */ /* 0x000fc40000000006 */
[----:B------:R-:W-:-:S04]  /*23e0*/  DADD R8, R42, R126 ;  /* 0x000000002a087229 */ /* 0x000fc8000000007e */
[----:B------:R-:W-:-:S11]  /*23f0*/  DADD R6, R40, R128 ;  /* 0x0000000028067229 */ /* 0x000fd60000000080 */
.L_x_209:
[----:B------:R-:W-:Y:S05]  /*2400*/  @!P1 BRA `(.L_x_210) ;  /* 0x0000000800089947 */ /* 0x000fea0003800000 */
[----:B------:R-:W-:-:S13]  /*2410*/  ISETP.NE.AND P0, PT, R99, 0x1, PT ;  /* 0x000000016300780c */ /* 0x000fda0003f05270 */
[----:B------:R-:W-:Y:S05]  /*2420*/  @P0 BRA `(.L_x_211) ;  /* 0x0000000000680947 */ /* 0x000fea0003800000 */
        /* <DEDUP_REMOVED lines=26> */
.L_x_211:
[----:B------:R-:W-:-:S04]  /*25d0*/  IADD3 R0, PT, PT, R107, -0x3, RZ ;  /* 0xfffffffd6b007810 */ /* 0x000fc80007ffe0ff */
[----:B------:R-:W-:-:S04]  /*25e0*/  ISETP.GE.AND P0, PT, R99, R0, PT ;  /* 0x000000006300720c */ /* 0x000fc80003f06270 */
[----:B------:R-:W-:-:S13]  /*25f0*/  ISETP.LT.U32.OR P0, PT, R99, 0x3, P0 ;  /* 0x000000036300780c */ /* 0x000fda0000701470 */
        /* <DEDUP_REMOVED lines=22> */
[----:B------:R-:W-:Y:S01]  /*2760*/  DFMA R114, R90, -0.25, R114 ;  /* 0xbfd000005a72782b */ /* 0x000fe20000000072 */
[C---:B------:R-:W-:Y:S01]  /*2770*/  IMAD.WIDE R104, R99.reuse, 0x8, R76 ;  /* 0x0000000863687825 */ /* 0x040fe200078e024c */
[----:B------:R-:W-:Y:S02]  /*2780*/  DFMA R108, R92, -0.25, R108 ;  /* 0xbfd000005c6c782b */ /* 0x000fe4000000006c */
[----:B------:R-:W-:Y:S01]  /*2790*/  DFMA R110, R94, -0.25, R110 ;  /* 0xbfd000005e6e782b */ /* 0x000fe2000000006e */
[----:B------:R-:W-:Y:S01]  /*27a0*/  IMAD.WIDE R90, R99, 0x8, R66 ;  /* 0x00000008635a7825 */ /* 0x000fe200078e0242 */
[----:B------:R-:W-:-:S03]  /*27b0*/  DFMA R116, R96, -0.25, R116 ;  /* 0xbfd000006074782b */ /* 0x000fc60000000074 */
[C---:B------:R-:W-:Y:S01]  /*27c0*/  IMAD.WIDE R92, R99.reuse, 0x8, R70 ;  /* 0x00000008635c7825 */ /* 0x040fe200078e0246 */
[----:B------:R3:W-:Y:S03]  /*27d0*/  STG.E.64 desc[UR48][R90.64], R88 ;  /* 0x000000585a007986 */ /* 0x0007e6000c101b30 */
[C---:B------:R-:W-:Y:S01]  /*27e0*/  IMAD.WIDE R94, R99.reuse, 0x8, R72 ;  /* 0x00000008635e7825 */ /* 0x040fe200078e0248 */
[----:B------:R3:W-:Y:S03]  /*27f0*/  STG.E.64 desc[UR48][R92.64], R114 ;  /* 0x000000725c007986 */ /* 0x0007e6000c101b30 */
[----:B------:R-:W-:Y:S01]  /*2800*/  IMAD.WIDE R96, R99, 0x8, R74 ;  /* 0x0000000863607825 */ /* 0x000fe200078e024a */
[----:B------:R3:W-:Y:S04]  /*2810*/  STG.E.64 desc[UR48][R94.64], R108 ;  /* 0x0000006c5e007986 */ /* 0x0007e8000c101b30 */
[----:B------:R3:W-:Y:S04]  /*2820*/  STG.E.64 desc[UR48][R96.64], R110 ;  /* 0x0000006e60007986 */ /* 0x0007e8000c101b30 */
[----:B------:R3:W-:Y:S01]  /*2830*/  STG.E.64 desc[UR48][R104.64], R116 ;  /* 0x0000007468007986 */ /* 0x0007e2000c101b30 */
[----:B------:R-:W-:Y:S05]  /*2840*/  BRA `(.L_x_212) ;  /* 0x0000000400707947 */ /* 0x000fea0003800000 */
.L_x_213:
[----:B------:R-:W-:-:S13]  /*2850*/  ISETP.NE.AND P0, PT, R99, R0, PT ;  /* 0x000000006300720c */ /* 0x000fda0003f05270 */
        /* <DEDUP_REMOVED lines=17> */
[----:B------:R-:W-:Y:S01]  /*2970*/  DFMA R114, R90, -0.25, R114 ;  /* 0xbfd000005a72782b */ /* 0x000fe20000000072 */
[----:B------:R-:W-:Y:S01]  /*2980*/  IMAD.WIDE.U32 R88, R107, 0x8, R66 ;  /* 0x000000086b587825 */ /* 0x000fe200078e0042 */
[----:B------:R-:W-:-:S02]  /*2990*/  DFMA R108, R92, -0.25, R108 ;  /* 0xbfd000005c6c782b */ /* 0x000fc4000000006c */
[----:B------:R-:W-:Y:S01]  /*29a0*/  DFMA R110, R94, -0.25, R110 ;  /* 0xbfd000005e6e782b */ /* 0x000fe2000000006e */
[C---:B------:R-:W-:Y:S01]  /*29b0*/  IMAD.WIDE.U32 R90, R107.reuse, 0x8, R70 ;  /* 0x000000086b5a7825 */ /* 0x040fe200078e0046 */
[----:B------:R-:W-:Y:S01]  /*29c0*/  DFMA R116, R96, -0.25, R116 ;  /* 0xbfd000006074782b */ /* 0x000fe20000000074 */
[----:B------:R2:W-:Y:S02]  /*29d0*/  STG.E.64 desc[UR48][R88.64+-0x18], R104 ;  /* 0xffffe86858007986 */ /* 0x0005e4000c101b30 */
[C---:B------:R-:W-:Y:S02]  /*29e0*/  IMAD.WIDE.U32 R92, R107.reuse, 0x8, R72 ;  /* 0x000000086b5c7825 */ /* 0x040fe400078e0048 */
[----:B------:R2:W-:Y:S02]  /*29f0*/  STG.E.64 desc[UR48][R90.64+-0x18], R114 ;  /* 0xffffe8725a007986 */ /* 0x0005e4000c101b30 */
[C---:B------:R-:W-:Y:S02]  /*2a00*/  IMAD.WIDE.U32 R94, R107.reuse, 0x8, R74 ;  /* 0x000000086b5e7825 */ /* 0x040fe400078e004a */
[----:B------:R2:W-:Y:S02]  /*2a10*/  STG.E.64 desc[UR48][R92.64+-0x18], R108 ;  /* 0xffffe86c5c007986 */ /* 0x0005e4000c101b30 */
[----:B------:R-:W-:-:S02]  /*2a20*/  IMAD.WIDE.U32 R96, R107, 0x8, R76 ;  /* 0x000000086b607825 */ /* 0x000fc400078e004c */
[----:B------:R2:W-:Y:S04]  /*2a30*/  STG.E.64 desc[UR48][R94.64+-0x18], R110 ;  /* 0xffffe86e5e007986 */ /* 0x0005e8000c101b30 */
[----:B------:R2:W-:Y:S01]  /*2a40*/  STG.E.64 desc[UR48][R96.64+-0x18], R116 ;  /* 0xffffe87460007986 */ /* 0x0005e2000c101b30 */
[----:B------:R-:W-:Y:S05]  /*2a50*/  BRA `(.L_x_212) ;  /* 0x0000000000ec7947 */ /* 0x000fea0003800000 */
.L_x_214:
[----:B------:R-:W-:-:S05]  /*2a60*/  VIADD R0, R107, 0xfffffffe ;  /* 0xfffffffe6b007836 */ /* 0x000fca0000000000 */
        /* <DEDUP_REMOVED lines=28> */
.L_x_210:
        /* <DEDUP_REMOVED lines=30> */
.L_x_212:
[----:B------:R-:W-:Y:S01]  /*2e10*/  IADD3 R0, PT, PT, R107, -0x2, RZ ;  /* 0xfffffffe6b007810 */ /* 0x000fe20007ffe0ff */
[----:B-123--:R-:W-:Y:S01]  /*2e20*/  IMAD.MOV.U32 R114, RZ, RZ, R2 ;  /* 0x000000ffff727224 */ /* 0x00efe200078e0002 */
[----:B------:R-:W-:Y:S01]  /*2e30*/  MOV R115, R3 ;  /* 0x0000000300737202 */ /* 0x000fe20000000f00 */
[----:B------:R-:W-:Y:S01]  /*2e40*/  IMAD.MOV.U32 R110, RZ, RZ, R14 ;  /* 0x000000ffff6e7224 */ /* 0x000fe200078e000e */
[----:B------:R-:W-:Y:S01]  /*2e50*/  ISETP.GE.AND P0, PT, R99, R0, PT ;  /* 0x000000006300720c */ /* 0x000fe20003f06270 */
        /* <DEDUP_REMOVED lines=10> */
[----:B------:R-:W-:Y:S01]  /*2f00*/  MOV R129, R69 ;  /* 0x0000004500817202 */ /* 0x000fe20000000f00 */
[----:B------:R-:W-:Y:S06]  /*2f10*/  @P0 BRA `(.L_x_215) ;  /* 0x0000000000780947 */ /* 0x000fec0003800000 */
[----:B0---4-:R-:W0:Y:S01]  /*2f20*/  MUFU.RCP64H R89, R5 ;  /* 0x0000000500597308 */ /* 0x011e220000001800 */
        /* <DEDUP_REMOVED lines=10> */
[----:B------:R-:W-:Y:S01]  /*2fd0*/  IMAD.MOV.U32 R115, RZ, RZ, R5 ;  /* 0x000000ffff737224 */ /* 0x000fe200078e0005 */
[----:B------:R-:W-:Y:S02]  /*2fe0*/  MOV R114, R4 ;  /* 0x0000000400727202 */ /* 0x000fe40000000f00 */
[----:B------:R-:W-:Y:S02]  /*2ff0*/  IADD3 R89, PT, PT, R0, -0x100000, RZ ;  /* 0xfff0000000597810 */ /* 0x000fe40007ffe0ff */
[----:B------:R-:W-:-:S07]  /*3000*/  MOV R88, 0x3020 ;  /* 0x0000302000587802 */ /* 0x000fce0000000f00 */
[----:B------:R-:W-:Y:S05]  /*3010*/  CALL.REL.NOINC `($__internal_11_$__cuda_sm20_dblrcp_rn_slowpath_v3) ;  /* 0x0000000000a47944 */ /* 0x000fea0003c00000 */
[----:B------:R-:W-:Y:S01]  /*3020*/  IMAD.MOV.U32 R90, RZ, RZ, R114 ;  /* 0x000000ffff5a7224 */ /* 0x000fe200078e0072 */
[----:B------:R-:W-:-:S07]  /*3030*/  MOV R91, R115 ;  /* 0x00000073005b7202 */ /* 0x000fce0000000f00 */
.L_x_217:
[----:B------:R-:W-:Y:S05]  /*3040*/  BSYNC.RECONVERGENT B0 ;  /* 0x0000000000007941 */ /* 0x000fea0003800200 */
.L_x_216:
[-C--:B------:R-:W-:Y:S02]  /*3050*/  DMUL R108, R10, R90.reuse ;  /* 0x0000005a0a6c7228 */ /* 0x080fe40000000000 */
[-C--:B------:R-:W-:Y:S02]  /*3060*/  DMUL R106, R12, R90.reuse ;  /* 0x0000005a0c6a7228 */ /* 0x080fe40000000000 */
[-C--:B------:R-:W-:Y:S02]  /*3070*/  DMUL R110, R8, R90.reuse ;  /* 0x0000005a086e7228 */ /* 0x080fe40000000000 */
[----:B------:R-:W-:Y:S02]  /*3080*/  DMUL R114, R6, R90 ;  /* 0x0000005a06727228 */ /* 0x000fe40000000000 */
[----:B------:R-:W-:Y:S02]  /*3090*/  DMUL R88, R10, R108 ;  /* 0x0000006c0a587228 */ /* 0x000fe40000000000 */
[----:B------:R-:W-:-:S06]  /*30a0*/  DMUL R116, R106, R106 ;  /* 0x0000006a6a747228 */ /* 0x000fcc0000000000 */
[----:B------:R-:W-:Y:S02]  /*30b0*/  DFMA R88, R12, R106, R88 ;  /* 0x0000006a0c58722b */ /* 0x000fe40000000058 */
[----:B------:R-:W-:-:S06]  /*30c0*/  DFMA R126, R108, R108, R116 ;  /* 0x0000006c6c7e722b */ /* 0x000fcc0000000074 */
[-C--:B------:R-:W-:Y:S02]  /*30d0*/  DFMA R88, R8, R110.reuse, R88 ;  /* 0x0000006e0858722b */ /* 0x080fe40000000058 */
[----:B------:R-:W-:-:S06]  /*30e0*/  DFMA R126, R110, R110, R126 ;  /* 0x0000006e6e7e722b */ /* 0x000fcc000000007e */
[----:B------:R-:W-:-:S11]  /*30f0*/  DMUL R128, R88, 0.5 ;  /* 0x3fe0000058807828 */ /* 0x000fd60000000000 */
.L_x_215:
[----:B------:R-:W-:Y:S01]  /*3100*/  UIADD3 UR68, UPT, UPT, UR72, -0x2, URZ ;  /* 0xfffffffe48447890 */ /* 0x000fe2000fffe0ff */
[----:B0---4-:R-:W-:Y:S01]  /*3110*/  IMAD.MOV.U32 R96, RZ, RZ, R112 ;  /* 0x000000ffff607224 */ /* 0x011fe200078e0070 */
[----:B------:R-:W-:Y:S01]  /*3120*/  MOV R97, R113 ;  /* 0x0000007100617202 */ /* 0x000fe20000000f00 */
[----:B------:R-:W-:Y:S01]  /*3130*/  IMAD.MOV.U32 R92, RZ, RZ, R122 ;  /* 0x000000ffff5c7224 */ /* 0x000fe200078e007a */
[----:B------:R-:W-:Y:S01]  /*3140*/  MOV R93, R123 ;  /* 0x0000007b005d7202 */ /* 0x000fe20000000f00 */
[----:B------:R-:W-:Y:S01]  /*3150*/  IMAD.MOV.U32 R90, RZ, RZ, R120 ;  /* 0x000000ffff5a7224 */ /* 0x000fe200078e0078 */
[C---:B------:R-:W-:Y:S01]  /*3160*/  ISETP.NE.AND P0, PT, R99.reuse, UR68, PT ;  /* 0x0000004463007c0c */ /* 0x040fe2000bf05270 */
        /* <DEDUP_REMOVED lines=12> */
[----:B------:R-:W-:Y:S01]  /*3230*/  VIADD R99, R99, 0x1 ;  /* 0x0000000163637836 */ /* 0x000fe20000000000 */
[----:B------:R-:W-:Y:S01]  /*3240*/  MOV R121, R79 ;  /* 0x0000004f00797202 */ /* 0x000fe20000000f00 */
[----:B------:R-:W-:Y:S01]  /*3250*/  IMAD.MOV.U32 R123, RZ, RZ, R83 ;  /* 0x000000ffff7b7224 */ /* 0x000fe200078e0053 */
[----:B------:R-:W-:Y:S01]  /*3260*/  MOV R122, R82 ;  /* 0x00000052007a7202 */ /* 0x000fe20000000f00 */
[----:B------:R-:W-:Y:S01]  /*3270*/  IMAD.MOV.U32 R101, RZ, RZ, R85 ;  /* 0x000000ffff657224 */ /* 0x000fe200078e0055 */
[----:B------:R-:W-:Y:S01]  /*3280*/  MOV R100, R84 ;  /* 0x0000005400647202 */ /* 0x000fe20000000f00 */
[----:B------:R-:W-:Y:S06]  /*3290*/  @P0 BRA `(.L_x_218) ;  /* 0xffffffe400ac0947 */ /* 0x000fec000383ffff */
[----:B------:R-:W-:Y:S05]  /*32a0*/  EXIT ;  /* 0x000000000000794d */ /* 0x000fea0003800000 */
        .weak           $__internal_11_$__cuda_sm20_dblrcp_rn_slowpath_v3
        .type           $__internal_11_$__cuda_sm20_dblrcp_rn_slowpath_v3,@function
        .size           $__internal_11_$__cuda_sm20_dblrcp_rn_slowpath_v3,(.L_x_246 - $__internal_11_$__cuda_sm20_dblrcp_rn_slowpath_v3)
$__internal_11_$__cuda_sm20_dblrcp_rn_slowpath_v3:
        /* <DEDUP_REMOVED lines=12> */
[----:B------:R-:W-:Y:S01]  /*3370*/  IMAD.MOV.U32 R106, RZ, RZ, R114 ;  /* 0x000000ffff6a7224 */ /* 0x000fe200078e0072 */
[----:B------:R-:W-:Y:S02]  /*3380*/  MOV R108, R89 ;  /* 0x00000059006c7202 */ /* 0x000fe40000000f00 */
        /* <DEDUP_REMOVED lines=11> */
.L_x_222:
        /* <DEDUP_REMOVED lines=10> */
.L_x_220:
[----:B------:R-:W-:Y:S02]  /*34e0*/  LOP3.LUT R107, R115, 0x80000, RZ, 0xfc, !PT ;  /* 0x00080000736b7812 */ /* 0x000fe400078efcff */
[----:B------:R-:W-:-:S07]  /*34f0*/  MOV R106, R114 ;  /* 0x00000072006a7202 */ /* 0x000fce0000000f00 */
.L_x_221:
[----:B------:R-:W-:Y:S05]  /*3500*/  BSYNC.RECONVERGENT B1 ;  /* 0x0000000000017941 */ /* 0x000fea0003800200 */
.L_x_219:
[----:B------:R-:W-:Y:S02]  /*3510*/  IMAD.MOV.U32 R115, RZ, RZ, R107 ;  /* 0x000000ffff737224 */ /* 0x000fe400078e006b */
[----:B------:R-:W-:Y:S01]  /*3520*/  HFMA2 R107, -RZ, RZ, 0, 0 ;  /* 0x00000000ff6b7431 */ /* 0x000fe200000001ff */
[----:B------:R-:W-:Y:S02]  /*3530*/  MOV R114, R106 ;  /* 0x0000006a00727202 */ /* 0x000fe40000000f00 */
[----:B------:R-:W-:-:S04]  /*3540*/  MOV R106, R88 ;  /* 0x00000058006a7202 */ /* 0x000fc80000000f00 */
[----:B------:R-:W-:Y:S05]  /*3550*/  RET.REL.NODEC R106 `(_Z18exact_rhs_kernel_xPdiii) ;  /* 0xffffffc86aa87950 */ /* 0x000fea0003c3ffff */
.L_x_223:
        /* <DEDUP_REMOVED lines=10> */
.L_x_246:


//--------------------- .text._Z21exact_rhs_kernel_initPdiii --------------------------
	.section	.text._Z21exact_rhs_kernel_initPdiii,"ax",@progbits
	.align	128
.text._Z21exact_rhs_kernel_initPdiii:
        .type           _Z21exact_rhs_kernel_initPdiii,@function
        .size           _Z21exact_rhs_kernel_initPdiii,(.L_x_248 - _Z21exact_rhs_kernel_initPdiii)
        .other          _Z21exact_rhs_kernel_initPdiii,@"STO_CUDA_ENTRY STV_DEFAULT"
_Z21exact_rhs_kernel_initPdiii:
[----:B------:R-:W-:Y:S01]  /*0000*/  LDC R1, c[0x0][0x37c] ;  /* 0x0000df00ff017b82 */ /* 0x000fe20000000800 */
[----:B------:R-:W0:Y:S07]  /*0010*/  S2R R14, SR_CTAID.Y ;  /* 0x00000000000e7919 */ /* 0x000e2e0000002600 */
[----:B------:R-:W0:Y:S01]  /*0020*/  LDC R7, c[0x0][0x390] ;  /* 0x0000e400ff077b82 */ /* 0x000e220000000800 */
[----:B------:R-:W1:Y:S01]  /*0030*/  LDCU.64 UR4, c[0x0][0x358] ;  /* 0x00006b00ff0477ac */ /* 0x000e620008000a00 */
[----:B------:R-:W2:Y:S06]  /*0040*/  S2R R12, SR_TID.X ;  /* 0x00000000000c7919 */ /* 0x000eac0000002100 */
[----:B------:R-:W3:Y:S08]  /*0050*/  S2UR UR6, SR_CTAID.X ;  /* 0x00000000000679c3 */ /* 0x000ef00000002500 */
[----:B------:R-:W3:Y:S08]  /*0060*/  LDC.64 R4, c[0x0][0x388] ;  /* 0x0000e200ff047b82 */ /* 0x000ef00000000a00 */
[----:B------:R-:W4:Y:S01]  /*0070*/  LDC.64 R2, c[0x0][0x380] ;  /* 0x0000e000ff027b82 */ /* 0x000f220000000a00 */
[----:B0-----:R-:W-:-:S04]  /*0080*/  IADD3 R0, PT, PT, R14, R7, RZ ;  /* 0x000000070e007210 */ /* 0x001fc80007ffe0ff */
[----:B------:R-:W-:-:S04]  /*0090*/  IADD3 R6, PT, PT, R0, R7, RZ ;  /* 0x0000000700067210 */ /* 0x000fc80007ffe0ff */
[----:B------:R-:W-:Y:S01]  /*00a0*/  IADD3 R8, PT, PT, R6, R7, RZ ;  /* 0x0000000706087210 */ /* 0x000fe20007ffe0ff */
[-C--:B---3--:R-:W-:Y:S02]  /*00b0*/  IMAD R9, R0, R5.reuse, UR6 ;  /* 0x0000000600097e24 */ /* 0x088fe4000f8e0205 */
[----:B------:R-:W-:Y:S01]  /*00c0*/  IMAD R11, R6, R5, UR6 ;  /* 0x00000006060b7e24 */ /* 0x000fe2000f8e0205 */
[----:B------:R-:W-:Y:S01]  /*00d0*/  IADD3 R10, PT, PT, R8, R7, RZ ;  /* 0x00000007080a7210 */ /* 0x000fe20007ffe0ff */
[-C--:B------:R-:W-:Y:S02]  /*00e0*/  IMAD R7, R14, R5.reuse, UR6 ;  /* 0x000000060e077e24 */ /* 0x080fe4000f8e0205 */
[-C--:B------:R-:W-:Y:S02]  /*00f0*/  IMAD R13, R8, R5.reuse, UR6 ;  /* 0x00000006080d7e24 */ /* 0x080fe4000f8e0205 */
[----:B------:R-:W-:Y:S02]  /*0100*/  IMAD R15, R10, R5, UR6 ;  /* 0x000000060a0f7e24 */ /* 0x000fe4000f8e0205 */
[----:B--2---:R-:W-:-:S02]  /*0110*/  IMAD R5, R7, R4, R12 ;  /* 0x0000000407057224 */ /* 0x004fc400078e020c */
[-CC-:B------:R-:W-:Y:S02]  /*0120*/  IMAD R7, R9, R4.reuse, R12.reuse ;  /* 0x0000000409077224 */ /* 0x180fe400078e020c */
[-CC-:B------:R-:W-:Y:S02]  /*0130*/  IMAD R9, R11, R4.reuse, R12.reuse ;  /* 0x000000040b097224 */ /* 0x180fe400078e020c */
[-CC-:B------:R-:W-:Y:S02]  /*0140*/  IMAD R11, R13, R4.reuse, R12.reuse ;  /* 0x000000040d0b7224 */ /* 0x180fe400078e020c */
[----:B------:R-:W-:Y:S02]  /*0150*/  IMAD R15, R15, R4, R12 ;  /* 0x000000040f0f7224 */ /* 0x000fe400078e020c */
[----:B----4-:R-:W-:-:S04]  /*0160*/  IMAD.WIDE R4, R5, 0x8, R2 ;  /* 0x0000000805047825 */ /* 0x010fc800078e0202 */
[--C-:B------:R-:W-:Y:S01]  /*0170*/  IMAD.WIDE R6, R7, 0x8, R2.reuse ;  /* 0x0000000807067825 */ /* 0x100fe200078e0202 */
[----:B-1----:R-:W-:Y:S03]  /*0180*/  STG.E.64 desc[UR4][R4.64], RZ ;  /* 0x000000ff04007986 */ /* 0x002fe6000c101b04 */
[--C-:B------:R-:W-:Y:S01]  /*0190*/  IMAD.WIDE R8, R9, 0x8, R2.reuse ;  /* 0x0000000809087825 */ /* 0x100fe200078e0202 */
[----:B------:R-:W-:Y:S03]  /*01a0*/  STG.E.64 desc[UR4][R6.64], RZ ;  /* 0x000000ff06007986 */ /* 0x000fe6000c101b04 */
[--C-:B------:R-:W-:Y:S01]  /*01b0*/  IMAD.WIDE R10, R11, 0x8, R2.reuse ;  /* 0x000000080b0a7825 */ /* 0x100fe200078e0202 */
[----:B------:R-:W-:Y:S03]  /*01c0*/  STG.E.64 desc[UR4][R8.64], RZ ;  /* 0x000000ff08007986 */ /* 0x000fe6000c101b04 */
[----:B------:R-:W-:Y:S01]  /*01d0*/  IMAD.WIDE R2, R15, 0x8, R2 ;  /* 0x000000080f027825 */ /* 0x000fe200078e0202 */
[----:B------:R-:W-:Y:S04]  /*01e0*/  STG.E.64 desc[UR4][R10.64], RZ ;  /* 0x000000ff0a007986 */ /* 0x000fe8000c101b04 */
[----:B------:R-:W-:Y:S01]  /*01f0*/  STG.E.64 desc[UR4][R2.64], RZ ;  /* 0x000000ff02007986 */ /* 0x000fe2000c101b04 */
[----:B------:R-:W-:Y:S05]  /*0200*/  EXIT ;  /* 0x000000000000794d */ /* 0x000fea0003800000 */
.L_x_224:
        /* <DEDUP_REMOVED lines=15> */
.L_x_248:


//--------------------- .nv.shared.reserved.0     --------------------------
	.section	.nv.shared.reserved.0,"aw",@nobits
	.weak		__nv_reservedSMEM_offset_0_alias
	.size		__nv_reservedSMEM_offset_0_alias, 0, 64
	.other		__nv_reservedSMEM_offset_0_alias,@"STO_CUDA_RESERVED_SHARED STV_DEFAULT"
__nv_reservedSMEM_offset_0_alias:
	.zero		0
	.zero		64


//--------------------- .nv.constant0._Z10add_kernelPdS_iii --------------------------
	.section	.nv.constant0._Z10add_kernelPdS_iii,"a",@progbits
	.sectionflags	@""
	.align	4
.nv.constant0._Z10add_kernelPdS_iii:
	.zero		924


//--------------------- .nv.constant0._Z14z_solve_kernelPdS_S_S_S_S_S_S_S_S_iii --------------------------
	.section	.nv.constant0._Z14z_solve_kernelPdS_S_S_S_S_S_S_S_S_iii,"a",@progbits
	.sectionflags	@""
	.align	4
.nv.constant0._Z14z_solve_kernelPdS_S_S_S_S_S_S_S_S_iii:
	.zero		988


//--------------------- .nv.constant0._Z14y_solve_kernelPdS_S_S_S_S_iii --------------------------
	.section	.nv.constant0._Z14y_solve_kernelPdS_S_S_S_S_iii,"a",@progbits
	.sectionflags	@""
	.align	4
.nv.constant0._Z14y_solve_kernelPdS_S_S_S_S_iii:
	.zero		956


//--------------------- .nv.constant0._Z14x_solve_kernelPdS_S_S_S_S_iii --------------------------
	.section	.nv.constant0._Z14x_solve_kernelPdS_S_S_S_S_iii,"a",@progbits
	.sectionflags	@""
	.align	4
.nv.constant0._Z14x_solve_kernelPdS_S_S_S_S_iii:
	.zero		956


//--------------------- .nv.constant0._Z13txinvr_kernelPdS_S_S_S_S_S_iii --------------------------
	.section	.nv.constant0._Z13txinvr_kernelPdS_S_S_S_S_S_iii,"a",@progbits
	.sectionflags	@""
	.align	4
.nv.constant0._Z13txinvr_kernelPdS_S_S_S_S_S_iii:
	.zero		964


//--------------------- .nv.constant0._Z20compute_rhs_kernel_2PdS_S_S_S_S_S_S_S_iii --------------------------
	.section	.nv.constant0._Z20compute_rhs_kernel_2PdS_S_S_S_S_S_S_S_iii,"a",@progbits
	.sectionflags	@""
	.align	4
.nv.constant0._Z20compute_rhs_kernel_2PdS_S_S_S_S_S_S_S_iii:
	.zero		980


//--------------------- .nv.constant0._Z20compute_rhs_kernel_1PdS_S_S_S_S_S_S_iii --------------------------
	.section	.nv.constant0._Z20compute_rhs_kernel_1PdS_S_S_S_S_S_S_iii,"a",@progbits
	.sectionflags	@""
	.align	4
.nv.constant0._Z20compute_rhs_kernel_1PdS_S_S_S_S_S_S_iii:
	.zero		972


//--------------------- .nv.constant0._Z17initialize_kernelPdiii --------------------------
	.section	.nv.constant0._Z17initialize_kernelPdiii,"a",@progbits
	.sectionflags	@""
	.align	4
.nv.constant0._Z17initialize_kernelPdiii:
	.zero		916


//--------------------- .nv.constant0._Z18exact_rhs_kernel_zPdiii --------------------------
	.section	.nv.constant0._Z18exact_rhs_kernel_zPdiii,"a",@progbits
	.sectionflags	@""
	.align	4
.nv.constant0._Z18exact_rhs_kernel_zPdiii:
	.zero		916


//--------------------- .nv.constant0._Z18exact_rhs_kernel_yPdiii --------------------------
	.section	.nv.constant0._Z18exact_rhs_kernel_yPdiii,"a",@progbits
	.sectionflags	@""
	.align	4
.nv.constant0._Z18exact_rhs_kernel_yPdiii:
	.zero		916


//--------------------- .nv.constant0._Z18exact_rhs_kernel_xPdiii --------------------------
	.section	.nv.constant0._Z18exact_rhs_kernel_xPdiii,"a",@progbits
	.sectionflags	@""
	.align	4
.nv.constant0._Z18exact_rhs_kernel_xPdiii:
	.zero		916


//--------------------- .nv.constant0._Z21exact_rhs_kernel_initPdiii --------------------------
	.section	.nv.constant0._Z21exact_rhs_kernel_initPdiii,"a",@progbits
	.sectionflags	@""
	.align	4
.nv.constant0._Z21exact_rhs_kernel_initPdiii:
	.zero		916


//--------------------- SYMBOLS --------------------------

	.type		.nv.reservedSmem.offset0,@object
	.size		.nv.reservedSmem.offset0,0x4
